//
// Generated by NVIDIA NVVM Compiler
//
// Compiler Build ID: CL-36424714
// Cuda compilation tools, release 13.0, V13.0.88
// Based on NVVM 20.0.0
//

.version 9.0
.target sm_100
.address_size 64

	// .globl	_Z17Enc_KEY_ExpansionPhS_
.const .align 1 .b8 ARIA_S1[256] = {99, 124, 119, 123, 242, 107, 111, 197, 48, 1, 103, 43, 254, 215, 171, 118, 202, 130, 201, 125, 250, 89, 71, 240, 173, 212, 162, 175, 156, 164, 114, 192, 183, 253, 147, 38, 54, 63, 247, 204, 52, 165, 229, 241, 113, 216, 49, 21, 4, 199, 35, 195, 24, 150, 5, 154, 7, 18, 128, 226, 235, 39, 178, 117, 9, 131, 44, 26, 27, 110, 90, 160, 82, 59, 214, 179, 41, 227, 47, 132, 83, 209, 0, 237, 32, 252, 177, 91, 106, 203, 190, 57, 74, 76, 88, 207, 208, 239, 170, 251, 67, 77, 51, 133, 69, 249, 2, 127, 80, 60, 159, 168, 81, 163, 64, 143, 146, 157, 56, 245, 188, 182, 218, 33, 16, 255, 243, 210, 205, 12, 19, 236, 95, 151, 68, 23, 196, 167, 126, 61, 100, 93, 25, 115, 96, 129, 79, 220, 34, 42, 144, 136, 70, 238, 184, 20, 222, 94, 11, 219, 224, 50, 58, 10, 73, 6, 36, 92, 194, 211, 172, 98, 145, 149, 228, 121, 231, 200, 55, 109, 141, 213, 78, 169, 108, 86, 244, 234, 101, 122, 174, 8, 186, 120, 37, 46, 28, 166, 180, 198, 232, 221, 116, 31, 75, 189, 139, 138, 112, 62, 181, 102, 72, 3, 246, 14, 97, 53, 87, 185, 134, 193, 29, 158, 225, 248, 152, 17, 105, 217, 142, 148, 155, 30, 135, 233, 206, 85, 40, 223, 140, 161, 137, 13, 191, 230, 66, 104, 65, 153, 45, 15, 176, 84, 187, 22};
.const .align 1 .b8 ARIA_S2[256] = {226, 78, 84, 252, 148, 194, 74, 204, 98, 13, 106, 70, 60, 77, 139, 209, 94, 250, 100, 203, 180, 151, 190, 43, 188, 119, 46, 3, 211, 25, 89, 193, 29, 6, 65, 107, 85, 240, 153, 105, 234, 156, 24, 174, 99, 223, 231, 187, 0, 115, 102, 251, 150, 76, 133, 228, 58, 9, 69, 170, 15, 238, 16, 235, 45, 127, 244, 41, 172, 207, 173, 145, 141, 120, 200, 149, 249, 47, 206, 205, 8, 122, 136, 56, 92, 131, 42, 40, 71, 219, 184, 199, 147, 164, 18, 83, 255, 135, 14, 49, 54, 33, 88, 72, 1, 142, 55, 116, 50, 202, 233, 177, 183, 171, 12, 215, 196, 86, 66, 38, 7, 152, 96, 217, 182, 185, 17, 64, 236, 32, 140, 189, 160, 201, 132, 4, 73, 35, 241, 79, 80, 31, 19, 220, 216, 192, 158, 87, 227, 195, 123, 101, 59, 2, 143, 62, 232, 37, 146, 229, 21, 221, 253, 23, 169, 191, 212, 154, 126, 197, 57, 103, 254, 118, 157, 67, 167, 225, 208, 245, 104, 242, 27, 52, 112, 5, 163, 138, 213, 121, 134, 168, 48, 198, 81, 75, 30, 166, 39, 246, 53, 210, 110, 36, 22, 130, 95, 218, 230, 117, 162, 239, 44, 178, 28, 159, 93, 111, 128, 10, 114, 68, 155, 108, 144, 11, 91, 51, 125, 90, 82, 243, 97, 161, 247, 176, 214, 63, 124, 109, 237, 20, 224, 165, 61, 34, 179, 248, 137, 222, 113, 26, 175, 186, 181, 129};
.const .align 1 .b8 ARIA_RS1[256] = {82, 9, 106, 213, 48, 54, 165, 56, 191, 64, 163, 158, 129, 243, 215, 251, 124, 227, 57, 130, 155, 47, 255, 135, 52, 142, 67, 68, 196, 222, 233, 203, 84, 123, 148, 50, 166, 194, 35, 61, 238, 76, 149, 11, 66, 250, 195, 78, 8, 46, 161, 102, 40, 217, 36, 178, 118, 91, 162, 73, 109, 139, 209, 37, 114, 248, 246, 100, 134, 104, 152, 22, 212, 164, 92, 204, 93, 101, 182, 146, 108, 112, 72, 80, 253, 237, 185, 218, 94, 21, 70, 87, 167, 141, 157, 132, 144, 216, 171, 0, 140, 188, 211, 10, 247, 228, 88, 5, 184, 179, 69, 6, 208, 44, 30, 143, 202, 63, 15, 2, 193, 175, 189, 3, 1, 19, 138, 107, 58, 145, 17, 65, 79, 103, 220, 234, 151, 242, 207, 206, 240, 180, 230, 115, 150, 172, 116, 34, 231, 173, 53, 133, 226, 249, 55, 232, 28, 117, 223, 110, 71, 241, 26, 113, 29, 41, 197, 137, 111, 183, 98, 14, 170, 24, 190, 27, 252, 86, 62, 75, 198, 210, 121, 32, 154, 219, 192, 254, 120, 205, 90, 244, 31, 221, 168, 51, 136, 7, 199, 49, 177, 18, 16, 89, 39, 128, 236, 95, 96, 81, 127, 169, 25, 181, 74, 13, 45, 229, 122, 159, 147, 201, 156, 239, 160, 224, 59, 77, 174, 42, 245, 176, 200, 235, 187, 60, 131, 83, 153, 97, 23, 43, 4, 126, 186, 119, 214, 38, 225, 105, 20, 99, 85, 33, 12, 125};
.const .align 1 .b8 ARIA_RS2[256] = {48, 104, 153, 27, 135, 185, 33, 120, 80, 57, 219, 225, 114, 9, 98, 60, 62, 126, 94, 142, 241, 160, 204, 163, 42, 29, 251, 182, 214, 32, 196, 141, 129, 101, 245, 137, 203, 157, 119, 198, 87, 67, 86, 23, 212, 64, 26, 77, 192, 99, 108, 227, 183, 200, 100, 106, 83, 170, 56, 152, 12, 244, 155, 237, 127, 34, 118, 175, 221, 58, 11, 88, 103, 136, 6, 195, 53, 13, 1, 139, 140, 194, 230, 95, 2, 36, 117, 147, 102, 30, 229, 226, 84, 216, 16, 206, 122, 232, 8, 44, 18, 151, 50, 171, 180, 39, 10, 35, 223, 239, 202, 217, 184, 250, 220, 49, 107, 209, 173, 25, 73, 189, 81, 150, 238, 228, 168, 65, 218, 255, 205, 85, 134, 54, 190, 97, 82, 248, 187, 14, 130, 72, 105, 154, 224, 71, 158, 92, 4, 75, 52, 21, 121, 38, 167, 222, 41, 174, 146, 215, 132, 233, 210, 186, 93, 243, 197, 176, 191, 164, 59, 113, 68, 70, 43, 252, 235, 111, 213, 246, 20, 254, 124, 112, 90, 125, 253, 47, 24, 131, 22, 165, 145, 31, 5, 149, 116, 169, 193, 91, 74, 133, 109, 19, 7, 79, 78, 69, 178, 15, 201, 28, 166, 188, 236, 115, 144, 123, 207, 89, 143, 161, 249, 45, 242, 177, 0, 148, 55, 159, 208, 46, 156, 110, 40, 63, 128, 240, 61, 211, 37, 138, 181, 231, 66, 179, 199, 234, 247, 76, 17, 51, 3, 162, 172, 96};
// _ZZ12GPU_ARIA_CTRPhS_S_jjS_E8roundkey has been demoted

.visible .entry _Z17Enc_KEY_ExpansionPhS_(
	.param .u64 .ptr .align 1 _Z17Enc_KEY_ExpansionPhS__param_0,
	.param .u64 .ptr .align 1 _Z17Enc_KEY_ExpansionPhS__param_1
)
{
	.reg .b16 	%rs<1119>;
	.reg .b64 	%rd<153>;

	ld.param.u64 	%rd1, [_Z17Enc_KEY_ExpansionPhS__param_0];
	ld.param.u64 	%rd2, [_Z17Enc_KEY_ExpansionPhS__param_1];
	cvta.to.global.u64 	%rd3, %rd2;
	cvta.to.global.u64 	%rd4, %rd1;
	ld.global.u8 	%rs1, [%rd4];
	ld.global.u8 	%rs2, [%rd4+1];
	ld.global.u8 	%rs3, [%rd4+2];
	ld.global.u8 	%rs4, [%rd4+3];
	ld.global.u8 	%rs5, [%rd4+4];
	ld.global.u8 	%rs6, [%rd4+5];
	ld.global.u8 	%rs7, [%rd4+6];
	ld.global.u8 	%rs8, [%rd4+7];
	ld.global.u8 	%rs9, [%rd4+8];
	ld.global.u8 	%rs10, [%rd4+9];
	ld.global.u8 	%rs11, [%rd4+10];
	ld.global.u8 	%rs12, [%rd4+11];
	ld.global.u8 	%rs13, [%rd4+12];
	ld.global.u8 	%rs14, [%rd4+13];
	ld.global.u8 	%rs15, [%rd4+14];
	ld.global.u8 	%rs16, [%rd4+15];
	xor.b16  	%rs17, %rs1, 81;
	cvt.u64.u16 	%rd5, %rs17;
	and.b64  	%rd6, %rd5, 255;
	mov.u64 	%rd7, ARIA_S1;
	add.s64 	%rd8, %rd7, %rd6;
	ld.const.u8 	%rs18, [%rd8];
	xor.b16  	%rs19, %rs2, 124;
	cvt.u64.u16 	%rd9, %rs19;
	and.b64  	%rd10, %rd9, 255;
	mov.u64 	%rd11, ARIA_S2;
	add.s64 	%rd12, %rd11, %rd10;
	ld.const.u8 	%rs20, [%rd12];
	xor.b16  	%rs21, %rs3, 193;
	cvt.u64.u16 	%rd13, %rs21;
	and.b64  	%rd14, %rd13, 255;
	mov.u64 	%rd15, ARIA_RS1;
	add.s64 	%rd16, %rd15, %rd14;
	ld.const.u8 	%rs22, [%rd16];
	xor.b16  	%rs23, %rs4, 183;
	cvt.u64.u16 	%rd17, %rs23;
	and.b64  	%rd18, %rd17, 255;
	mov.u64 	%rd19, ARIA_RS2;
	add.s64 	%rd20, %rd19, %rd18;
	ld.const.u8 	%rs24, [%rd20];
	xor.b16  	%rs25, %rs5, 39;
	cvt.u64.u16 	%rd21, %rs25;
	and.b64  	%rd22, %rd21, 255;
	add.s64 	%rd23, %rd7, %rd22;
	ld.const.u8 	%rs26, [%rd23];
	xor.b16  	%rs27, %rs6, 34;
	cvt.u64.u16 	%rd24, %rs27;
	and.b64  	%rd25, %rd24, 255;
	add.s64 	%rd26, %rd11, %rd25;
	ld.const.u8 	%rs28, [%rd26];
	xor.b16  	%rs29, %rs7, 10;
	cvt.u64.u16 	%rd27, %rs29;
	and.b64  	%rd28, %rd27, 255;
	add.s64 	%rd29, %rd15, %rd28;
	ld.const.u8 	%rs30, [%rd29];
	xor.b16  	%rs31, %rs8, 148;
	cvt.u64.u16 	%rd30, %rs31;
	and.b64  	%rd31, %rd30, 255;
	add.s64 	%rd32, %rd19, %rd31;
	ld.const.u8 	%rs32, [%rd32];
	xor.b16  	%rs33, %rs9, 254;
	cvt.u64.u16 	%rd33, %rs33;
	and.b64  	%rd34, %rd33, 255;
	add.s64 	%rd35, %rd7, %rd34;
	ld.const.u8 	%rs34, [%rd35];
	xor.b16  	%rs35, %rs10, 19;
	cvt.u64.u16 	%rd36, %rs35;
	and.b64  	%rd37, %rd36, 255;
	add.s64 	%rd38, %rd11, %rd37;
	ld.const.u8 	%rs36, [%rd38];
	xor.b16  	%rs37, %rs11, 171;
	cvt.u64.u16 	%rd39, %rs37;
	and.b64  	%rd40, %rd39, 255;
	add.s64 	%rd41, %rd15, %rd40;
	ld.const.u8 	%rs38, [%rd41];
	xor.b16  	%rs39, %rs12, 232;
	cvt.u64.u16 	%rd42, %rs39;
	and.b64  	%rd43, %rd42, 255;
	add.s64 	%rd44, %rd19, %rd43;
	ld.const.u8 	%rs40, [%rd44];
	xor.b16  	%rs41, %rs13, 250;
	cvt.u64.u16 	%rd45, %rs41;
	and.b64  	%rd46, %rd45, 255;
	add.s64 	%rd47, %rd7, %rd46;
	ld.const.u8 	%rs42, [%rd47];
	xor.b16  	%rs43, %rs14, 154;
	cvt.u64.u16 	%rd48, %rs43;
	and.b64  	%rd49, %rd48, 255;
	add.s64 	%rd50, %rd11, %rd49;
	ld.const.u8 	%rs44, [%rd50];
	xor.b16  	%rs45, %rs15, 110;
	cvt.u64.u16 	%rd51, %rs45;
	and.b64  	%rd52, %rd51, 255;
	add.s64 	%rd53, %rd15, %rd52;
	ld.const.u8 	%rs46, [%rd53];
	xor.b16  	%rs47, %rs16, 224;
	cvt.u64.u16 	%rd54, %rs47;
	and.b64  	%rd55, %rd54, 255;
	add.s64 	%rd56, %rd19, %rd55;
	ld.const.u8 	%rs48, [%rd56];
	xor.b16  	%rs49, %rs26, %rs24;
	xor.b16  	%rs50, %rs49, %rs30;
	xor.b16  	%rs51, %rs50, %rs34;
	xor.b16  	%rs52, %rs51, %rs36;
	xor.b16  	%rs53, %rs52, %rs44;
	xor.b16  	%rs54, %rs53, %rs46;
	xor.b16  	%rs55, %rs28, %rs22;
	xor.b16  	%rs56, %rs55, %rs32;
	xor.b16  	%rs57, %rs56, %rs34;
	xor.b16  	%rs58, %rs57, %rs36;
	xor.b16  	%rs59, %rs58, %rs42;
	xor.b16  	%rs60, %rs59, %rs48;
	xor.b16  	%rs61, %rs26, %rs20;
	xor.b16  	%rs62, %rs61, %rs30;
	xor.b16  	%rs63, %rs62, %rs38;
	xor.b16  	%rs64, %rs63, %rs40;
	xor.b16  	%rs65, %rs64, %rs42;
	xor.b16  	%rs66, %rs65, %rs48;
	xor.b16  	%rs67, %rs28, %rs18;
	xor.b16  	%rs68, %rs67, %rs32;
	xor.b16  	%rs69, %rs68, %rs38;
	xor.b16  	%rs70, %rs69, %rs40;
	xor.b16  	%rs71, %rs70, %rs44;
	xor.b16  	%rs72, %rs71, %rs46;
	xor.b16  	%rs73, %rs22, %rs18;
	xor.b16  	%rs74, %rs28, %rs73;
	xor.b16  	%rs75, %rs74, %rs34;
	xor.b16  	%rs76, %rs75, %rs40;
	xor.b16  	%rs77, %rs76, %rs46;
	xor.b16  	%rs78, %rs77, %rs48;
	xor.b16  	%rs79, %rs24, %rs20;
	xor.b16  	%rs80, %rs79, %rs26;
	xor.b16  	%rs81, %rs80, %rs36;
	xor.b16  	%rs82, %rs81, %rs38;
	xor.b16  	%rs83, %rs82, %rs46;
	xor.b16  	%rs84, %rs83, %rs48;
	xor.b16  	%rs85, %rs32, %rs73;
	xor.b16  	%rs86, %rs85, %rs36;
	xor.b16  	%rs87, %rs86, %rs38;
	xor.b16  	%rs88, %rs87, %rs42;
	xor.b16  	%rs89, %rs88, %rs44;
	xor.b16  	%rs90, %rs30, %rs79;
	xor.b16  	%rs91, %rs90, %rs34;
	xor.b16  	%rs92, %rs91, %rs40;
	xor.b16  	%rs93, %rs92, %rs42;
	xor.b16  	%rs94, %rs93, %rs44;
	xor.b16  	%rs95, %rs20, %rs18;
	xor.b16  	%rs96, %rs26, %rs95;
	xor.b16  	%rs97, %rs96, %rs32;
	xor.b16  	%rs98, %rs97, %rs38;
	xor.b16  	%rs99, %rs98, %rs44;
	xor.b16  	%rs100, %rs99, %rs48;
	xor.b16  	%rs101, %rs28, %rs95;
	xor.b16  	%rs102, %rs101, %rs30;
	xor.b16  	%rs103, %rs102, %rs40;
	xor.b16  	%rs104, %rs103, %rs42;
	xor.b16  	%rs105, %rs104, %rs46;
	xor.b16  	%rs106, %rs24, %rs22;
	xor.b16  	%rs107, %rs28, %rs106;
	xor.b16  	%rs108, %rs107, %rs30;
	xor.b16  	%rs109, %rs108, %rs34;
	xor.b16  	%rs110, %rs109, %rs44;
	xor.b16  	%rs111, %rs110, %rs48;
	xor.b16  	%rs112, %rs106, %rs26;
	xor.b16  	%rs113, %rs112, %rs32;
	xor.b16  	%rs114, %rs113, %rs36;
	xor.b16  	%rs115, %rs114, %rs42;
	xor.b16  	%rs116, %rs115, %rs46;
	xor.b16  	%rs117, %rs22, %rs20;
	xor.b16  	%rs118, %rs30, %rs117;
	xor.b16  	%rs119, %rs118, %rs32;
	xor.b16  	%rs120, %rs119, %rs36;
	xor.b16  	%rs121, %rs120, %rs40;
	xor.b16  	%rs122, %rs121, %rs42;
	xor.b16  	%rs123, %rs24, %rs18;
	xor.b16  	%rs124, %rs30, %rs123;
	xor.b16  	%rs125, %rs124, %rs32;
	xor.b16  	%rs126, %rs125, %rs34;
	xor.b16  	%rs127, %rs126, %rs38;
	xor.b16  	%rs128, %rs127, %rs44;
	xor.b16  	%rs129, %rs123, %rs26;
	xor.b16  	%rs130, %rs129, %rs28;
	xor.b16  	%rs131, %rs130, %rs36;
	xor.b16  	%rs132, %rs131, %rs40;
	xor.b16  	%rs133, %rs132, %rs46;
	xor.b16  	%rs134, %rs26, %rs117;
	xor.b16  	%rs135, %rs134, %rs28;
	xor.b16  	%rs136, %rs135, %rs34;
	xor.b16  	%rs137, %rs136, %rs38;
	xor.b16  	%rs138, %rs137, %rs48;
	xor.b16  	%rs139, %rs54, 109;
	cvt.u64.u16 	%rd57, %rs139;
	and.b64  	%rd58, %rd57, 255;
	add.s64 	%rd59, %rd15, %rd58;
	ld.const.u8 	%rs140, [%rd59];
	xor.b16  	%rs141, %rs60, 177;
	cvt.u64.u16 	%rd60, %rs141;
	and.b64  	%rd61, %rd60, 255;
	add.s64 	%rd62, %rd19, %rd61;
	ld.const.u8 	%rs142, [%rd62];
	xor.b16  	%rs143, %rs66, 74;
	cvt.u64.u16 	%rd63, %rs143;
	and.b64  	%rd64, %rd63, 255;
	add.s64 	%rd65, %rd7, %rd64;
	ld.const.u8 	%rs144, [%rd65];
	xor.b16  	%rs145, %rs72, 204;
	cvt.u64.u16 	%rd66, %rs145;
	and.b64  	%rd67, %rd66, 255;
	add.s64 	%rd68, %rd11, %rd67;
	ld.const.u8 	%rs146, [%rd68];
	xor.b16  	%rs147, %rs78, 158;
	cvt.u64.u16 	%rd69, %rs147;
	and.b64  	%rd70, %rd69, 255;
	add.s64 	%rd71, %rd15, %rd70;
	ld.const.u8 	%rs148, [%rd71];
	xor.b16  	%rs149, %rs84, 33;
	cvt.u64.u16 	%rd72, %rs149;
	and.b64  	%rd73, %rd72, 255;
	add.s64 	%rd74, %rd19, %rd73;
	ld.const.u8 	%rs150, [%rd74];
	xor.b16  	%rs151, %rs89, 200;
	cvt.u64.u16 	%rd75, %rs151;
	and.b64  	%rd76, %rd75, 255;
	add.s64 	%rd77, %rd7, %rd76;
	ld.const.u8 	%rs152, [%rd77];
	xor.b16  	%rs153, %rs94, 32;
	cvt.u64.u16 	%rd78, %rs153;
	and.b64  	%rd79, %rd78, 255;
	add.s64 	%rd80, %rd11, %rd79;
	ld.const.u8 	%rs154, [%rd80];
	not.b16 	%rs155, %rs100;
	cvt.u64.u16 	%rd81, %rs155;
	and.b64  	%rd82, %rd81, 255;
	add.s64 	%rd83, %rd15, %rd82;
	ld.const.u8 	%rs156, [%rd83];
	xor.b16  	%rs157, %rs105, 40;
	cvt.u64.u16 	%rd84, %rs157;
	and.b64  	%rd85, %rd84, 255;
	add.s64 	%rd86, %rd19, %rd85;
	ld.const.u8 	%rs158, [%rd86];
	xor.b16  	%rs159, %rs111, 177;
	cvt.u64.u16 	%rd87, %rs159;
	and.b64  	%rd88, %rd87, 255;
	add.s64 	%rd89, %rd7, %rd88;
	ld.const.u8 	%rs160, [%rd89];
	xor.b16  	%rs161, %rs116, 213;
	cvt.u64.u16 	%rd90, %rs161;
	and.b64  	%rd91, %rd90, 255;
	add.s64 	%rd92, %rd11, %rd91;
	ld.const.u8 	%rs162, [%rd92];
	xor.b16  	%rs163, %rs122, 239;
	cvt.u64.u16 	%rd93, %rs163;
	and.b64  	%rd94, %rd93, 255;
	add.s64 	%rd95, %rd15, %rd94;
	ld.const.u8 	%rs164, [%rd95];
	xor.b16  	%rs165, %rs128, 93;
	cvt.u64.u16 	%rd96, %rs165;
	and.b64  	%rd97, %rd96, 255;
	add.s64 	%rd98, %rd19, %rd97;
	ld.const.u8 	%rs166, [%rd98];
	xor.b16  	%rs167, %rs133, 226;
	cvt.u64.u16 	%rd99, %rs167;
	and.b64  	%rd100, %rd99, 255;
	add.s64 	%rd101, %rd7, %rd100;
	ld.const.u8 	%rs168, [%rd101];
	xor.b16  	%rs169, %rs138, 176;
	cvt.u64.u16 	%rd102, %rs169;
	and.b64  	%rd103, %rd102, 255;
	add.s64 	%rd104, %rd11, %rd103;
	ld.const.u8 	%rs170, [%rd104];
	xor.b16  	%rs171, %rs144, %rs140;
	xor.b16  	%rs172, %rs146, %rs142;
	xor.b16  	%rs173, %rs142, %rs140;
	xor.b16  	%rs174, %rs146, %rs144;
	xor.b16  	%rs175, %rs144, %rs142;
	xor.b16  	%rs176, %rs146, %rs140;
	xor.b16  	%rs177, %rs146, %rs1;
	xor.b16  	%rs178, %rs177, %rs148;
	xor.b16  	%rs179, %rs178, %rs152;
	xor.b16  	%rs180, %rs179, %rs156;
	xor.b16  	%rs181, %rs180, %rs158;
	xor.b16  	%rs182, %rs181, %rs166;
	xor.b16  	%rs183, %rs182, %rs168;
	xor.b16  	%rs184, %rs144, %rs2;
	xor.b16  	%rs185, %rs184, %rs150;
	xor.b16  	%rs186, %rs185, %rs154;
	xor.b16  	%rs187, %rs186, %rs156;
	xor.b16  	%rs188, %rs187, %rs158;
	xor.b16  	%rs189, %rs188, %rs164;
	xor.b16  	%rs190, %rs189, %rs170;
	xor.b16  	%rs191, %rs142, %rs3;
	xor.b16  	%rs192, %rs191, %rs148;
	xor.b16  	%rs193, %rs192, %rs152;
	xor.b16  	%rs194, %rs193, %rs160;
	xor.b16  	%rs195, %rs194, %rs162;
	xor.b16  	%rs196, %rs195, %rs164;
	xor.b16  	%rs197, %rs196, %rs170;
	xor.b16  	%rs198, %rs140, %rs4;
	xor.b16  	%rs199, %rs198, %rs150;
	xor.b16  	%rs200, %rs199, %rs154;
	xor.b16  	%rs201, %rs200, %rs160;
	xor.b16  	%rs202, %rs201, %rs162;
	xor.b16  	%rs203, %rs202, %rs166;
	xor.b16  	%rs204, %rs203, %rs168;
	xor.b16  	%rs205, %rs171, %rs5;
	xor.b16  	%rs206, %rs205, %rs150;
	xor.b16  	%rs207, %rs206, %rs156;
	xor.b16  	%rs208, %rs207, %rs162;
	xor.b16  	%rs209, %rs208, %rs168;
	xor.b16  	%rs210, %rs209, %rs170;
	xor.b16  	%rs211, %rs148, %rs6;
	xor.b16  	%rs212, %rs211, %rs172;
	xor.b16  	%rs213, %rs212, %rs158;
	xor.b16  	%rs214, %rs213, %rs160;
	xor.b16  	%rs215, %rs214, %rs168;
	xor.b16  	%rs216, %rs215, %rs170;
	xor.b16  	%rs217, %rs171, %rs7;
	xor.b16  	%rs218, %rs217, %rs154;
	xor.b16  	%rs219, %rs218, %rs158;
	xor.b16  	%rs220, %rs219, %rs160;
	xor.b16  	%rs221, %rs220, %rs164;
	xor.b16  	%rs222, %rs221, %rs166;
	xor.b16  	%rs223, %rs172, %rs8;
	xor.b16  	%rs224, %rs223, %rs152;
	xor.b16  	%rs225, %rs224, %rs156;
	xor.b16  	%rs226, %rs225, %rs162;
	xor.b16  	%rs227, %rs226, %rs164;
	xor.b16  	%rs228, %rs227, %rs166;
	xor.b16  	%rs229, %rs173, %rs9;
	xor.b16  	%rs230, %rs229, %rs148;
	xor.b16  	%rs231, %rs230, %rs154;
	xor.b16  	%rs232, %rs231, %rs160;
	xor.b16  	%rs233, %rs232, %rs166;
	xor.b16  	%rs234, %rs233, %rs170;
	xor.b16  	%rs235, %rs173, %rs10;
	xor.b16  	%rs236, %rs235, %rs150;
	xor.b16  	%rs237, %rs236, %rs152;
	xor.b16  	%rs238, %rs237, %rs162;
	xor.b16  	%rs239, %rs238, %rs164;
	xor.b16  	%rs240, %rs239, %rs168;
	xor.b16  	%rs241, %rs174, %rs11;
	xor.b16  	%rs242, %rs241, %rs150;
	xor.b16  	%rs243, %rs242, %rs152;
	xor.b16  	%rs244, %rs243, %rs156;
	xor.b16  	%rs245, %rs244, %rs166;
	xor.b16  	%rs246, %rs245, %rs170;
	xor.b16  	%rs247, %rs148, %rs12;
	xor.b16  	%rs248, %rs247, %rs174;
	xor.b16  	%rs249, %rs248, %rs154;
	xor.b16  	%rs250, %rs249, %rs158;
	xor.b16  	%rs251, %rs250, %rs164;
	xor.b16  	%rs252, %rs251, %rs168;
	xor.b16  	%rs253, %rs175, %rs13;
	xor.b16  	%rs254, %rs253, %rs152;
	xor.b16  	%rs255, %rs254, %rs154;
	xor.b16  	%rs256, %rs255, %rs158;
	xor.b16  	%rs257, %rs256, %rs162;
	xor.b16  	%rs258, %rs257, %rs164;
	xor.b16  	%rs259, %rs176, %rs14;
	xor.b16  	%rs260, %rs259, %rs152;
	xor.b16  	%rs261, %rs260, %rs154;
	xor.b16  	%rs262, %rs261, %rs156;
	xor.b16  	%rs263, %rs262, %rs160;
	xor.b16  	%rs264, %rs263, %rs166;
	xor.b16  	%rs265, %rs148, %rs15;
	xor.b16  	%rs266, %rs265, %rs176;
	xor.b16  	%rs267, %rs266, %rs150;
	xor.b16  	%rs268, %rs267, %rs158;
	xor.b16  	%rs269, %rs268, %rs162;
	xor.b16  	%rs270, %rs269, %rs168;
	xor.b16  	%rs271, %rs175, %rs16;
	xor.b16  	%rs272, %rs271, %rs148;
	xor.b16  	%rs273, %rs272, %rs150;
	xor.b16  	%rs274, %rs273, %rs156;
	xor.b16  	%rs275, %rs274, %rs160;
	xor.b16  	%rs276, %rs275, %rs170;
	xor.b16  	%rs277, %rs183, 219;
	cvt.u64.u16 	%rd105, %rs277;
	and.b64  	%rd106, %rd105, 255;
	add.s64 	%rd107, %rd7, %rd106;
	ld.const.u8 	%rs278, [%rd107];
	xor.b16  	%rs279, %rs190, 146;
	cvt.u64.u16 	%rd108, %rs279;
	and.b64  	%rd109, %rd108, 255;
	add.s64 	%rd110, %rd11, %rd109;
	ld.const.u8 	%rs280, [%rd110];
	xor.b16  	%rs281, %rs197, 55;
	cvt.u64.u16 	%rd111, %rs281;
	and.b64  	%rd112, %rd111, 255;
	add.s64 	%rd113, %rd15, %rd112;
	ld.const.u8 	%rs282, [%rd113];
	xor.b16  	%rs283, %rs204, 29;
	cvt.u64.u16 	%rd114, %rs283;
	and.b64  	%rd115, %rd114, 255;
	add.s64 	%rd116, %rd19, %rd115;
	ld.const.u8 	%rs284, [%rd116];
	xor.b16  	%rs285, %rs210, 33;
	cvt.u64.u16 	%rd117, %rs285;
	and.b64  	%rd118, %rd117, 255;
	add.s64 	%rd119, %rd7, %rd118;
	ld.const.u8 	%rs286, [%rd119];
	xor.b16  	%rs287, %rs216, 38;
	cvt.u64.u16 	%rd120, %rs287;
	and.b64  	%rd121, %rd120, 255;
	add.s64 	%rd122, %rd11, %rd121;
	ld.const.u8 	%rs288, [%rd122];
	xor.b16  	%rs289, %rs222, 233;
	cvt.u64.u16 	%rd123, %rs289;
	and.b64  	%rd124, %rd123, 255;
	add.s64 	%rd125, %rd15, %rd124;
	ld.const.u8 	%rs290, [%rd125];
	xor.b16  	%rs291, %rs228, 112;
	cvt.u64.u16 	%rd126, %rs291;
	and.b64  	%rd127, %rd126, 255;
	add.s64 	%rd128, %rd19, %rd127;
	ld.const.u8 	%rs292, [%rd128];
	xor.b16  	%rs293, %rs234, 3;
	cvt.u64.u16 	%rd129, %rs293;
	and.b64  	%rd130, %rd129, 255;
	add.s64 	%rd131, %rd7, %rd130;
	ld.const.u8 	%rs294, [%rd131];
	xor.b16  	%rs295, %rs240, 36;
	cvt.u64.u16 	%rd132, %rs295;
	and.b64  	%rd133, %rd132, 255;
	add.s64 	%rd134, %rd11, %rd133;
	ld.const.u8 	%rs296, [%rd134];
	xor.b16  	%rs297, %rs246, 151;
	cvt.u64.u16 	%rd135, %rs297;
	and.b64  	%rd136, %rd135, 255;
	add.s64 	%rd137, %rd15, %rd136;
	ld.const.u8 	%rs298, [%rd137];
	xor.b16  	%rs299, %rs252, 117;
	cvt.u64.u16 	%rd138, %rs299;
	and.b64  	%rd139, %rd138, 255;
	add.s64 	%rd140, %rd19, %rd139;
	ld.const.u8 	%rs300, [%rd140];
	xor.b16  	%rs301, %rs258, 4;
	cvt.u64.u16 	%rd141, %rs301;
	and.b64  	%rd142, %rd141, 255;
	add.s64 	%rd143, %rd7, %rd142;
	ld.const.u8 	%rs302, [%rd143];
	xor.b16  	%rs303, %rs264, 232;
	cvt.u64.u16 	%rd144, %rs303;
	and.b64  	%rd145, %rd144, 255;
	add.s64 	%rd146, %rd11, %rd145;
	ld.const.u8 	%rs304, [%rd146];
	xor.b16  	%rs305, %rs270, 201;
	cvt.u64.u16 	%rd147, %rs305;
	and.b64  	%rd148, %rd147, 255;
	add.s64 	%rd149, %rd15, %rd148;
	ld.const.u8 	%rs306, [%rd149];
	xor.b16  	%rs307, %rs276, 14;
	cvt.u64.u16 	%rd150, %rs307;
	and.b64  	%rd151, %rd150, 255;
	add.s64 	%rd152, %rd19, %rd151;
	ld.const.u8 	%rs308, [%rd152];
	xor.b16  	%rs309, %rs282, %rs278;
	xor.b16  	%rs310, %rs284, %rs280;
	xor.b16  	%rs311, %rs280, %rs278;
	xor.b16  	%rs312, %rs284, %rs282;
	xor.b16  	%rs313, %rs282, %rs280;
	xor.b16  	%rs314, %rs284, %rs278;
	xor.b16  	%rs315, %rs284, %rs54;
	xor.b16  	%rs316, %rs315, %rs286;
	xor.b16  	%rs317, %rs316, %rs290;
	xor.b16  	%rs318, %rs317, %rs294;
	xor.b16  	%rs319, %rs318, %rs296;
	xor.b16  	%rs320, %rs319, %rs304;
	xor.b16  	%rs321, %rs320, %rs306;
	xor.b16  	%rs322, %rs282, %rs60;
	xor.b16  	%rs323, %rs322, %rs288;
	xor.b16  	%rs324, %rs323, %rs292;
	xor.b16  	%rs325, %rs324, %rs294;
	xor.b16  	%rs326, %rs325, %rs296;
	xor.b16  	%rs327, %rs326, %rs302;
	xor.b16  	%rs328, %rs327, %rs308;
	xor.b16  	%rs329, %rs280, %rs66;
	xor.b16  	%rs330, %rs329, %rs286;
	xor.b16  	%rs331, %rs330, %rs290;
	xor.b16  	%rs332, %rs331, %rs298;
	xor.b16  	%rs333, %rs332, %rs300;
	xor.b16  	%rs334, %rs333, %rs302;
	xor.b16  	%rs335, %rs334, %rs308;
	xor.b16  	%rs336, %rs278, %rs72;
	xor.b16  	%rs337, %rs336, %rs288;
	xor.b16  	%rs338, %rs337, %rs292;
	xor.b16  	%rs339, %rs338, %rs298;
	xor.b16  	%rs340, %rs339, %rs300;
	xor.b16  	%rs341, %rs340, %rs304;
	xor.b16  	%rs342, %rs341, %rs306;
	xor.b16  	%rs343, %rs309, %rs78;
	xor.b16  	%rs344, %rs343, %rs288;
	xor.b16  	%rs345, %rs344, %rs294;
	xor.b16  	%rs346, %rs345, %rs300;
	xor.b16  	%rs347, %rs346, %rs306;
	xor.b16  	%rs348, %rs347, %rs308;
	xor.b16  	%rs349, %rs286, %rs84;
	xor.b16  	%rs350, %rs349, %rs310;
	xor.b16  	%rs351, %rs350, %rs296;
	xor.b16  	%rs352, %rs351, %rs298;
	xor.b16  	%rs353, %rs352, %rs306;
	xor.b16  	%rs354, %rs353, %rs308;
	xor.b16  	%rs355, %rs309, %rs89;
	xor.b16  	%rs356, %rs355, %rs292;
	xor.b16  	%rs357, %rs356, %rs296;
	xor.b16  	%rs358, %rs357, %rs298;
	xor.b16  	%rs359, %rs358, %rs302;
	xor.b16  	%rs360, %rs359, %rs304;
	xor.b16  	%rs361, %rs310, %rs94;
	xor.b16  	%rs362, %rs361, %rs290;
	xor.b16  	%rs363, %rs362, %rs294;
	xor.b16  	%rs364, %rs363, %rs300;
	xor.b16  	%rs365, %rs364, %rs302;
	xor.b16  	%rs366, %rs365, %rs304;
	xor.b16  	%rs367, %rs311, %rs100;
	xor.b16  	%rs368, %rs367, %rs286;
	xor.b16  	%rs369, %rs368, %rs292;
	xor.b16  	%rs370, %rs369, %rs298;
	xor.b16  	%rs371, %rs370, %rs304;
	xor.b16  	%rs372, %rs371, %rs308;
	xor.b16  	%rs373, %rs311, %rs105;
	xor.b16  	%rs374, %rs373, %rs288;
	xor.b16  	%rs375, %rs374, %rs290;
	xor.b16  	%rs376, %rs375, %rs300;
	xor.b16  	%rs377, %rs376, %rs302;
	xor.b16  	%rs378, %rs377, %rs306;
	xor.b16  	%rs379, %rs312, %rs111;
	xor.b16  	%rs380, %rs379, %rs288;
	xor.b16  	%rs381, %rs380, %rs290;
	xor.b16  	%rs382, %rs381, %rs294;
	xor.b16  	%rs383, %rs382, %rs304;
	xor.b16  	%rs384, %rs383, %rs308;
	xor.b16  	%rs385, %rs286, %rs116;
	xor.b16  	%rs386, %rs385, %rs312;
	xor.b16  	%rs387, %rs386, %rs292;
	xor.b16  	%rs388, %rs387, %rs296;
	xor.b16  	%rs389, %rs388, %rs302;
	xor.b16  	%rs390, %rs389, %rs306;
	xor.b16  	%rs391, %rs313, %rs122;
	xor.b16  	%rs392, %rs391, %rs290;
	xor.b16  	%rs393, %rs392, %rs292;
	xor.b16  	%rs394, %rs393, %rs296;
	xor.b16  	%rs395, %rs394, %rs300;
	xor.b16  	%rs396, %rs395, %rs302;
	xor.b16  	%rs397, %rs314, %rs128;
	xor.b16  	%rs398, %rs397, %rs290;
	xor.b16  	%rs399, %rs398, %rs292;
	xor.b16  	%rs400, %rs399, %rs294;
	xor.b16  	%rs401, %rs400, %rs298;
	xor.b16  	%rs402, %rs401, %rs304;
	xor.b16  	%rs403, %rs286, %rs133;
	xor.b16  	%rs404, %rs403, %rs314;
	xor.b16  	%rs405, %rs404, %rs288;
	xor.b16  	%rs406, %rs405, %rs296;
	xor.b16  	%rs407, %rs406, %rs300;
	xor.b16  	%rs408, %rs407, %rs306;
	xor.b16  	%rs409, %rs313, %rs138;
	xor.b16  	%rs410, %rs409, %rs286;
	xor.b16  	%rs411, %rs410, %rs288;
	xor.b16  	%rs412, %rs411, %rs294;
	xor.b16  	%rs413, %rs412, %rs298;
	xor.b16  	%rs414, %rs413, %rs308;
	shl.b16 	%rs415, %rs128, 5;
	shl.b16 	%rs416, %rs133, 8;
	shr.u16 	%rs417, %rs416, 11;
	or.b16  	%rs418, %rs415, %rs417;
	shl.b16 	%rs419, %rs133, 5;
	shl.b16 	%rs420, %rs138, 8;
	shr.u16 	%rs421, %rs420, 11;
	or.b16  	%rs422, %rs419, %rs421;
	shl.b16 	%rs423, %rs138, 5;
	shl.b16 	%rs424, %rs54, 8;
	shr.u16 	%rs425, %rs424, 11;
	or.b16  	%rs426, %rs423, %rs425;
	shl.b16 	%rs427, %rs54, 5;
	shl.b16 	%rs428, %rs60, 8;
	shr.u16 	%rs429, %rs428, 11;
	or.b16  	%rs430, %rs427, %rs429;
	shl.b16 	%rs431, %rs60, 5;
	shl.b16 	%rs432, %rs66, 8;
	shr.u16 	%rs433, %rs432, 11;
	or.b16  	%rs434, %rs431, %rs433;
	shl.b16 	%rs435, %rs66, 5;
	shl.b16 	%rs436, %rs72, 8;
	shr.u16 	%rs437, %rs436, 11;
	or.b16  	%rs438, %rs435, %rs437;
	shl.b16 	%rs439, %rs72, 5;
	shl.b16 	%rs440, %rs78, 8;
	shr.u16 	%rs441, %rs440, 11;
	or.b16  	%rs442, %rs439, %rs441;
	shl.b16 	%rs443, %rs78, 5;
	shl.b16 	%rs444, %rs84, 8;
	shr.u16 	%rs445, %rs444, 11;
	or.b16  	%rs446, %rs443, %rs445;
	shl.b16 	%rs447, %rs84, 5;
	shl.b16 	%rs448, %rs89, 8;
	shr.u16 	%rs449, %rs448, 11;
	or.b16  	%rs450, %rs447, %rs449;
	shl.b16 	%rs451, %rs89, 5;
	shl.b16 	%rs452, %rs94, 8;
	shr.u16 	%rs453, %rs452, 11;
	or.b16  	%rs454, %rs451, %rs453;
	shl.b16 	%rs455, %rs94, 5;
	shl.b16 	%rs456, %rs100, 8;
	shr.u16 	%rs457, %rs456, 11;
	or.b16  	%rs458, %rs455, %rs457;
	shl.b16 	%rs459, %rs100, 5;
	shl.b16 	%rs460, %rs105, 8;
	shr.u16 	%rs461, %rs460, 11;
	or.b16  	%rs462, %rs459, %rs461;
	shl.b16 	%rs463, %rs105, 5;
	shl.b16 	%rs464, %rs111, 8;
	shr.u16 	%rs465, %rs464, 11;
	or.b16  	%rs466, %rs463, %rs465;
	shl.b16 	%rs467, %rs111, 5;
	shl.b16 	%rs468, %rs116, 8;
	shr.u16 	%rs469, %rs468, 11;
	or.b16  	%rs470, %rs467, %rs469;
	shl.b16 	%rs471, %rs116, 5;
	shl.b16 	%rs472, %rs122, 8;
	shr.u16 	%rs473, %rs472, 11;
	or.b16  	%rs474, %rs471, %rs473;
	shl.b16 	%rs475, %rs122, 5;
	shl.b16 	%rs476, %rs128, 8;
	shr.u16 	%rs477, %rs476, 11;
	or.b16  	%rs478, %rs475, %rs477;
	xor.b16  	%rs479, %rs418, %rs1;
	st.global.u8 	[%rd3], %rs479;
	xor.b16  	%rs480, %rs422, %rs2;
	st.global.u8 	[%rd3+1], %rs480;
	xor.b16  	%rs481, %rs426, %rs3;
	st.global.u8 	[%rd3+2], %rs481;
	xor.b16  	%rs482, %rs430, %rs4;
	st.global.u8 	[%rd3+3], %rs482;
	xor.b16  	%rs483, %rs434, %rs5;
	st.global.u8 	[%rd3+4], %rs483;
	xor.b16  	%rs484, %rs438, %rs6;
	st.global.u8 	[%rd3+5], %rs484;
	xor.b16  	%rs485, %rs442, %rs7;
	st.global.u8 	[%rd3+6], %rs485;
	xor.b16  	%rs486, %rs446, %rs8;
	st.global.u8 	[%rd3+7], %rs486;
	xor.b16  	%rs487, %rs450, %rs9;
	st.global.u8 	[%rd3+8], %rs487;
	xor.b16  	%rs488, %rs454, %rs10;
	st.global.u8 	[%rd3+9], %rs488;
	xor.b16  	%rs489, %rs458, %rs11;
	st.global.u8 	[%rd3+10], %rs489;
	xor.b16  	%rs490, %rs462, %rs12;
	st.global.u8 	[%rd3+11], %rs490;
	xor.b16  	%rs491, %rs466, %rs13;
	st.global.u8 	[%rd3+12], %rs491;
	xor.b16  	%rs492, %rs470, %rs14;
	st.global.u8 	[%rd3+13], %rs492;
	xor.b16  	%rs493, %rs474, %rs15;
	st.global.u8 	[%rd3+14], %rs493;
	xor.b16  	%rs494, %rs478, %rs16;
	st.global.u8 	[%rd3+15], %rs494;
	shl.b16 	%rs495, %rs270, 8;
	shr.u16 	%rs496, %rs495, 11;
	shl.b16 	%rs497, %rs264, 5;
	or.b16  	%rs498, %rs497, %rs496;
	shl.b16 	%rs499, %rs270, 5;
	shl.b16 	%rs500, %rs276, 8;
	shr.u16 	%rs501, %rs500, 11;
	or.b16  	%rs502, %rs499, %rs501;
	shl.b16 	%rs503, %rs276, 5;
	shl.b16 	%rs504, %rs183, 8;
	shr.u16 	%rs505, %rs504, 11;
	or.b16  	%rs506, %rs503, %rs505;
	shl.b16 	%rs507, %rs183, 5;
	shl.b16 	%rs508, %rs190, 8;
	shr.u16 	%rs509, %rs508, 11;
	or.b16  	%rs510, %rs507, %rs509;
	shl.b16 	%rs511, %rs190, 5;
	shl.b16 	%rs512, %rs197, 8;
	shr.u16 	%rs513, %rs512, 11;
	or.b16  	%rs514, %rs511, %rs513;
	shl.b16 	%rs515, %rs197, 5;
	shl.b16 	%rs516, %rs204, 8;
	shr.u16 	%rs517, %rs516, 11;
	or.b16  	%rs518, %rs515, %rs517;
	shl.b16 	%rs519, %rs204, 5;
	shl.b16 	%rs520, %rs210, 8;
	shr.u16 	%rs521, %rs520, 11;
	or.b16  	%rs522, %rs519, %rs521;
	shl.b16 	%rs523, %rs216, 8;
	shr.u16 	%rs524, %rs523, 11;
	shl.b16 	%rs525, %rs210, 5;
	or.b16  	%rs526, %rs525, %rs524;
	shl.b16 	%rs527, %rs216, 5;
	shl.b16 	%rs528, %rs222, 8;
	shr.u16 	%rs529, %rs528, 11;
	or.b16  	%rs530, %rs527, %rs529;
	shl.b16 	%rs531, %rs222, 5;
	shl.b16 	%rs532, %rs228, 8;
	shr.u16 	%rs533, %rs532, 11;
	or.b16  	%rs534, %rs531, %rs533;
	shl.b16 	%rs535, %rs228, 5;
	shl.b16 	%rs536, %rs234, 8;
	shr.u16 	%rs537, %rs536, 11;
	or.b16  	%rs538, %rs535, %rs537;
	shl.b16 	%rs539, %rs234, 5;
	shl.b16 	%rs540, %rs240, 8;
	shr.u16 	%rs541, %rs540, 11;
	or.b16  	%rs542, %rs539, %rs541;
	shl.b16 	%rs543, %rs240, 5;
	shl.b16 	%rs544, %rs246, 8;
	shr.u16 	%rs545, %rs544, 11;
	or.b16  	%rs546, %rs543, %rs545;
	shl.b16 	%rs547, %rs252, 8;
	shr.u16 	%rs548, %rs547, 11;
	shl.b16 	%rs549, %rs246, 5;
	or.b16  	%rs550, %rs549, %rs548;
	shl.b16 	%rs551, %rs252, 5;
	shl.b16 	%rs552, %rs258, 8;
	shr.u16 	%rs553, %rs552, 11;
	or.b16  	%rs554, %rs551, %rs553;
	shl.b16 	%rs555, %rs258, 5;
	shl.b16 	%rs556, %rs264, 8;
	shr.u16 	%rs557, %rs556, 11;
	or.b16  	%rs558, %rs555, %rs557;
	xor.b16  	%rs559, %rs498, %rs54;
	st.global.u8 	[%rd3+16], %rs559;
	xor.b16  	%rs560, %rs502, %rs60;
	st.global.u8 	[%rd3+17], %rs560;
	xor.b16  	%rs561, %rs506, %rs66;
	st.global.u8 	[%rd3+18], %rs561;
	xor.b16  	%rs562, %rs510, %rs72;
	st.global.u8 	[%rd3+19], %rs562;
	xor.b16  	%rs563, %rs514, %rs78;
	st.global.u8 	[%rd3+20], %rs563;
	xor.b16  	%rs564, %rs518, %rs84;
	st.global.u8 	[%rd3+21], %rs564;
	xor.b16  	%rs565, %rs522, %rs89;
	st.global.u8 	[%rd3+22], %rs565;
	xor.b16  	%rs566, %rs526, %rs94;
	st.global.u8 	[%rd3+23], %rs566;
	xor.b16  	%rs567, %rs530, %rs100;
	st.global.u8 	[%rd3+24], %rs567;
	xor.b16  	%rs568, %rs534, %rs105;
	st.global.u8 	[%rd3+25], %rs568;
	xor.b16  	%rs569, %rs538, %rs111;
	st.global.u8 	[%rd3+26], %rs569;
	xor.b16  	%rs570, %rs542, %rs116;
	st.global.u8 	[%rd3+27], %rs570;
	xor.b16  	%rs571, %rs546, %rs122;
	st.global.u8 	[%rd3+28], %rs571;
	xor.b16  	%rs572, %rs550, %rs128;
	st.global.u8 	[%rd3+29], %rs572;
	xor.b16  	%rs573, %rs554, %rs133;
	st.global.u8 	[%rd3+30], %rs573;
	xor.b16  	%rs574, %rs558, %rs138;
	st.global.u8 	[%rd3+31], %rs574;
	shl.b16 	%rs575, %rs408, 8;
	shr.u16 	%rs576, %rs575, 11;
	shl.b16 	%rs577, %rs402, 5;
	or.b16  	%rs578, %rs577, %rs576;
	shl.b16 	%rs579, %rs408, 5;
	shl.b16 	%rs580, %rs414, 8;
	shr.u16 	%rs581, %rs580, 11;
	or.b16  	%rs582, %rs579, %rs581;
	shl.b16 	%rs583, %rs414, 5;
	shl.b16 	%rs584, %rs321, 8;
	shr.u16 	%rs585, %rs584, 11;
	or.b16  	%rs586, %rs583, %rs585;
	shl.b16 	%rs587, %rs321, 5;
	shl.b16 	%rs588, %rs328, 8;
	shr.u16 	%rs589, %rs588, 11;
	or.b16  	%rs590, %rs587, %rs589;
	shl.b16 	%rs591, %rs328, 5;
	shl.b16 	%rs592, %rs335, 8;
	shr.u16 	%rs593, %rs592, 11;
	or.b16  	%rs594, %rs591, %rs593;
	shl.b16 	%rs595, %rs335, 5;
	shl.b16 	%rs596, %rs342, 8;
	shr.u16 	%rs597, %rs596, 11;
	or.b16  	%rs598, %rs595, %rs597;
	shl.b16 	%rs599, %rs342, 5;
	shl.b16 	%rs600, %rs348, 8;
	shr.u16 	%rs601, %rs600, 11;
	or.b16  	%rs602, %rs599, %rs601;
	shl.b16 	%rs603, %rs354, 8;
	shr.u16 	%rs604, %rs603, 11;
	shl.b16 	%rs605, %rs348, 5;
	or.b16  	%rs606, %rs605, %rs604;
	shl.b16 	%rs607, %rs354, 5;
	shl.b16 	%rs608, %rs360, 8;
	shr.u16 	%rs609, %rs608, 11;
	or.b16  	%rs610, %rs607, %rs609;
	shl.b16 	%rs611, %rs360, 5;
	shl.b16 	%rs612, %rs366, 8;
	shr.u16 	%rs613, %rs612, 11;
	or.b16  	%rs614, %rs611, %rs613;
	shl.b16 	%rs615, %rs366, 5;
	shl.b16 	%rs616, %rs372, 8;
	shr.u16 	%rs617, %rs616, 11;
	or.b16  	%rs618, %rs615, %rs617;
	shl.b16 	%rs619, %rs372, 5;
	shl.b16 	%rs620, %rs378, 8;
	shr.u16 	%rs621, %rs620, 11;
	or.b16  	%rs622, %rs619, %rs621;
	shl.b16 	%rs623, %rs378, 5;
	shl.b16 	%rs624, %rs384, 8;
	shr.u16 	%rs625, %rs624, 11;
	or.b16  	%rs626, %rs623, %rs625;
	shl.b16 	%rs627, %rs390, 8;
	shr.u16 	%rs628, %rs627, 11;
	shl.b16 	%rs629, %rs384, 5;
	or.b16  	%rs630, %rs629, %rs628;
	shl.b16 	%rs631, %rs390, 5;
	shl.b16 	%rs632, %rs396, 8;
	shr.u16 	%rs633, %rs632, 11;
	or.b16  	%rs634, %rs631, %rs633;
	shl.b16 	%rs635, %rs396, 5;
	shl.b16 	%rs636, %rs402, 8;
	shr.u16 	%rs637, %rs636, 11;
	or.b16  	%rs638, %rs635, %rs637;
	xor.b16  	%rs639, %rs578, %rs183;
	st.global.u8 	[%rd3+32], %rs639;
	xor.b16  	%rs640, %rs582, %rs190;
	st.global.u8 	[%rd3+33], %rs640;
	xor.b16  	%rs641, %rs586, %rs197;
	st.global.u8 	[%rd3+34], %rs641;
	xor.b16  	%rs642, %rs590, %rs204;
	st.global.u8 	[%rd3+35], %rs642;
	xor.b16  	%rs643, %rs594, %rs210;
	st.global.u8 	[%rd3+36], %rs643;
	xor.b16  	%rs644, %rs598, %rs216;
	st.global.u8 	[%rd3+37], %rs644;
	xor.b16  	%rs645, %rs602, %rs222;
	st.global.u8 	[%rd3+38], %rs645;
	xor.b16  	%rs646, %rs606, %rs228;
	st.global.u8 	[%rd3+39], %rs646;
	xor.b16  	%rs647, %rs610, %rs234;
	st.global.u8 	[%rd3+40], %rs647;
	xor.b16  	%rs648, %rs614, %rs240;
	st.global.u8 	[%rd3+41], %rs648;
	xor.b16  	%rs649, %rs618, %rs246;
	st.global.u8 	[%rd3+42], %rs649;
	xor.b16  	%rs650, %rs622, %rs252;
	st.global.u8 	[%rd3+43], %rs650;
	xor.b16  	%rs651, %rs626, %rs258;
	st.global.u8 	[%rd3+44], %rs651;
	xor.b16  	%rs652, %rs630, %rs264;
	st.global.u8 	[%rd3+45], %rs652;
	xor.b16  	%rs653, %rs634, %rs270;
	st.global.u8 	[%rd3+46], %rs653;
	xor.b16  	%rs654, %rs638, %rs276;
	st.global.u8 	[%rd3+47], %rs654;
	shl.b16 	%rs655, %rs14, 5;
	shl.b16 	%rs656, %rs15, 8;
	shr.u16 	%rs657, %rs656, 11;
	or.b16  	%rs658, %rs655, %rs657;
	shl.b16 	%rs659, %rs15, 5;
	shl.b16 	%rs660, %rs16, 8;
	shr.u16 	%rs661, %rs660, 11;
	or.b16  	%rs662, %rs659, %rs661;
	shl.b16 	%rs663, %rs16, 5;
	shl.b16 	%rs664, %rs1, 8;
	shr.u16 	%rs665, %rs664, 11;
	or.b16  	%rs666, %rs663, %rs665;
	shl.b16 	%rs667, %rs1, 5;
	shl.b16 	%rs668, %rs2, 8;
	shr.u16 	%rs669, %rs668, 11;
	or.b16  	%rs670, %rs667, %rs669;
	shl.b16 	%rs671, %rs2, 5;
	shl.b16 	%rs672, %rs3, 8;
	shr.u16 	%rs673, %rs672, 11;
	or.b16  	%rs674, %rs671, %rs673;
	shl.b16 	%rs675, %rs3, 5;
	shl.b16 	%rs676, %rs4, 8;
	shr.u16 	%rs677, %rs676, 11;
	or.b16  	%rs678, %rs675, %rs677;
	shl.b16 	%rs679, %rs4, 5;
	shl.b16 	%rs680, %rs5, 8;
	shr.u16 	%rs681, %rs680, 11;
	or.b16  	%rs682, %rs679, %rs681;
	shl.b16 	%rs683, %rs5, 5;
	shl.b16 	%rs684, %rs6, 8;
	shr.u16 	%rs685, %rs684, 11;
	or.b16  	%rs686, %rs683, %rs685;
	shl.b16 	%rs687, %rs6, 5;
	shl.b16 	%rs688, %rs7, 8;
	shr.u16 	%rs689, %rs688, 11;
	or.b16  	%rs690, %rs687, %rs689;
	shl.b16 	%rs691, %rs7, 5;
	shl.b16 	%rs692, %rs8, 8;
	shr.u16 	%rs693, %rs692, 11;
	or.b16  	%rs694, %rs691, %rs693;
	shl.b16 	%rs695, %rs8, 5;
	shl.b16 	%rs696, %rs9, 8;
	shr.u16 	%rs697, %rs696, 11;
	or.b16  	%rs698, %rs695, %rs697;
	shl.b16 	%rs699, %rs9, 5;
	shl.b16 	%rs700, %rs10, 8;
	shr.u16 	%rs701, %rs700, 11;
	or.b16  	%rs702, %rs699, %rs701;
	shl.b16 	%rs703, %rs10, 5;
	shl.b16 	%rs704, %rs11, 8;
	shr.u16 	%rs705, %rs704, 11;
	or.b16  	%rs706, %rs703, %rs705;
	shl.b16 	%rs707, %rs11, 5;
	shl.b16 	%rs708, %rs12, 8;
	shr.u16 	%rs709, %rs708, 11;
	or.b16  	%rs710, %rs707, %rs709;
	shl.b16 	%rs711, %rs12, 5;
	shl.b16 	%rs712, %rs13, 8;
	shr.u16 	%rs713, %rs712, 11;
	or.b16  	%rs714, %rs711, %rs713;
	shl.b16 	%rs715, %rs13, 5;
	shl.b16 	%rs716, %rs14, 8;
	shr.u16 	%rs717, %rs716, 11;
	or.b16  	%rs718, %rs715, %rs717;
	xor.b16  	%rs719, %rs321, %rs658;
	st.global.u8 	[%rd3+48], %rs719;
	xor.b16  	%rs720, %rs328, %rs662;
	st.global.u8 	[%rd3+49], %rs720;
	xor.b16  	%rs721, %rs335, %rs666;
	st.global.u8 	[%rd3+50], %rs721;
	xor.b16  	%rs722, %rs342, %rs670;
	st.global.u8 	[%rd3+51], %rs722;
	xor.b16  	%rs723, %rs348, %rs674;
	st.global.u8 	[%rd3+52], %rs723;
	xor.b16  	%rs724, %rs354, %rs678;
	st.global.u8 	[%rd3+53], %rs724;
	xor.b16  	%rs725, %rs360, %rs682;
	st.global.u8 	[%rd3+54], %rs725;
	xor.b16  	%rs726, %rs366, %rs686;
	st.global.u8 	[%rd3+55], %rs726;
	xor.b16  	%rs727, %rs372, %rs690;
	st.global.u8 	[%rd3+56], %rs727;
	xor.b16  	%rs728, %rs378, %rs694;
	st.global.u8 	[%rd3+57], %rs728;
	xor.b16  	%rs729, %rs384, %rs698;
	st.global.u8 	[%rd3+58], %rs729;
	xor.b16  	%rs730, %rs390, %rs702;
	st.global.u8 	[%rd3+59], %rs730;
	xor.b16  	%rs731, %rs396, %rs706;
	st.global.u8 	[%rd3+60], %rs731;
	xor.b16  	%rs732, %rs402, %rs710;
	st.global.u8 	[%rd3+61], %rs732;
	xor.b16  	%rs733, %rs408, %rs714;
	st.global.u8 	[%rd3+62], %rs733;
	xor.b16  	%rs734, %rs414, %rs718;
	st.global.u8 	[%rd3+63], %rs734;
	shl.b16 	%rs735, %rs122, 1;
	shr.u16 	%rs736, %rs476, 15;
	or.b16  	%rs737, %rs735, %rs736;
	shl.b16 	%rs738, %rs128, 1;
	shr.u16 	%rs739, %rs416, 15;
	or.b16  	%rs740, %rs738, %rs739;
	shl.b16 	%rs741, %rs133, 1;
	shr.u16 	%rs742, %rs420, 15;
	or.b16  	%rs743, %rs741, %rs742;
	shl.b16 	%rs744, %rs138, 1;
	shr.u16 	%rs745, %rs424, 15;
	or.b16  	%rs746, %rs744, %rs745;
	shl.b16 	%rs747, %rs54, 1;
	shr.u16 	%rs748, %rs428, 15;
	or.b16  	%rs749, %rs747, %rs748;
	shl.b16 	%rs750, %rs60, 1;
	shr.u16 	%rs751, %rs432, 15;
	or.b16  	%rs752, %rs750, %rs751;
	shl.b16 	%rs753, %rs66, 1;
	shr.u16 	%rs754, %rs436, 15;
	or.b16  	%rs755, %rs753, %rs754;
	shl.b16 	%rs756, %rs72, 1;
	shr.u16 	%rs757, %rs440, 15;
	or.b16  	%rs758, %rs756, %rs757;
	shl.b16 	%rs759, %rs78, 1;
	shr.u16 	%rs760, %rs444, 15;
	or.b16  	%rs761, %rs759, %rs760;
	shl.b16 	%rs762, %rs84, 1;
	shr.u16 	%rs763, %rs448, 15;
	or.b16  	%rs764, %rs762, %rs763;
	shl.b16 	%rs765, %rs89, 1;
	shr.u16 	%rs766, %rs452, 15;
	or.b16  	%rs767, %rs765, %rs766;
	shl.b16 	%rs768, %rs94, 1;
	shr.u16 	%rs769, %rs456, 15;
	or.b16  	%rs770, %rs768, %rs769;
	shl.b16 	%rs771, %rs100, 1;
	shr.u16 	%rs772, %rs460, 15;
	or.b16  	%rs773, %rs771, %rs772;
	shl.b16 	%rs774, %rs105, 1;
	shr.u16 	%rs775, %rs464, 15;
	or.b16  	%rs776, %rs774, %rs775;
	shl.b16 	%rs777, %rs111, 1;
	shr.u16 	%rs778, %rs468, 15;
	or.b16  	%rs779, %rs777, %rs778;
	shl.b16 	%rs780, %rs116, 1;
	shr.u16 	%rs781, %rs472, 15;
	or.b16  	%rs782, %rs780, %rs781;
	xor.b16  	%rs783, %rs737, %rs1;
	st.global.u8 	[%rd3+64], %rs783;
	xor.b16  	%rs784, %rs740, %rs2;
	st.global.u8 	[%rd3+65], %rs784;
	xor.b16  	%rs785, %rs743, %rs3;
	st.global.u8 	[%rd3+66], %rs785;
	xor.b16  	%rs786, %rs746, %rs4;
	st.global.u8 	[%rd3+67], %rs786;
	xor.b16  	%rs787, %rs749, %rs5;
	st.global.u8 	[%rd3+68], %rs787;
	xor.b16  	%rs788, %rs752, %rs6;
	st.global.u8 	[%rd3+69], %rs788;
	xor.b16  	%rs789, %rs755, %rs7;
	st.global.u8 	[%rd3+70], %rs789;
	xor.b16  	%rs790, %rs758, %rs8;
	st.global.u8 	[%rd3+71], %rs790;
	xor.b16  	%rs791, %rs761, %rs9;
	st.global.u8 	[%rd3+72], %rs791;
	xor.b16  	%rs792, %rs764, %rs10;
	st.global.u8 	[%rd3+73], %rs792;
	xor.b16  	%rs793, %rs767, %rs11;
	st.global.u8 	[%rd3+74], %rs793;
	xor.b16  	%rs794, %rs770, %rs12;
	st.global.u8 	[%rd3+75], %rs794;
	xor.b16  	%rs795, %rs773, %rs13;
	st.global.u8 	[%rd3+76], %rs795;
	xor.b16  	%rs796, %rs776, %rs14;
	st.global.u8 	[%rd3+77], %rs796;
	xor.b16  	%rs797, %rs779, %rs15;
	st.global.u8 	[%rd3+78], %rs797;
	xor.b16  	%rs798, %rs782, %rs16;
	st.global.u8 	[%rd3+79], %rs798;
	shl.b16 	%rs799, %rs258, 1;
	shr.u16 	%rs800, %rs556, 15;
	or.b16  	%rs801, %rs799, %rs800;
	shr.u16 	%rs802, %rs495, 15;
	shl.b16 	%rs803, %rs264, 1;
	or.b16  	%rs804, %rs803, %rs802;
	shl.b16 	%rs805, %rs270, 1;
	shr.u16 	%rs806, %rs500, 15;
	or.b16  	%rs807, %rs805, %rs806;
	shl.b16 	%rs808, %rs276, 1;
	shr.u16 	%rs809, %rs504, 15;
	or.b16  	%rs810, %rs808, %rs809;
	shl.b16 	%rs811, %rs183, 1;
	shr.u16 	%rs812, %rs508, 15;
	or.b16  	%rs813, %rs811, %rs812;
	shl.b16 	%rs814, %rs190, 1;
	shr.u16 	%rs815, %rs512, 15;
	or.b16  	%rs816, %rs814, %rs815;
	shl.b16 	%rs817, %rs197, 1;
	shr.u16 	%rs818, %rs516, 15;
	or.b16  	%rs819, %rs817, %rs818;
	shl.b16 	%rs820, %rs204, 1;
	shr.u16 	%rs821, %rs520, 15;
	or.b16  	%rs822, %rs820, %rs821;
	shr.u16 	%rs823, %rs523, 15;
	shl.b16 	%rs824, %rs210, 1;
	or.b16  	%rs825, %rs824, %rs823;
	shl.b16 	%rs826, %rs216, 1;
	shr.u16 	%rs827, %rs528, 15;
	or.b16  	%rs828, %rs826, %rs827;
	shl.b16 	%rs829, %rs222, 1;
	shr.u16 	%rs830, %rs532, 15;
	or.b16  	%rs831, %rs829, %rs830;
	shl.b16 	%rs832, %rs228, 1;
	shr.u16 	%rs833, %rs536, 15;
	or.b16  	%rs834, %rs832, %rs833;
	shl.b16 	%rs835, %rs234, 1;
	shr.u16 	%rs836, %rs540, 15;
	or.b16  	%rs837, %rs835, %rs836;
	shl.b16 	%rs838, %rs240, 1;
	shr.u16 	%rs839, %rs544, 15;
	or.b16  	%rs840, %rs838, %rs839;
	shr.u16 	%rs841, %rs547, 15;
	shl.b16 	%rs842, %rs246, 1;
	or.b16  	%rs843, %rs842, %rs841;
	shl.b16 	%rs844, %rs252, 1;
	shr.u16 	%rs845, %rs552, 15;
	or.b16  	%rs846, %rs844, %rs845;
	xor.b16  	%rs847, %rs801, %rs54;
	st.global.u8 	[%rd3+80], %rs847;
	xor.b16  	%rs848, %rs804, %rs60;
	st.global.u8 	[%rd3+81], %rs848;
	xor.b16  	%rs849, %rs807, %rs66;
	st.global.u8 	[%rd3+82], %rs849;
	xor.b16  	%rs850, %rs810, %rs72;
	st.global.u8 	[%rd3+83], %rs850;
	xor.b16  	%rs851, %rs813, %rs78;
	st.global.u8 	[%rd3+84], %rs851;
	xor.b16  	%rs852, %rs816, %rs84;
	st.global.u8 	[%rd3+85], %rs852;
	xor.b16  	%rs853, %rs819, %rs89;
	st.global.u8 	[%rd3+86], %rs853;
	xor.b16  	%rs854, %rs822, %rs94;
	st.global.u8 	[%rd3+87], %rs854;
	xor.b16  	%rs855, %rs825, %rs100;
	st.global.u8 	[%rd3+88], %rs855;
	xor.b16  	%rs856, %rs828, %rs105;
	st.global.u8 	[%rd3+89], %rs856;
	xor.b16  	%rs857, %rs831, %rs111;
	st.global.u8 	[%rd3+90], %rs857;
	xor.b16  	%rs858, %rs834, %rs116;
	st.global.u8 	[%rd3+91], %rs858;
	xor.b16  	%rs859, %rs837, %rs122;
	st.global.u8 	[%rd3+92], %rs859;
	xor.b16  	%rs860, %rs840, %rs128;
	st.global.u8 	[%rd3+93], %rs860;
	xor.b16  	%rs861, %rs843, %rs133;
	st.global.u8 	[%rd3+94], %rs861;
	xor.b16  	%rs862, %rs846, %rs138;
	st.global.u8 	[%rd3+95], %rs862;
	shl.b16 	%rs863, %rs396, 1;
	shr.u16 	%rs864, %rs636, 15;
	or.b16  	%rs865, %rs863, %rs864;
	shr.u16 	%rs866, %rs575, 15;
	shl.b16 	%rs867, %rs402, 1;
	or.b16  	%rs868, %rs867, %rs866;
	shl.b16 	%rs869, %rs408, 1;
	shr.u16 	%rs870, %rs580, 15;
	or.b16  	%rs871, %rs869, %rs870;
	shl.b16 	%rs872, %rs414, 1;
	shr.u16 	%rs873, %rs584, 15;
	or.b16  	%rs874, %rs872, %rs873;
	shl.b16 	%rs875, %rs321, 1;
	shr.u16 	%rs876, %rs588, 15;
	or.b16  	%rs877, %rs875, %rs876;
	shl.b16 	%rs878, %rs328, 1;
	shr.u16 	%rs879, %rs592, 15;
	or.b16  	%rs880, %rs878, %rs879;
	shl.b16 	%rs881, %rs335, 1;
	shr.u16 	%rs882, %rs596, 15;
	or.b16  	%rs883, %rs881, %rs882;
	shl.b16 	%rs884, %rs342, 1;
	shr.u16 	%rs885, %rs600, 15;
	or.b16  	%rs886, %rs884, %rs885;
	shr.u16 	%rs887, %rs603, 15;
	shl.b16 	%rs888, %rs348, 1;
	or.b16  	%rs889, %rs888, %rs887;
	shl.b16 	%rs890, %rs354, 1;
	shr.u16 	%rs891, %rs608, 15;
	or.b16  	%rs892, %rs890, %rs891;
	shl.b16 	%rs893, %rs360, 1;
	shr.u16 	%rs894, %rs612, 15;
	or.b16  	%rs895, %rs893, %rs894;
	shl.b16 	%rs896, %rs366, 1;
	shr.u16 	%rs897, %rs616, 15;
	or.b16  	%rs898, %rs896, %rs897;
	shl.b16 	%rs899, %rs372, 1;
	shr.u16 	%rs900, %rs620, 15;
	or.b16  	%rs901, %rs899, %rs900;
	shl.b16 	%rs902, %rs378, 1;
	shr.u16 	%rs903, %rs624, 15;
	or.b16  	%rs904, %rs902, %rs903;
	shr.u16 	%rs905, %rs627, 15;
	shl.b16 	%rs906, %rs384, 1;
	or.b16  	%rs907, %rs906, %rs905;
	shl.b16 	%rs908, %rs390, 1;
	shr.u16 	%rs909, %rs632, 15;
	or.b16  	%rs910, %rs908, %rs909;
	xor.b16  	%rs911, %rs865, %rs183;
	st.global.u8 	[%rd3+96], %rs911;
	xor.b16  	%rs912, %rs868, %rs190;
	st.global.u8 	[%rd3+97], %rs912;
	xor.b16  	%rs913, %rs871, %rs197;
	st.global.u8 	[%rd3+98], %rs913;
	xor.b16  	%rs914, %rs874, %rs204;
	st.global.u8 	[%rd3+99], %rs914;
	xor.b16  	%rs915, %rs877, %rs210;
	st.global.u8 	[%rd3+100], %rs915;
	xor.b16  	%rs916, %rs880, %rs216;
	st.global.u8 	[%rd3+101], %rs916;
	xor.b16  	%rs917, %rs883, %rs222;
	st.global.u8 	[%rd3+102], %rs917;
	xor.b16  	%rs918, %rs886, %rs228;
	st.global.u8 	[%rd3+103], %rs918;
	xor.b16  	%rs919, %rs889, %rs234;
	st.global.u8 	[%rd3+104], %rs919;
	xor.b16  	%rs920, %rs892, %rs240;
	st.global.u8 	[%rd3+105], %rs920;
	xor.b16  	%rs921, %rs895, %rs246;
	st.global.u8 	[%rd3+106], %rs921;
	xor.b16  	%rs922, %rs898, %rs252;
	st.global.u8 	[%rd3+107], %rs922;
	xor.b16  	%rs923, %rs901, %rs258;
	st.global.u8 	[%rd3+108], %rs923;
	xor.b16  	%rs924, %rs904, %rs264;
	st.global.u8 	[%rd3+109], %rs924;
	xor.b16  	%rs925, %rs907, %rs270;
	st.global.u8 	[%rd3+110], %rs925;
	xor.b16  	%rs926, %rs910, %rs276;
	st.global.u8 	[%rd3+111], %rs926;
	shl.b16 	%rs927, %rs13, 1;
	shr.u16 	%rs928, %rs716, 15;
	or.b16  	%rs929, %rs927, %rs928;
	shl.b16 	%rs930, %rs14, 1;
	shr.u16 	%rs931, %rs656, 15;
	or.b16  	%rs932, %rs930, %rs931;
	shl.b16 	%rs933, %rs15, 1;
	shr.u16 	%rs934, %rs660, 15;
	or.b16  	%rs935, %rs933, %rs934;
	shl.b16 	%rs936, %rs16, 1;
	shr.u16 	%rs937, %rs664, 15;
	or.b16  	%rs938, %rs936, %rs937;
	shl.b16 	%rs939, %rs1, 1;
	shr.u16 	%rs940, %rs668, 15;
	or.b16  	%rs941, %rs939, %rs940;
	shl.b16 	%rs942, %rs2, 1;
	shr.u16 	%rs943, %rs672, 15;
	or.b16  	%rs944, %rs942, %rs943;
	shl.b16 	%rs945, %rs3, 1;
	shr.u16 	%rs946, %rs676, 15;
	or.b16  	%rs947, %rs945, %rs946;
	shl.b16 	%rs948, %rs4, 1;
	shr.u16 	%rs949, %rs680, 15;
	or.b16  	%rs950, %rs948, %rs949;
	shl.b16 	%rs951, %rs5, 1;
	shr.u16 	%rs952, %rs684, 15;
	or.b16  	%rs953, %rs951, %rs952;
	shl.b16 	%rs954, %rs6, 1;
	shr.u16 	%rs955, %rs688, 15;
	or.b16  	%rs956, %rs954, %rs955;
	shl.b16 	%rs957, %rs7, 1;
	shr.u16 	%rs958, %rs692, 15;
	or.b16  	%rs959, %rs957, %rs958;
	shl.b16 	%rs960, %rs8, 1;
	shr.u16 	%rs961, %rs696, 15;
	or.b16  	%rs962, %rs960, %rs961;
	shl.b16 	%rs963, %rs9, 1;
	shr.u16 	%rs964, %rs700, 15;
	or.b16  	%rs965, %rs963, %rs964;
	shl.b16 	%rs966, %rs10, 1;
	shr.u16 	%rs967, %rs704, 15;
	or.b16  	%rs968, %rs966, %rs967;
	shl.b16 	%rs969, %rs11, 1;
	shr.u16 	%rs970, %rs708, 15;
	or.b16  	%rs971, %rs969, %rs970;
	shl.b16 	%rs972, %rs12, 1;
	shr.u16 	%rs973, %rs712, 15;
	or.b16  	%rs974, %rs972, %rs973;
	xor.b16  	%rs975, %rs321, %rs929;
	st.global.u8 	[%rd3+112], %rs975;
	xor.b16  	%rs976, %rs328, %rs932;
	st.global.u8 	[%rd3+113], %rs976;
	xor.b16  	%rs977, %rs335, %rs935;
	st.global.u8 	[%rd3+114], %rs977;
	xor.b16  	%rs978, %rs342, %rs938;
	st.global.u8 	[%rd3+115], %rs978;
	xor.b16  	%rs979, %rs348, %rs941;
	st.global.u8 	[%rd3+116], %rs979;
	xor.b16  	%rs980, %rs354, %rs944;
	st.global.u8 	[%rd3+117], %rs980;
	xor.b16  	%rs981, %rs360, %rs947;
	st.global.u8 	[%rd3+118], %rs981;
	xor.b16  	%rs982, %rs366, %rs950;
	st.global.u8 	[%rd3+119], %rs982;
	xor.b16  	%rs983, %rs372, %rs953;
	st.global.u8 	[%rd3+120], %rs983;
	xor.b16  	%rs984, %rs378, %rs956;
	st.global.u8 	[%rd3+121], %rs984;
	xor.b16  	%rs985, %rs384, %rs959;
	st.global.u8 	[%rd3+122], %rs985;
	xor.b16  	%rs986, %rs390, %rs962;
	st.global.u8 	[%rd3+123], %rs986;
	xor.b16  	%rs987, %rs396, %rs965;
	st.global.u8 	[%rd3+124], %rs987;
	xor.b16  	%rs988, %rs402, %rs968;
	st.global.u8 	[%rd3+125], %rs988;
	xor.b16  	%rs989, %rs408, %rs971;
	st.global.u8 	[%rd3+126], %rs989;
	xor.b16  	%rs990, %rs414, %rs974;
	st.global.u8 	[%rd3+127], %rs990;
	xor.b16  	%rs991, %rs458, %rs1;
	st.global.u8 	[%rd3+128], %rs991;
	xor.b16  	%rs992, %rs462, %rs2;
	st.global.u8 	[%rd3+129], %rs992;
	xor.b16  	%rs993, %rs466, %rs3;
	st.global.u8 	[%rd3+130], %rs993;
	xor.b16  	%rs994, %rs470, %rs4;
	st.global.u8 	[%rd3+131], %rs994;
	xor.b16  	%rs995, %rs474, %rs5;
	st.global.u8 	[%rd3+132], %rs995;
	xor.b16  	%rs996, %rs478, %rs6;
	st.global.u8 	[%rd3+133], %rs996;
	xor.b16  	%rs997, %rs418, %rs7;
	st.global.u8 	[%rd3+134], %rs997;
	xor.b16  	%rs998, %rs422, %rs8;
	st.global.u8 	[%rd3+135], %rs998;
	xor.b16  	%rs999, %rs426, %rs9;
	st.global.u8 	[%rd3+136], %rs999;
	xor.b16  	%rs1000, %rs430, %rs10;
	st.global.u8 	[%rd3+137], %rs1000;
	xor.b16  	%rs1001, %rs434, %rs11;
	st.global.u8 	[%rd3+138], %rs1001;
	xor.b16  	%rs1002, %rs438, %rs12;
	st.global.u8 	[%rd3+139], %rs1002;
	xor.b16  	%rs1003, %rs442, %rs13;
	st.global.u8 	[%rd3+140], %rs1003;
	xor.b16  	%rs1004, %rs446, %rs14;
	st.global.u8 	[%rd3+141], %rs1004;
	xor.b16  	%rs1005, %rs450, %rs15;
	st.global.u8 	[%rd3+142], %rs1005;
	xor.b16  	%rs1006, %rs454, %rs16;
	st.global.u8 	[%rd3+143], %rs1006;
	xor.b16  	%rs1007, %rs538, %rs54;
	st.global.u8 	[%rd3+144], %rs1007;
	xor.b16  	%rs1008, %rs542, %rs60;
	st.global.u8 	[%rd3+145], %rs1008;
	xor.b16  	%rs1009, %rs546, %rs66;
	st.global.u8 	[%rd3+146], %rs1009;
	xor.b16  	%rs1010, %rs550, %rs72;
	st.global.u8 	[%rd3+147], %rs1010;
	xor.b16  	%rs1011, %rs554, %rs78;
	st.global.u8 	[%rd3+148], %rs1011;
	xor.b16  	%rs1012, %rs558, %rs84;
	st.global.u8 	[%rd3+149], %rs1012;
	xor.b16  	%rs1013, %rs498, %rs89;
	st.global.u8 	[%rd3+150], %rs1013;
	xor.b16  	%rs1014, %rs502, %rs94;
	st.global.u8 	[%rd3+151], %rs1014;
	xor.b16  	%rs1015, %rs506, %rs100;
	st.global.u8 	[%rd3+152], %rs1015;
	xor.b16  	%rs1016, %rs510, %rs105;
	st.global.u8 	[%rd3+153], %rs1016;
	xor.b16  	%rs1017, %rs514, %rs111;
	st.global.u8 	[%rd3+154], %rs1017;
	xor.b16  	%rs1018, %rs518, %rs116;
	st.global.u8 	[%rd3+155], %rs1018;
	xor.b16  	%rs1019, %rs522, %rs122;
	st.global.u8 	[%rd3+156], %rs1019;
	xor.b16  	%rs1020, %rs526, %rs128;
	st.global.u8 	[%rd3+157], %rs1020;
	xor.b16  	%rs1021, %rs530, %rs133;
	st.global.u8 	[%rd3+158], %rs1021;
	xor.b16  	%rs1022, %rs534, %rs138;
	st.global.u8 	[%rd3+159], %rs1022;
	xor.b16  	%rs1023, %rs618, %rs183;
	st.global.u8 	[%rd3+160], %rs1023;
	xor.b16  	%rs1024, %rs622, %rs190;
	st.global.u8 	[%rd3+161], %rs1024;
	xor.b16  	%rs1025, %rs626, %rs197;
	st.global.u8 	[%rd3+162], %rs1025;
	xor.b16  	%rs1026, %rs630, %rs204;
	st.global.u8 	[%rd3+163], %rs1026;
	xor.b16  	%rs1027, %rs634, %rs210;
	st.global.u8 	[%rd3+164], %rs1027;
	xor.b16  	%rs1028, %rs638, %rs216;
	st.global.u8 	[%rd3+165], %rs1028;
	xor.b16  	%rs1029, %rs578, %rs222;
	st.global.u8 	[%rd3+166], %rs1029;
	xor.b16  	%rs1030, %rs582, %rs228;
	st.global.u8 	[%rd3+167], %rs1030;
	xor.b16  	%rs1031, %rs586, %rs234;
	st.global.u8 	[%rd3+168], %rs1031;
	xor.b16  	%rs1032, %rs590, %rs240;
	st.global.u8 	[%rd3+169], %rs1032;
	xor.b16  	%rs1033, %rs594, %rs246;
	st.global.u8 	[%rd3+170], %rs1033;
	xor.b16  	%rs1034, %rs598, %rs252;
	st.global.u8 	[%rd3+171], %rs1034;
	xor.b16  	%rs1035, %rs602, %rs258;
	st.global.u8 	[%rd3+172], %rs1035;
	xor.b16  	%rs1036, %rs606, %rs264;
	st.global.u8 	[%rd3+173], %rs1036;
	xor.b16  	%rs1037, %rs610, %rs270;
	st.global.u8 	[%rd3+174], %rs1037;
	xor.b16  	%rs1038, %rs614, %rs276;
	st.global.u8 	[%rd3+175], %rs1038;
	xor.b16  	%rs1039, %rs321, %rs698;
	st.global.u8 	[%rd3+176], %rs1039;
	xor.b16  	%rs1040, %rs328, %rs702;
	st.global.u8 	[%rd3+177], %rs1040;
	xor.b16  	%rs1041, %rs335, %rs706;
	st.global.u8 	[%rd3+178], %rs1041;
	xor.b16  	%rs1042, %rs342, %rs710;
	st.global.u8 	[%rd3+179], %rs1042;
	xor.b16  	%rs1043, %rs348, %rs714;
	st.global.u8 	[%rd3+180], %rs1043;
	xor.b16  	%rs1044, %rs354, %rs718;
	st.global.u8 	[%rd3+181], %rs1044;
	xor.b16  	%rs1045, %rs360, %rs658;
	st.global.u8 	[%rd3+182], %rs1045;
	xor.b16  	%rs1046, %rs366, %rs662;
	st.global.u8 	[%rd3+183], %rs1046;
	xor.b16  	%rs1047, %rs372, %rs666;
	st.global.u8 	[%rd3+184], %rs1047;
	xor.b16  	%rs1048, %rs378, %rs670;
	st.global.u8 	[%rd3+185], %rs1048;
	xor.b16  	%rs1049, %rs384, %rs674;
	st.global.u8 	[%rd3+186], %rs1049;
	xor.b16  	%rs1050, %rs390, %rs678;
	st.global.u8 	[%rd3+187], %rs1050;
	xor.b16  	%rs1051, %rs396, %rs682;
	st.global.u8 	[%rd3+188], %rs1051;
	xor.b16  	%rs1052, %rs402, %rs686;
	st.global.u8 	[%rd3+189], %rs1052;
	xor.b16  	%rs1053, %rs408, %rs690;
	st.global.u8 	[%rd3+190], %rs1053;
	xor.b16  	%rs1054, %rs414, %rs694;
	st.global.u8 	[%rd3+191], %rs1054;
	shl.b16 	%rs1055, %rs72, 7;
	shr.u16 	%rs1056, %rs440, 9;
	or.b16  	%rs1057, %rs1055, %rs1056;
	shl.b16 	%rs1058, %rs78, 7;
	shr.u16 	%rs1059, %rs444, 9;
	or.b16  	%rs1060, %rs1058, %rs1059;
	shl.b16 	%rs1061, %rs84, 7;
	shr.u16 	%rs1062, %rs448, 9;
	or.b16  	%rs1063, %rs1061, %rs1062;
	shl.b16 	%rs1064, %rs89, 7;
	shr.u16 	%rs1065, %rs452, 9;
	or.b16  	%rs1066, %rs1064, %rs1065;
	shl.b16 	%rs1067, %rs94, 7;
	shr.u16 	%rs1068, %rs456, 9;
	or.b16  	%rs1069, %rs1067, %rs1068;
	shl.b16 	%rs1070, %rs100, 7;
	shr.u16 	%rs1071, %rs460, 9;
	or.b16  	%rs1072, %rs1070, %rs1071;
	shl.b16 	%rs1073, %rs105, 7;
	shr.u16 	%rs1074, %rs464, 9;
	or.b16  	%rs1075, %rs1073, %rs1074;
	shl.b16 	%rs1076, %rs111, 7;
	shr.u16 	%rs1077, %rs468, 9;
	or.b16  	%rs1078, %rs1076, %rs1077;
	shl.b16 	%rs1079, %rs116, 7;
	shr.u16 	%rs1080, %rs472, 9;
	or.b16  	%rs1081, %rs1079, %rs1080;
	shl.b16 	%rs1082, %rs122, 7;
	shr.u16 	%rs1083, %rs476, 9;
	or.b16  	%rs1084, %rs1082, %rs1083;
	shl.b16 	%rs1085, %rs128, 7;
	shr.u16 	%rs1086, %rs416, 9;
	or.b16  	%rs1087, %rs1085, %rs1086;
	shl.b16 	%rs1088, %rs133, 7;
	shr.u16 	%rs1089, %rs420, 9;
	or.b16  	%rs1090, %rs1088, %rs1089;
	shl.b16 	%rs1091, %rs138, 7;
	shr.u16 	%rs1092, %rs424, 9;
	or.b16  	%rs1093, %rs1091, %rs1092;
	shl.b16 	%rs1094, %rs54, 7;
	shr.u16 	%rs1095, %rs428, 9;
	or.b16  	%rs1096, %rs1094, %rs1095;
	shl.b16 	%rs1097, %rs60, 7;
	shr.u16 	%rs1098, %rs432, 9;
	or.b16  	%rs1099, %rs1097, %rs1098;
	shl.b16 	%rs1100, %rs66, 7;
	shr.u16 	%rs1101, %rs436, 9;
	or.b16  	%rs1102, %rs1100, %rs1101;
	xor.b16  	%rs1103, %rs1057, %rs1;
	st.global.u8 	[%rd3+192], %rs1103;
	xor.b16  	%rs1104, %rs1060, %rs2;
	st.global.u8 	[%rd3+193], %rs1104;
	xor.b16  	%rs1105, %rs1063, %rs3;
	st.global.u8 	[%rd3+194], %rs1105;
	xor.b16  	%rs1106, %rs1066, %rs4;
	st.global.u8 	[%rd3+195], %rs1106;
	xor.b16  	%rs1107, %rs1069, %rs5;
	st.global.u8 	[%rd3+196], %rs1107;
	xor.b16  	%rs1108, %rs1072, %rs6;
	st.global.u8 	[%rd3+197], %rs1108;
	xor.b16  	%rs1109, %rs1075, %rs7;
	st.global.u8 	[%rd3+198], %rs1109;
	xor.b16  	%rs1110, %rs1078, %rs8;
	st.global.u8 	[%rd3+199], %rs1110;
	xor.b16  	%rs1111, %rs1081, %rs9;
	st.global.u8 	[%rd3+200], %rs1111;
	xor.b16  	%rs1112, %rs1084, %rs10;
	st.global.u8 	[%rd3+201], %rs1112;
	xor.b16  	%rs1113, %rs1087, %rs11;
	st.global.u8 	[%rd3+202], %rs1113;
	xor.b16  	%rs1114, %rs1090, %rs12;
	st.global.u8 	[%rd3+203], %rs1114;
	xor.b16  	%rs1115, %rs1093, %rs13;
	st.global.u8 	[%rd3+204], %rs1115;
	xor.b16  	%rs1116, %rs1096, %rs14;
	st.global.u8 	[%rd3+205], %rs1116;
	xor.b16  	%rs1117, %rs1099, %rs15;
	st.global.u8 	[%rd3+206], %rs1117;
	xor.b16  	%rs1118, %rs1102, %rs16;
	st.global.u8 	[%rd3+207], %rs1118;
	ret;

}
	// .globl	_Z12GPU_ARIA_CTRPhS_S_jjS_
.visible .entry _Z12GPU_ARIA_CTRPhS_S_jjS_(
	.param .u64 .ptr .align 1 _Z12GPU_ARIA_CTRPhS_S_jjS__param_0,
	.param .u64 .ptr .align 1 _Z12GPU_ARIA_CTRPhS_S_jjS__param_1,
	.param .u64 .ptr .align 1 _Z12GPU_ARIA_CTRPhS_S_jjS__param_2,
	.param .u32 _Z12GPU_ARIA_CTRPhS_S_jjS__param_3,
	.param .u32 _Z12GPU_ARIA_CTRPhS_S_jjS__param_4,
	.param .u64 .ptr .align 1 _Z12GPU_ARIA_CTRPhS_S_jjS__param_5
)
{
	.local .align 1 .b8 	__local_depot1[8];
	.reg .b64 	%SP;
	.reg .b64 	%SPL;
	.reg .pred 	%p<47>;
	.reg .b16 	%rs<1817>;
	.reg .b32 	%r<49>;
	.reg .b64 	%rd<705>;
	// demoted variable
	.shared .align 1 .b8 _ZZ12GPU_ARIA_CTRPhS_S_jjS_E8roundkey[208];
	mov.u64 	%SPL, __local_depot1;
	cvta.local.u64 	%SP, %SPL;
	ld.param.u64 	%rd20, [_Z12GPU_ARIA_CTRPhS_S_jjS__param_2];
	cvta.to.global.u64 	%rd21, %rd20;
	add.u64 	%rd1, %SPL, 0;
	add.u64 	%rd2, %SPL, 1;
	add.u64 	%rd3, %SPL, 2;
	add.u64 	%rd4, %SPL, 3;
	add.u64 	%rd5, %SPL, 4;
	add.u64 	%rd6, %SPL, 5;
	add.u64 	%rd7, %SPL, 6;
	add.u64 	%rd29, %SP, 7;
	add.u64 	%rd8, %SPL, 7;
	ld.global.u8 	%rs1, [%rd21];
	ld.global.u8 	%rs2, [%rd21+1];
	ld.global.u8 	%rs3, [%rd21+2];
	ld.global.u8 	%rs4, [%rd21+3];
	ld.global.u8 	%rs5, [%rd21+4];
	ld.global.u8 	%rs6, [%rd21+5];
	ld.global.u8 	%rs7, [%rd21+6];
	ld.global.u8 	%rs8, [%rd21+7];
	ld.global.u8 	%rs54, [%rd21+8];
	st.local.u8 	[%rd1], %rs54;
	ld.global.u8 	%rs55, [%rd21+9];
	st.local.u8 	[%rd2], %rs55;
	ld.global.u8 	%rs56, [%rd21+10];
	st.local.u8 	[%rd3], %rs56;
	ld.global.u8 	%rs57, [%rd21+11];
	st.local.u8 	[%rd4], %rs57;
	ld.global.u8 	%rs58, [%rd21+12];
	st.local.u8 	[%rd5], %rs58;
	ld.global.u8 	%rs59, [%rd21+13];
	st.local.u8 	[%rd6], %rs59;
	ld.global.u8 	%rs60, [%rd21+14];
	st.local.u8 	[%rd7], %rs60;
	ld.global.u8 	%rs61, [%rd21+15];
	st.local.u8 	[%rd8], %rs61;
	mov.b64 	%rd699, 0;
	mov.u32 	%r46, _ZZ12GPU_ARIA_CTRPhS_S_jjS_E8roundkey;
$L__BB1_1:
	ld.param.u64 	%rd698, [_Z12GPU_ARIA_CTRPhS_S_jjS__param_5];
	cvta.to.global.u64 	%rd30, %rd698;
	add.s64 	%rd31, %rd30, %rd699;
	ld.global.u8 	%rs62, [%rd31];
	st.shared.u8 	[%r46], %rs62;
	add.s64 	%rd10, %rd699, 1;
	add.s32 	%r46, %r46, 1;
	setp.lt.u64 	%p1, %rd699, 207;
	mov.u64 	%rd699, %rd10;
	@%p1 bra 	$L__BB1_1;
	mov.u32 	%r13, %tid.x;
	mov.u32 	%r14, %ntid.x;
	mov.u32 	%r15, %ctaid.x;
	mad.lo.s32 	%r3, %r14, %r15, %r13;
	setp.lt.s32 	%p2, %r3, 1;
	@%p2 bra 	$L__BB1_55;
	setp.lt.u32 	%p3, %r3, 4;
	@%p3 bra 	$L__BB1_42;
	and.b32  	%r16, %r3, 2147483644;
	neg.s32 	%r47, %r16;
	add.u64 	%rd33, %SP, 6;
	add.u64 	%rd34, %SP, 5;
	add.u64 	%rd35, %SP, 4;
	add.u64 	%rd36, %SP, 3;
	add.u64 	%rd37, %SP, 2;
$L__BB1_5:
	ld.local.u8 	%rs1812, [%rd8];
	setp.eq.s16 	%p4, %rs1812, 255;
	mov.u64 	%rd700, %rd29;
	@%p4 bra 	$L__BB1_15;
$L__BB1_6:
	cvta.to.local.u64 	%rd41, %rd700;
	add.s16 	%rs70, %rs1812, 1;
	st.local.u8 	[%rd41], %rs70;
	ld.local.u8 	%rs1813, [%rd8];
	setp.eq.s16 	%p12, %rs1813, 255;
	add.u64 	%rd701, %SP, 7;
	@%p12 bra 	$L__BB1_7;
	bra.uni 	$L__BB1_23;
$L__BB1_7:
	mov.b16 	%rs71, 0;
	st.local.u8 	[%rd8], %rs71;
	ld.local.u8 	%rs1813, [%rd7];
	setp.ne.s16 	%p13, %rs1813, 255;
	add.u64 	%rd701, %SP, 6;
	@%p13 bra 	$L__BB1_23;
	mov.b16 	%rs72, 0;
	st.local.u8 	[%rd7], %rs72;
	ld.local.u8 	%rs1813, [%rd6];
	setp.ne.s16 	%p14, %rs1813, 255;
	add.u64 	%rd701, %SP, 5;
	@%p14 bra 	$L__BB1_23;
	mov.b16 	%rs73, 0;
	st.local.u8 	[%rd6], %rs73;
	ld.local.u8 	%rs1813, [%rd5];
	setp.ne.s16 	%p15, %rs1813, 255;
	add.u64 	%rd701, %SP, 4;
	@%p15 bra 	$L__BB1_23;
	mov.b16 	%rs74, 0;
	st.local.u8 	[%rd5], %rs74;
	ld.local.u8 	%rs1813, [%rd4];
	setp.ne.s16 	%p16, %rs1813, 255;
	add.u64 	%rd701, %SP, 3;
	@%p16 bra 	$L__BB1_23;
	mov.b16 	%rs75, 0;
	st.local.u8 	[%rd4], %rs75;
	ld.local.u8 	%rs1813, [%rd3];
	setp.ne.s16 	%p17, %rs1813, 255;
	add.u64 	%rd701, %SP, 2;
	@%p17 bra 	$L__BB1_23;
	mov.b16 	%rs76, 0;
	st.local.u8 	[%rd3], %rs76;
	ld.local.u8 	%rs1813, [%rd2];
	setp.ne.s16 	%p18, %rs1813, 255;
	add.u64 	%rd701, %SP, 1;
	@%p18 bra 	$L__BB1_23;
	mov.b16 	%rs77, 0;
	st.local.u8 	[%rd2], %rs77;
	ld.local.u8 	%rs1813, [%rd1];
	setp.eq.s16 	%p19, %rs1813, 255;
	add.u64 	%rd701, %SP, 0;
	@%p19 bra 	$L__BB1_14;
	bra.uni 	$L__BB1_23;
$L__BB1_14:
	mov.b16 	%rs1814, 0;
	st.local.u8 	[%rd1], %rs1814;
	add.u64 	%rd702, %SP, 7;
	bra.uni 	$L__BB1_31;
$L__BB1_15:
	mov.b16 	%rs63, 0;
	st.local.u8 	[%rd8], %rs63;
	ld.local.u8 	%rs1812, [%rd7];
	setp.ne.s16 	%p5, %rs1812, 255;
	mov.u64 	%rd700, %rd33;
	@%p5 bra 	$L__BB1_6;
	mov.b16 	%rs64, 0;
	st.local.u8 	[%rd7], %rs64;
	ld.local.u8 	%rs1812, [%rd6];
	setp.ne.s16 	%p6, %rs1812, 255;
	mov.u64 	%rd700, %rd34;
	@%p6 bra 	$L__BB1_6;
	mov.b16 	%rs65, 0;
	st.local.u8 	[%rd6], %rs65;
	ld.local.u8 	%rs1812, [%rd5];
	setp.ne.s16 	%p7, %rs1812, 255;
	mov.u64 	%rd700, %rd35;
	@%p7 bra 	$L__BB1_6;
	mov.b16 	%rs66, 0;
	st.local.u8 	[%rd5], %rs66;
	ld.local.u8 	%rs1812, [%rd4];
	setp.ne.s16 	%p8, %rs1812, 255;
	mov.u64 	%rd700, %rd36;
	@%p8 bra 	$L__BB1_6;
	mov.b16 	%rs67, 0;
	st.local.u8 	[%rd4], %rs67;
	ld.local.u8 	%rs1812, [%rd3];
	setp.ne.s16 	%p9, %rs1812, 255;
	mov.u64 	%rd700, %rd37;
	@%p9 bra 	$L__BB1_6;
	mov.b16 	%rs68, 0;
	st.local.u8 	[%rd3], %rs68;
	ld.local.u8 	%rs1812, [%rd2];
	setp.ne.s16 	%p10, %rs1812, 255;
	add.u64 	%rd700, %SP, 1;
	@%p10 bra 	$L__BB1_6;
	mov.b16 	%rs69, 0;
	st.local.u8 	[%rd2], %rs69;
	ld.local.u8 	%rs1812, [%rd1];
	setp.ne.s16 	%p11, %rs1812, 255;
	add.u64 	%rd700, %SP, 0;
	@%p11 bra 	$L__BB1_6;
	mov.b16 	%rs1813, 0;
	st.local.u8 	[%rd1], %rs1813;
	add.u64 	%rd701, %SP, 7;
$L__BB1_23:
	cvta.to.local.u64 	%rd52, %rd701;
	add.s16 	%rs80, %rs1813, 1;
	st.local.u8 	[%rd52], %rs80;
	ld.local.u8 	%rs1814, [%rd8];
	setp.eq.s16 	%p20, %rs1814, 255;
	add.u64 	%rd702, %SP, 7;
	@%p20 bra 	$L__BB1_24;
	bra.uni 	$L__BB1_31;
$L__BB1_24:
	mov.b16 	%rs81, 0;
	st.local.u8 	[%rd8], %rs81;
	ld.local.u8 	%rs1814, [%rd7];
	setp.ne.s16 	%p21, %rs1814, 255;
	add.u64 	%rd702, %SP, 6;
	@%p21 bra 	$L__BB1_31;
	mov.b16 	%rs82, 0;
	st.local.u8 	[%rd7], %rs82;
	ld.local.u8 	%rs1814, [%rd6];
	setp.ne.s16 	%p22, %rs1814, 255;
	add.u64 	%rd702, %SP, 5;
	@%p22 bra 	$L__BB1_31;
	mov.b16 	%rs83, 0;
	st.local.u8 	[%rd6], %rs83;
	ld.local.u8 	%rs1814, [%rd5];
	setp.ne.s16 	%p23, %rs1814, 255;
	add.u64 	%rd702, %SP, 4;
	@%p23 bra 	$L__BB1_31;
	mov.b16 	%rs84, 0;
	st.local.u8 	[%rd5], %rs84;
	ld.local.u8 	%rs1814, [%rd4];
	setp.ne.s16 	%p24, %rs1814, 255;
	add.u64 	%rd702, %SP, 3;
	@%p24 bra 	$L__BB1_31;
	mov.b16 	%rs85, 0;
	st.local.u8 	[%rd4], %rs85;
	ld.local.u8 	%rs1814, [%rd3];
	setp.ne.s16 	%p25, %rs1814, 255;
	add.u64 	%rd702, %SP, 2;
	@%p25 bra 	$L__BB1_31;
	mov.b16 	%rs86, 0;
	st.local.u8 	[%rd3], %rs86;
	ld.local.u8 	%rs1814, [%rd2];
	setp.ne.s16 	%p26, %rs1814, 255;
	add.u64 	%rd702, %SP, 1;
	@%p26 bra 	$L__BB1_31;
	mov.b16 	%rs87, 0;
	st.local.u8 	[%rd2], %rs87;
	ld.local.u8 	%rs1814, [%rd1];
	setp.eq.s16 	%p27, %rs1814, 255;
	add.u64 	%rd702, %SP, 0;
	@%p27 bra 	$L__BB1_56;
$L__BB1_31:
	cvta.to.local.u64 	%rd61, %rd702;
	add.s16 	%rs88, %rs1814, 1;
	st.local.u8 	[%rd61], %rs88;
	ld.local.u8 	%rs1815, [%rd8];
	setp.eq.s16 	%p28, %rs1815, 255;
	add.u64 	%rd703, %SP, 7;
	@%p28 bra 	$L__BB1_32;
	bra.uni 	$L__BB1_39;
$L__BB1_32:
	mov.b16 	%rs89, 0;
	st.local.u8 	[%rd8], %rs89;
	ld.local.u8 	%rs1815, [%rd7];
	setp.ne.s16 	%p29, %rs1815, 255;
	add.u64 	%rd703, %SP, 6;
	@%p29 bra 	$L__BB1_39;
	mov.b16 	%rs90, 0;
	st.local.u8 	[%rd7], %rs90;
	ld.local.u8 	%rs1815, [%rd6];
	setp.ne.s16 	%p30, %rs1815, 255;
	add.u64 	%rd703, %SP, 5;
	@%p30 bra 	$L__BB1_39;
	mov.b16 	%rs91, 0;
	st.local.u8 	[%rd6], %rs91;
	ld.local.u8 	%rs1815, [%rd5];
	setp.ne.s16 	%p31, %rs1815, 255;
	add.u64 	%rd703, %SP, 4;
	@%p31 bra 	$L__BB1_39;
	mov.b16 	%rs92, 0;
	st.local.u8 	[%rd5], %rs92;
	ld.local.u8 	%rs1815, [%rd4];
	setp.ne.s16 	%p32, %rs1815, 255;
	add.u64 	%rd703, %SP, 3;
	@%p32 bra 	$L__BB1_39;
	mov.b16 	%rs93, 0;
	st.local.u8 	[%rd4], %rs93;
	ld.local.u8 	%rs1815, [%rd3];
	setp.ne.s16 	%p33, %rs1815, 255;
	add.u64 	%rd703, %SP, 2;
	@%p33 bra 	$L__BB1_39;
	mov.b16 	%rs94, 0;
	st.local.u8 	[%rd3], %rs94;
	ld.local.u8 	%rs1815, [%rd2];
	setp.ne.s16 	%p34, %rs1815, 255;
	add.u64 	%rd703, %SP, 1;
	@%p34 bra 	$L__BB1_39;
	mov.b16 	%rs95, 0;
	st.local.u8 	[%rd2], %rs95;
	ld.local.u8 	%rs1815, [%rd1];
	setp.eq.s16 	%p35, %rs1815, 255;
	add.u64 	%rd703, %SP, 0;
	@%p35 bra 	$L__BB1_40;
$L__BB1_39:
	cvta.to.local.u64 	%rd70, %rd703;
	add.s16 	%rs98, %rs1815, 1;
	st.local.u8 	[%rd70], %rs98;
	bra.uni 	$L__BB1_41;
$L__BB1_40:
	mov.b16 	%rs96, 0;
	st.local.u8 	[%rd1], %rs96;
$L__BB1_41:
	add.s32 	%r47, %r47, 4;
	setp.ne.s32 	%p36, %r47, 0;
	@%p36 bra 	$L__BB1_5;
$L__BB1_42:
	mov.u32 	%r17, %ntid.x;
	mov.u32 	%r18, %ctaid.x;
	mov.u32 	%r19, %tid.x;
	mad.lo.s32 	%r7, %r17, %r18, %r19;
	and.b32  	%r20, %r7, 3;
	setp.eq.s32 	%p37, %r20, 0;
	@%p37 bra 	$L__BB1_55;
	neg.s32 	%r48, %r20;
	add.u64 	%rd71, %SP, 7;
	add.u64 	%rd72, %SP, 6;
	add.u64 	%rd73, %SP, 5;
	add.u64 	%rd74, %SP, 4;
	add.u64 	%rd75, %SP, 3;
	add.u64 	%rd76, %SP, 2;
$L__BB1_44:
	.pragma "nounroll";
	ld.local.u8 	%rs1816, [%rd8];
	setp.ne.s16 	%p38, %rs1816, 255;
	mov.u64 	%rd704, %rd71;
	@%p38 bra 	$L__BB1_52;
	mov.b16 	%rs99, 0;
	st.local.u8 	[%rd8], %rs99;
	ld.local.u8 	%rs1816, [%rd7];
	setp.ne.s16 	%p39, %rs1816, 255;
	mov.u64 	%rd704, %rd72;
	@%p39 bra 	$L__BB1_52;
	mov.b16 	%rs100, 0;
	st.local.u8 	[%rd7], %rs100;
	ld.local.u8 	%rs1816, [%rd6];
	setp.ne.s16 	%p40, %rs1816, 255;
	mov.u64 	%rd704, %rd73;
	@%p40 bra 	$L__BB1_52;
	mov.b16 	%rs101, 0;
	st.local.u8 	[%rd6], %rs101;
	ld.local.u8 	%rs1816, [%rd5];
	setp.ne.s16 	%p41, %rs1816, 255;
	mov.u64 	%rd704, %rd74;
	@%p41 bra 	$L__BB1_52;
	mov.b16 	%rs102, 0;
	st.local.u8 	[%rd5], %rs102;
	ld.local.u8 	%rs1816, [%rd4];
	setp.ne.s16 	%p42, %rs1816, 255;
	mov.u64 	%rd704, %rd75;
	@%p42 bra 	$L__BB1_52;
	mov.b16 	%rs103, 0;
	st.local.u8 	[%rd4], %rs103;
	ld.local.u8 	%rs1816, [%rd3];
	setp.ne.s16 	%p43, %rs1816, 255;
	mov.u64 	%rd704, %rd76;
	@%p43 bra 	$L__BB1_52;
	mov.b16 	%rs104, 0;
	st.local.u8 	[%rd3], %rs104;
	ld.local.u8 	%rs1816, [%rd2];
	setp.ne.s16 	%p44, %rs1816, 255;
	add.u64 	%rd704, %SP, 1;
	@%p44 bra 	$L__BB1_52;
	mov.b16 	%rs105, 0;
	st.local.u8 	[%rd2], %rs105;
	ld.local.u8 	%rs1816, [%rd1];
	setp.eq.s16 	%p45, %rs1816, 255;
	add.u64 	%rd704, %SP, 0;
	@%p45 bra 	$L__BB1_53;
$L__BB1_52:
	cvta.to.local.u64 	%rd79, %rd704;
	add.s16 	%rs106, %rs1816, 1;
	st.local.u8 	[%rd79], %rs106;
	bra.uni 	$L__BB1_54;
$L__BB1_53:
	mov.b16 	%rs107, 0;
	st.local.u8 	[%rd1], %rs107;
$L__BB1_54:
	add.s32 	%r48, %r48, 1;
	setp.ne.s32 	%p46, %r48, 0;
	@%p46 bra 	$L__BB1_44;
$L__BB1_55:
	ld.param.u32 	%r45, [_Z12GPU_ARIA_CTRPhS_S_jjS__param_3];
	ld.param.u64 	%rd697, [_Z12GPU_ARIA_CTRPhS_S_jjS__param_1];
	ld.param.u64 	%rd696, [_Z12GPU_ARIA_CTRPhS_S_jjS__param_0];
	cvta.to.global.u64 	%rd80, %rd696;
	ld.local.u8 	%rs108, [%rd1];
	ld.local.u8 	%rs109, [%rd2];
	ld.local.u8 	%rs110, [%rd3];
	ld.local.u8 	%rs111, [%rd4];
	ld.local.u8 	%rs112, [%rd5];
	ld.local.u8 	%rs113, [%rd6];
	ld.local.u8 	%rs114, [%rd7];
	ld.local.u8 	%rs115, [%rd8];
	ld.shared.u8 	%rs116, [_ZZ12GPU_ARIA_CTRPhS_S_jjS_E8roundkey];
	xor.b16  	%rs117, %rs116, %rs1;
	cvt.u64.u16 	%rd81, %rs117;
	and.b64  	%rd82, %rd81, 255;
	mov.u64 	%rd83, ARIA_S1;
	add.s64 	%rd84, %rd83, %rd82;
	ld.const.u8 	%rs118, [%rd84];
	ld.shared.u8 	%rs119, [_ZZ12GPU_ARIA_CTRPhS_S_jjS_E8roundkey+1];
	xor.b16  	%rs120, %rs119, %rs2;
	cvt.u64.u16 	%rd85, %rs120;
	and.b64  	%rd86, %rd85, 255;
	mov.u64 	%rd87, ARIA_S2;
	add.s64 	%rd88, %rd87, %rd86;
	ld.const.u8 	%rs121, [%rd88];
	ld.shared.u8 	%rs122, [_ZZ12GPU_ARIA_CTRPhS_S_jjS_E8roundkey+2];
	xor.b16  	%rs123, %rs122, %rs3;
	cvt.u64.u16 	%rd89, %rs123;
	and.b64  	%rd90, %rd89, 255;
	mov.u64 	%rd91, ARIA_RS1;
	add.s64 	%rd92, %rd91, %rd90;
	ld.const.u8 	%rs124, [%rd92];
	ld.shared.u8 	%rs125, [_ZZ12GPU_ARIA_CTRPhS_S_jjS_E8roundkey+3];
	xor.b16  	%rs126, %rs125, %rs4;
	cvt.u64.u16 	%rd93, %rs126;
	and.b64  	%rd94, %rd93, 255;
	mov.u64 	%rd95, ARIA_RS2;
	add.s64 	%rd96, %rd95, %rd94;
	ld.const.u8 	%rs127, [%rd96];
	ld.shared.u8 	%rs128, [_ZZ12GPU_ARIA_CTRPhS_S_jjS_E8roundkey+4];
	xor.b16  	%rs129, %rs128, %rs5;
	cvt.u64.u16 	%rd97, %rs129;
	and.b64  	%rd98, %rd97, 255;
	add.s64 	%rd99, %rd83, %rd98;
	ld.const.u8 	%rs130, [%rd99];
	ld.shared.u8 	%rs131, [_ZZ12GPU_ARIA_CTRPhS_S_jjS_E8roundkey+5];
	xor.b16  	%rs132, %rs131, %rs6;
	cvt.u64.u16 	%rd100, %rs132;
	and.b64  	%rd101, %rd100, 255;
	add.s64 	%rd102, %rd87, %rd101;
	ld.const.u8 	%rs133, [%rd102];
	ld.shared.u8 	%rs134, [_ZZ12GPU_ARIA_CTRPhS_S_jjS_E8roundkey+6];
	xor.b16  	%rs135, %rs134, %rs7;
	cvt.u64.u16 	%rd103, %rs135;
	and.b64  	%rd104, %rd103, 255;
	add.s64 	%rd105, %rd91, %rd104;
	ld.const.u8 	%rs136, [%rd105];
	ld.shared.u8 	%rs137, [_ZZ12GPU_ARIA_CTRPhS_S_jjS_E8roundkey+7];
	xor.b16  	%rs138, %rs137, %rs8;
	cvt.u64.u16 	%rd106, %rs138;
	and.b64  	%rd107, %rd106, 255;
	add.s64 	%rd108, %rd95, %rd107;
	ld.const.u8 	%rs139, [%rd108];
	ld.shared.u8 	%rs140, [_ZZ12GPU_ARIA_CTRPhS_S_jjS_E8roundkey+8];
	xor.b16  	%rs141, %rs140, %rs108;
	cvt.u64.u16 	%rd109, %rs141;
	and.b64  	%rd110, %rd109, 255;
	add.s64 	%rd111, %rd83, %rd110;
	ld.const.u8 	%rs142, [%rd111];
	ld.shared.u8 	%rs143, [_ZZ12GPU_ARIA_CTRPhS_S_jjS_E8roundkey+9];
	xor.b16  	%rs144, %rs143, %rs109;
	cvt.u64.u16 	%rd112, %rs144;
	and.b64  	%rd113, %rd112, 255;
	add.s64 	%rd114, %rd87, %rd113;
	ld.const.u8 	%rs145, [%rd114];
	ld.shared.u8 	%rs146, [_ZZ12GPU_ARIA_CTRPhS_S_jjS_E8roundkey+10];
	xor.b16  	%rs147, %rs146, %rs110;
	cvt.u64.u16 	%rd115, %rs147;
	and.b64  	%rd116, %rd115, 255;
	add.s64 	%rd117, %rd91, %rd116;
	ld.const.u8 	%rs148, [%rd117];
	ld.shared.u8 	%rs149, [_ZZ12GPU_ARIA_CTRPhS_S_jjS_E8roundkey+11];
	xor.b16  	%rs150, %rs149, %rs111;
	cvt.u64.u16 	%rd118, %rs150;
	and.b64  	%rd119, %rd118, 255;
	add.s64 	%rd120, %rd95, %rd119;
	ld.const.u8 	%rs151, [%rd120];
	ld.shared.u8 	%rs152, [_ZZ12GPU_ARIA_CTRPhS_S_jjS_E8roundkey+12];
	xor.b16  	%rs153, %rs152, %rs112;
	cvt.u64.u16 	%rd121, %rs153;
	and.b64  	%rd122, %rd121, 255;
	add.s64 	%rd123, %rd83, %rd122;
	ld.const.u8 	%rs154, [%rd123];
	ld.shared.u8 	%rs155, [_ZZ12GPU_ARIA_CTRPhS_S_jjS_E8roundkey+13];
	xor.b16  	%rs156, %rs155, %rs113;
	cvt.u64.u16 	%rd124, %rs156;
	and.b64  	%rd125, %rd124, 255;
	add.s64 	%rd126, %rd87, %rd125;
	ld.const.u8 	%rs157, [%rd126];
	ld.shared.u8 	%rs158, [_ZZ12GPU_ARIA_CTRPhS_S_jjS_E8roundkey+14];
	xor.b16  	%rs159, %rs158, %rs114;
	cvt.u64.u16 	%rd127, %rs159;
	and.b64  	%rd128, %rd127, 255;
	add.s64 	%rd129, %rd91, %rd128;
	ld.const.u8 	%rs160, [%rd129];
	ld.shared.u8 	%rs161, [_ZZ12GPU_ARIA_CTRPhS_S_jjS_E8roundkey+15];
	xor.b16  	%rs162, %rs161, %rs115;
	cvt.u64.u16 	%rd130, %rs162;
	and.b64  	%rd131, %rd130, 255;
	add.s64 	%rd132, %rd95, %rd131;
	ld.const.u8 	%rs163, [%rd132];
	ld.shared.u8 	%rs164, [_ZZ12GPU_ARIA_CTRPhS_S_jjS_E8roundkey+16];
	xor.b16  	%rs165, %rs127, %rs164;
	xor.b16  	%rs166, %rs165, %rs130;
	xor.b16  	%rs167, %rs166, %rs136;
	xor.b16  	%rs168, %rs167, %rs142;
	xor.b16  	%rs169, %rs168, %rs145;
	xor.b16  	%rs170, %rs169, %rs157;
	xor.b16  	%rs171, %rs170, %rs160;
	cvt.u64.u16 	%rd133, %rs171;
	and.b64  	%rd134, %rd133, 255;
	add.s64 	%rd135, %rd91, %rd134;
	ld.const.u8 	%rs172, [%rd135];
	ld.shared.u8 	%rs173, [_ZZ12GPU_ARIA_CTRPhS_S_jjS_E8roundkey+17];
	xor.b16  	%rs174, %rs124, %rs173;
	xor.b16  	%rs175, %rs174, %rs133;
	xor.b16  	%rs176, %rs175, %rs139;
	xor.b16  	%rs177, %rs176, %rs142;
	xor.b16  	%rs178, %rs177, %rs145;
	xor.b16  	%rs179, %rs178, %rs154;
	xor.b16  	%rs180, %rs179, %rs163;
	cvt.u64.u16 	%rd136, %rs180;
	and.b64  	%rd137, %rd136, 255;
	add.s64 	%rd138, %rd95, %rd137;
	ld.const.u8 	%rs181, [%rd138];
	ld.shared.u8 	%rs182, [_ZZ12GPU_ARIA_CTRPhS_S_jjS_E8roundkey+18];
	xor.b16  	%rs183, %rs121, %rs182;
	xor.b16  	%rs184, %rs183, %rs130;
	xor.b16  	%rs185, %rs184, %rs136;
	xor.b16  	%rs186, %rs185, %rs148;
	xor.b16  	%rs187, %rs186, %rs151;
	xor.b16  	%rs188, %rs187, %rs154;
	xor.b16  	%rs189, %rs188, %rs163;
	cvt.u64.u16 	%rd139, %rs189;
	and.b64  	%rd140, %rd139, 255;
	add.s64 	%rd141, %rd83, %rd140;
	ld.const.u8 	%rs190, [%rd141];
	ld.shared.u8 	%rs191, [_ZZ12GPU_ARIA_CTRPhS_S_jjS_E8roundkey+19];
	xor.b16  	%rs192, %rs118, %rs191;
	xor.b16  	%rs193, %rs192, %rs133;
	xor.b16  	%rs194, %rs193, %rs139;
	xor.b16  	%rs195, %rs194, %rs148;
	xor.b16  	%rs196, %rs195, %rs151;
	xor.b16  	%rs197, %rs196, %rs157;
	xor.b16  	%rs198, %rs197, %rs160;
	cvt.u64.u16 	%rd142, %rs198;
	and.b64  	%rd143, %rd142, 255;
	add.s64 	%rd144, %rd87, %rd143;
	ld.const.u8 	%rs199, [%rd144];
	ld.shared.u8 	%rs200, [_ZZ12GPU_ARIA_CTRPhS_S_jjS_E8roundkey+20];
	xor.b16  	%rs201, %rs118, %rs200;
	xor.b16  	%rs202, %rs201, %rs124;
	xor.b16  	%rs203, %rs202, %rs133;
	xor.b16  	%rs204, %rs203, %rs142;
	xor.b16  	%rs205, %rs204, %rs151;
	xor.b16  	%rs206, %rs205, %rs160;
	xor.b16  	%rs207, %rs206, %rs163;
	cvt.u64.u16 	%rd145, %rs207;
	and.b64  	%rd146, %rd145, 255;
	add.s64 	%rd147, %rd91, %rd146;
	ld.const.u8 	%rs208, [%rd147];
	ld.shared.u8 	%rs209, [_ZZ12GPU_ARIA_CTRPhS_S_jjS_E8roundkey+21];
	xor.b16  	%rs210, %rs121, %rs209;
	xor.b16  	%rs211, %rs210, %rs127;
	xor.b16  	%rs212, %rs211, %rs130;
	xor.b16  	%rs213, %rs212, %rs145;
	xor.b16  	%rs214, %rs213, %rs148;
	xor.b16  	%rs215, %rs214, %rs160;
	xor.b16  	%rs216, %rs215, %rs163;
	cvt.u64.u16 	%rd148, %rs216;
	and.b64  	%rd149, %rd148, 255;
	add.s64 	%rd150, %rd95, %rd149;
	ld.const.u8 	%rs217, [%rd150];
	ld.shared.u8 	%rs218, [_ZZ12GPU_ARIA_CTRPhS_S_jjS_E8roundkey+22];
	xor.b16  	%rs219, %rs118, %rs218;
	xor.b16  	%rs220, %rs219, %rs124;
	xor.b16  	%rs221, %rs220, %rs139;
	xor.b16  	%rs222, %rs221, %rs145;
	xor.b16  	%rs223, %rs222, %rs148;
	xor.b16  	%rs224, %rs223, %rs154;
	xor.b16  	%rs225, %rs224, %rs157;
	cvt.u64.u16 	%rd151, %rs225;
	and.b64  	%rd152, %rd151, 255;
	add.s64 	%rd153, %rd83, %rd152;
	ld.const.u8 	%rs226, [%rd153];
	ld.shared.u8 	%rs227, [_ZZ12GPU_ARIA_CTRPhS_S_jjS_E8roundkey+23];
	xor.b16  	%rs228, %rs121, %rs227;
	xor.b16  	%rs229, %rs228, %rs127;
	xor.b16  	%rs230, %rs229, %rs136;
	xor.b16  	%rs231, %rs230, %rs142;
	xor.b16  	%rs232, %rs231, %rs151;
	xor.b16  	%rs233, %rs232, %rs154;
	xor.b16  	%rs234, %rs233, %rs157;
	cvt.u64.u16 	%rd154, %rs234;
	and.b64  	%rd155, %rd154, 255;
	add.s64 	%rd156, %rd87, %rd155;
	ld.const.u8 	%rs235, [%rd156];
	ld.shared.u8 	%rs236, [_ZZ12GPU_ARIA_CTRPhS_S_jjS_E8roundkey+24];
	xor.b16  	%rs237, %rs118, %rs236;
	xor.b16  	%rs238, %rs237, %rs121;
	xor.b16  	%rs239, %rs238, %rs130;
	xor.b16  	%rs240, %rs239, %rs139;
	xor.b16  	%rs241, %rs240, %rs148;
	xor.b16  	%rs242, %rs241, %rs157;
	xor.b16  	%rs243, %rs242, %rs163;
	cvt.u64.u16 	%rd157, %rs243;
	and.b64  	%rd158, %rd157, 255;
	add.s64 	%rd159, %rd91, %rd158;
	ld.const.u8 	%rs244, [%rd159];
	ld.shared.u8 	%rs245, [_ZZ12GPU_ARIA_CTRPhS_S_jjS_E8roundkey+25];
	xor.b16  	%rs246, %rs118, %rs245;
	xor.b16  	%rs247, %rs246, %rs121;
	xor.b16  	%rs248, %rs247, %rs133;
	xor.b16  	%rs249, %rs248, %rs136;
	xor.b16  	%rs250, %rs249, %rs151;
	xor.b16  	%rs251, %rs250, %rs154;
	xor.b16  	%rs252, %rs251, %rs160;
	cvt.u64.u16 	%rd160, %rs252;
	and.b64  	%rd161, %rd160, 255;
	add.s64 	%rd162, %rd95, %rd161;
	ld.const.u8 	%rs253, [%rd162];
	ld.shared.u8 	%rs254, [_ZZ12GPU_ARIA_CTRPhS_S_jjS_E8roundkey+26];
	xor.b16  	%rs255, %rs124, %rs254;
	xor.b16  	%rs256, %rs255, %rs127;
	xor.b16  	%rs257, %rs256, %rs133;
	xor.b16  	%rs258, %rs257, %rs136;
	xor.b16  	%rs259, %rs258, %rs142;
	xor.b16  	%rs260, %rs259, %rs157;
	xor.b16  	%rs261, %rs260, %rs163;
	cvt.u64.u16 	%rd163, %rs261;
	and.b64  	%rd164, %rd163, 255;
	add.s64 	%rd165, %rd83, %rd164;
	ld.const.u8 	%rs262, [%rd165];
	ld.shared.u8 	%rs263, [_ZZ12GPU_ARIA_CTRPhS_S_jjS_E8roundkey+27];
	xor.b16  	%rs264, %rs124, %rs263;
	xor.b16  	%rs265, %rs264, %rs127;
	xor.b16  	%rs266, %rs265, %rs130;
	xor.b16  	%rs267, %rs266, %rs139;
	xor.b16  	%rs268, %rs267, %rs145;
	xor.b16  	%rs269, %rs268, %rs154;
	xor.b16  	%rs270, %rs269, %rs160;
	cvt.u64.u16 	%rd166, %rs270;
	and.b64  	%rd167, %rd166, 255;
	add.s64 	%rd168, %rd87, %rd167;
	ld.const.u8 	%rs271, [%rd168];
	ld.shared.u8 	%rs272, [_ZZ12GPU_ARIA_CTRPhS_S_jjS_E8roundkey+28];
	xor.b16  	%rs273, %rs121, %rs272;
	xor.b16  	%rs274, %rs273, %rs124;
	xor.b16  	%rs275, %rs274, %rs136;
	xor.b16  	%rs276, %rs275, %rs139;
	xor.b16  	%rs277, %rs276, %rs145;
	xor.b16  	%rs278, %rs277, %rs151;
	xor.b16  	%rs279, %rs278, %rs154;
	cvt.u64.u16 	%rd169, %rs279;
	and.b64  	%rd170, %rd169, 255;
	add.s64 	%rd171, %rd91, %rd170;
	ld.const.u8 	%rs280, [%rd171];
	ld.shared.u8 	%rs281, [_ZZ12GPU_ARIA_CTRPhS_S_jjS_E8roundkey+29];
	xor.b16  	%rs282, %rs118, %rs281;
	xor.b16  	%rs283, %rs282, %rs127;
	xor.b16  	%rs284, %rs283, %rs136;
	xor.b16  	%rs285, %rs284, %rs139;
	xor.b16  	%rs286, %rs285, %rs142;
	xor.b16  	%rs287, %rs286, %rs148;
	xor.b16  	%rs288, %rs287, %rs157;
	cvt.u64.u16 	%rd172, %rs288;
	and.b64  	%rd173, %rd172, 255;
	add.s64 	%rd174, %rd95, %rd173;
	ld.const.u8 	%rs289, [%rd174];
	ld.shared.u8 	%rs290, [_ZZ12GPU_ARIA_CTRPhS_S_jjS_E8roundkey+30];
	xor.b16  	%rs291, %rs118, %rs290;
	xor.b16  	%rs292, %rs291, %rs127;
	xor.b16  	%rs293, %rs292, %rs130;
	xor.b16  	%rs294, %rs293, %rs133;
	xor.b16  	%rs295, %rs294, %rs145;
	xor.b16  	%rs296, %rs295, %rs151;
	xor.b16  	%rs297, %rs296, %rs160;
	cvt.u64.u16 	%rd175, %rs297;
	and.b64  	%rd176, %rd175, 255;
	add.s64 	%rd177, %rd83, %rd176;
	ld.const.u8 	%rs298, [%rd177];
	ld.shared.u8 	%rs299, [_ZZ12GPU_ARIA_CTRPhS_S_jjS_E8roundkey+31];
	xor.b16  	%rs300, %rs121, %rs299;
	xor.b16  	%rs301, %rs300, %rs124;
	xor.b16  	%rs302, %rs301, %rs130;
	xor.b16  	%rs303, %rs302, %rs133;
	xor.b16  	%rs304, %rs303, %rs142;
	xor.b16  	%rs305, %rs304, %rs148;
	xor.b16  	%rs306, %rs305, %rs163;
	cvt.u64.u16 	%rd178, %rs306;
	and.b64  	%rd179, %rd178, 255;
	add.s64 	%rd180, %rd87, %rd179;
	ld.const.u8 	%rs307, [%rd180];
	ld.shared.u8 	%rs308, [_ZZ12GPU_ARIA_CTRPhS_S_jjS_E8roundkey+32];
	xor.b16  	%rs309, %rs199, %rs308;
	xor.b16  	%rs310, %rs309, %rs208;
	xor.b16  	%rs311, %rs310, %rs226;
	xor.b16  	%rs312, %rs311, %rs244;
	xor.b16  	%rs313, %rs312, %rs253;
	xor.b16  	%rs314, %rs313, %rs289;
	xor.b16  	%rs315, %rs314, %rs298;
	cvt.u64.u16 	%rd181, %rs315;
	and.b64  	%rd182, %rd181, 255;
	add.s64 	%rd183, %rd83, %rd182;
	ld.const.u8 	%rs316, [%rd183];
	ld.shared.u8 	%rs317, [_ZZ12GPU_ARIA_CTRPhS_S_jjS_E8roundkey+33];
	xor.b16  	%rs318, %rs190, %rs317;
	xor.b16  	%rs319, %rs318, %rs217;
	xor.b16  	%rs320, %rs319, %rs235;
	xor.b16  	%rs321, %rs320, %rs244;
	xor.b16  	%rs322, %rs321, %rs253;
	xor.b16  	%rs323, %rs322, %rs280;
	xor.b16  	%rs324, %rs323, %rs307;
	cvt.u64.u16 	%rd184, %rs324;
	and.b64  	%rd185, %rd184, 255;
	add.s64 	%rd186, %rd87, %rd185;
	ld.const.u8 	%rs325, [%rd186];
	ld.shared.u8 	%rs326, [_ZZ12GPU_ARIA_CTRPhS_S_jjS_E8roundkey+34];
	xor.b16  	%rs327, %rs181, %rs326;
	xor.b16  	%rs328, %rs327, %rs208;
	xor.b16  	%rs329, %rs328, %rs226;
	xor.b16  	%rs330, %rs329, %rs262;
	xor.b16  	%rs331, %rs330, %rs271;
	xor.b16  	%rs332, %rs331, %rs280;
	xor.b16  	%rs333, %rs332, %rs307;
	cvt.u64.u16 	%rd187, %rs333;
	and.b64  	%rd188, %rd187, 255;
	add.s64 	%rd189, %rd91, %rd188;
	ld.const.u8 	%rs334, [%rd189];
	ld.shared.u8 	%rs335, [_ZZ12GPU_ARIA_CTRPhS_S_jjS_E8roundkey+35];
	xor.b16  	%rs336, %rs172, %rs335;
	xor.b16  	%rs337, %rs336, %rs217;
	xor.b16  	%rs338, %rs337, %rs235;
	xor.b16  	%rs339, %rs338, %rs262;
	xor.b16  	%rs340, %rs339, %rs271;
	xor.b16  	%rs341, %rs340, %rs289;
	xor.b16  	%rs342, %rs341, %rs298;
	cvt.u64.u16 	%rd190, %rs342;
	and.b64  	%rd191, %rd190, 255;
	add.s64 	%rd192, %rd95, %rd191;
	ld.const.u8 	%rs343, [%rd192];
	ld.shared.u8 	%rs344, [_ZZ12GPU_ARIA_CTRPhS_S_jjS_E8roundkey+36];
	xor.b16  	%rs345, %rs172, %rs344;
	xor.b16  	%rs346, %rs345, %rs190;
	xor.b16  	%rs347, %rs346, %rs217;
	xor.b16  	%rs348, %rs347, %rs244;
	xor.b16  	%rs349, %rs348, %rs271;
	xor.b16  	%rs350, %rs349, %rs298;
	xor.b16  	%rs351, %rs350, %rs307;
	cvt.u64.u16 	%rd193, %rs351;
	and.b64  	%rd194, %rd193, 255;
	add.s64 	%rd195, %rd83, %rd194;
	ld.const.u8 	%rs352, [%rd195];
	ld.shared.u8 	%rs353, [_ZZ12GPU_ARIA_CTRPhS_S_jjS_E8roundkey+37];
	xor.b16  	%rs354, %rs181, %rs353;
	xor.b16  	%rs355, %rs354, %rs199;
	xor.b16  	%rs356, %rs355, %rs208;
	xor.b16  	%rs357, %rs356, %rs253;
	xor.b16  	%rs358, %rs357, %rs262;
	xor.b16  	%rs359, %rs358, %rs298;
	xor.b16  	%rs360, %rs359, %rs307;
	cvt.u64.u16 	%rd196, %rs360;
	and.b64  	%rd197, %rd196, 255;
	add.s64 	%rd198, %rd87, %rd197;
	ld.const.u8 	%rs361, [%rd198];
	ld.shared.u8 	%rs362, [_ZZ12GPU_ARIA_CTRPhS_S_jjS_E8roundkey+38];
	xor.b16  	%rs363, %rs172, %rs362;
	xor.b16  	%rs364, %rs363, %rs190;
	xor.b16  	%rs365, %rs364, %rs235;
	xor.b16  	%rs366, %rs365, %rs253;
	xor.b16  	%rs367, %rs366, %rs262;
	xor.b16  	%rs368, %rs367, %rs280;
	xor.b16  	%rs369, %rs368, %rs289;
	cvt.u64.u16 	%rd199, %rs369;
	and.b64  	%rd200, %rd199, 255;
	add.s64 	%rd201, %rd91, %rd200;
	ld.const.u8 	%rs370, [%rd201];
	ld.shared.u8 	%rs371, [_ZZ12GPU_ARIA_CTRPhS_S_jjS_E8roundkey+39];
	xor.b16  	%rs372, %rs181, %rs371;
	xor.b16  	%rs373, %rs372, %rs199;
	xor.b16  	%rs374, %rs373, %rs226;
	xor.b16  	%rs375, %rs374, %rs244;
	xor.b16  	%rs376, %rs375, %rs271;
	xor.b16  	%rs377, %rs376, %rs280;
	xor.b16  	%rs378, %rs377, %rs289;
	cvt.u64.u16 	%rd202, %rs378;
	and.b64  	%rd203, %rd202, 255;
	add.s64 	%rd204, %rd95, %rd203;
	ld.const.u8 	%rs379, [%rd204];
	ld.shared.u8 	%rs380, [_ZZ12GPU_ARIA_CTRPhS_S_jjS_E8roundkey+40];
	xor.b16  	%rs381, %rs172, %rs380;
	xor.b16  	%rs382, %rs381, %rs181;
	xor.b16  	%rs383, %rs382, %rs208;
	xor.b16  	%rs384, %rs383, %rs235;
	xor.b16  	%rs385, %rs384, %rs262;
	xor.b16  	%rs386, %rs385, %rs289;
	xor.b16  	%rs387, %rs386, %rs307;
	cvt.u64.u16 	%rd205, %rs387;
	and.b64  	%rd206, %rd205, 255;
	add.s64 	%rd207, %rd83, %rd206;
	ld.const.u8 	%rs388, [%rd207];
	ld.shared.u8 	%rs389, [_ZZ12GPU_ARIA_CTRPhS_S_jjS_E8roundkey+41];
	xor.b16  	%rs390, %rs172, %rs389;
	xor.b16  	%rs391, %rs390, %rs181;
	xor.b16  	%rs392, %rs391, %rs217;
	xor.b16  	%rs393, %rs392, %rs226;
	xor.b16  	%rs394, %rs393, %rs271;
	xor.b16  	%rs395, %rs394, %rs280;
	xor.b16  	%rs396, %rs395, %rs298;
	cvt.u64.u16 	%rd208, %rs396;
	and.b64  	%rd209, %rd208, 255;
	add.s64 	%rd210, %rd87, %rd209;
	ld.const.u8 	%rs397, [%rd210];
	ld.shared.u8 	%rs398, [_ZZ12GPU_ARIA_CTRPhS_S_jjS_E8roundkey+42];
	xor.b16  	%rs399, %rs190, %rs398;
	xor.b16  	%rs400, %rs399, %rs199;
	xor.b16  	%rs401, %rs400, %rs217;
	xor.b16  	%rs402, %rs401, %rs226;
	xor.b16  	%rs403, %rs402, %rs244;
	xor.b16  	%rs404, %rs403, %rs289;
	xor.b16  	%rs405, %rs404, %rs307;
	cvt.u64.u16 	%rd211, %rs405;
	and.b64  	%rd212, %rd211, 255;
	add.s64 	%rd213, %rd91, %rd212;
	ld.const.u8 	%rs406, [%rd213];
	ld.shared.u8 	%rs407, [_ZZ12GPU_ARIA_CTRPhS_S_jjS_E8roundkey+43];
	xor.b16  	%rs408, %rs190, %rs407;
	xor.b16  	%rs409, %rs408, %rs199;
	xor.b16  	%rs410, %rs409, %rs208;
	xor.b16  	%rs411, %rs410, %rs235;
	xor.b16  	%rs412, %rs411, %rs253;
	xor.b16  	%rs413, %rs412, %rs280;
	xor.b16  	%rs414, %rs413, %rs298;
	cvt.u64.u16 	%rd214, %rs414;
	and.b64  	%rd215, %rd214, 255;
	add.s64 	%rd216, %rd95, %rd215;
	ld.const.u8 	%rs415, [%rd216];
	ld.shared.u8 	%rs416, [_ZZ12GPU_ARIA_CTRPhS_S_jjS_E8roundkey+44];
	xor.b16  	%rs417, %rs181, %rs416;
	xor.b16  	%rs418, %rs417, %rs190;
	xor.b16  	%rs419, %rs418, %rs226;
	xor.b16  	%rs420, %rs419, %rs235;
	xor.b16  	%rs421, %rs420, %rs253;
	xor.b16  	%rs422, %rs421, %rs271;
	xor.b16  	%rs423, %rs422, %rs280;
	cvt.u64.u16 	%rd217, %rs423;
	and.b64  	%rd218, %rd217, 255;
	add.s64 	%rd219, %rd83, %rd218;
	ld.const.u8 	%rs424, [%rd219];
	ld.shared.u8 	%rs425, [_ZZ12GPU_ARIA_CTRPhS_S_jjS_E8roundkey+45];
	xor.b16  	%rs426, %rs172, %rs425;
	xor.b16  	%rs427, %rs426, %rs199;
	xor.b16  	%rs428, %rs427, %rs226;
	xor.b16  	%rs429, %rs428, %rs235;
	xor.b16  	%rs430, %rs429, %rs244;
	xor.b16  	%rs431, %rs430, %rs262;
	xor.b16  	%rs432, %rs431, %rs289;
	cvt.u64.u16 	%rd220, %rs432;
	and.b64  	%rd221, %rd220, 255;
	add.s64 	%rd222, %rd87, %rd221;
	ld.const.u8 	%rs433, [%rd222];
	ld.shared.u8 	%rs434, [_ZZ12GPU_ARIA_CTRPhS_S_jjS_E8roundkey+46];
	xor.b16  	%rs435, %rs172, %rs434;
	xor.b16  	%rs436, %rs435, %rs199;
	xor.b16  	%rs437, %rs436, %rs208;
	xor.b16  	%rs438, %rs437, %rs217;
	xor.b16  	%rs439, %rs438, %rs253;
	xor.b16  	%rs440, %rs439, %rs271;
	xor.b16  	%rs441, %rs440, %rs298;
	cvt.u64.u16 	%rd223, %rs441;
	and.b64  	%rd224, %rd223, 255;
	add.s64 	%rd225, %rd91, %rd224;
	ld.const.u8 	%rs442, [%rd225];
	ld.shared.u8 	%rs443, [_ZZ12GPU_ARIA_CTRPhS_S_jjS_E8roundkey+47];
	xor.b16  	%rs444, %rs181, %rs443;
	xor.b16  	%rs445, %rs444, %rs190;
	xor.b16  	%rs446, %rs445, %rs208;
	xor.b16  	%rs447, %rs446, %rs217;
	xor.b16  	%rs448, %rs447, %rs244;
	xor.b16  	%rs449, %rs448, %rs262;
	xor.b16  	%rs450, %rs449, %rs307;
	cvt.u64.u16 	%rd226, %rs450;
	and.b64  	%rd227, %rd226, 255;
	add.s64 	%rd228, %rd95, %rd227;
	ld.const.u8 	%rs451, [%rd228];
	ld.shared.u8 	%rs452, [_ZZ12GPU_ARIA_CTRPhS_S_jjS_E8roundkey+48];
	xor.b16  	%rs453, %rs343, %rs452;
	xor.b16  	%rs454, %rs453, %rs352;
	xor.b16  	%rs455, %rs454, %rs370;
	xor.b16  	%rs456, %rs455, %rs388;
	xor.b16  	%rs457, %rs456, %rs397;
	xor.b16  	%rs458, %rs457, %rs433;
	xor.b16  	%rs459, %rs458, %rs442;
	cvt.u64.u16 	%rd229, %rs459;
	and.b64  	%rd230, %rd229, 255;
	add.s64 	%rd231, %rd91, %rd230;
	ld.const.u8 	%rs460, [%rd231];
	ld.shared.u8 	%rs461, [_ZZ12GPU_ARIA_CTRPhS_S_jjS_E8roundkey+49];
	xor.b16  	%rs462, %rs334, %rs461;
	xor.b16  	%rs463, %rs462, %rs361;
	xor.b16  	%rs464, %rs463, %rs379;
	xor.b16  	%rs465, %rs464, %rs388;
	xor.b16  	%rs466, %rs465, %rs397;
	xor.b16  	%rs467, %rs466, %rs424;
	xor.b16  	%rs468, %rs467, %rs451;
	cvt.u64.u16 	%rd232, %rs468;
	and.b64  	%rd233, %rd232, 255;
	add.s64 	%rd234, %rd95, %rd233;
	ld.const.u8 	%rs469, [%rd234];
	ld.shared.u8 	%rs470, [_ZZ12GPU_ARIA_CTRPhS_S_jjS_E8roundkey+50];
	xor.b16  	%rs471, %rs325, %rs470;
	xor.b16  	%rs472, %rs471, %rs352;
	xor.b16  	%rs473, %rs472, %rs370;
	xor.b16  	%rs474, %rs473, %rs406;
	xor.b16  	%rs475, %rs474, %rs415;
	xor.b16  	%rs476, %rs475, %rs424;
	xor.b16  	%rs477, %rs476, %rs451;
	cvt.u64.u16 	%rd235, %rs477;
	and.b64  	%rd236, %rd235, 255;
	add.s64 	%rd237, %rd83, %rd236;
	ld.const.u8 	%rs478, [%rd237];
	ld.shared.u8 	%rs479, [_ZZ12GPU_ARIA_CTRPhS_S_jjS_E8roundkey+51];
	xor.b16  	%rs480, %rs316, %rs479;
	xor.b16  	%rs481, %rs480, %rs361;
	xor.b16  	%rs482, %rs481, %rs379;
	xor.b16  	%rs483, %rs482, %rs406;
	xor.b16  	%rs484, %rs483, %rs415;
	xor.b16  	%rs485, %rs484, %rs433;
	xor.b16  	%rs486, %rs485, %rs442;
	cvt.u64.u16 	%rd238, %rs486;
	and.b64  	%rd239, %rd238, 255;
	add.s64 	%rd240, %rd87, %rd239;
	ld.const.u8 	%rs487, [%rd240];
	ld.shared.u8 	%rs488, [_ZZ12GPU_ARIA_CTRPhS_S_jjS_E8roundkey+52];
	xor.b16  	%rs489, %rs316, %rs488;
	xor.b16  	%rs490, %rs489, %rs334;
	xor.b16  	%rs491, %rs490, %rs361;
	xor.b16  	%rs492, %rs491, %rs388;
	xor.b16  	%rs493, %rs492, %rs415;
	xor.b16  	%rs494, %rs493, %rs442;
	xor.b16  	%rs495, %rs494, %rs451;
	cvt.u64.u16 	%rd241, %rs495;
	and.b64  	%rd242, %rd241, 255;
	add.s64 	%rd243, %rd91, %rd242;
	ld.const.u8 	%rs496, [%rd243];
	ld.shared.u8 	%rs497, [_ZZ12GPU_ARIA_CTRPhS_S_jjS_E8roundkey+53];
	xor.b16  	%rs498, %rs325, %rs497;
	xor.b16  	%rs499, %rs498, %rs343;
	xor.b16  	%rs500, %rs499, %rs352;
	xor.b16  	%rs501, %rs500, %rs397;
	xor.b16  	%rs502, %rs501, %rs406;
	xor.b16  	%rs503, %rs502, %rs442;
	xor.b16  	%rs504, %rs503, %rs451;
	cvt.u64.u16 	%rd244, %rs504;
	and.b64  	%rd245, %rd244, 255;
	add.s64 	%rd246, %rd95, %rd245;
	ld.const.u8 	%rs505, [%rd246];
	ld.shared.u8 	%rs506, [_ZZ12GPU_ARIA_CTRPhS_S_jjS_E8roundkey+54];
	xor.b16  	%rs507, %rs316, %rs506;
	xor.b16  	%rs508, %rs507, %rs334;
	xor.b16  	%rs509, %rs508, %rs379;
	xor.b16  	%rs510, %rs509, %rs397;
	xor.b16  	%rs511, %rs510, %rs406;
	xor.b16  	%rs512, %rs511, %rs424;
	xor.b16  	%rs513, %rs512, %rs433;
	cvt.u64.u16 	%rd247, %rs513;
	and.b64  	%rd248, %rd247, 255;
	add.s64 	%rd249, %rd83, %rd248;
	ld.const.u8 	%rs514, [%rd249];
	ld.shared.u8 	%rs515, [_ZZ12GPU_ARIA_CTRPhS_S_jjS_E8roundkey+55];
	xor.b16  	%rs516, %rs325, %rs515;
	xor.b16  	%rs517, %rs516, %rs343;
	xor.b16  	%rs518, %rs517, %rs370;
	xor.b16  	%rs519, %rs518, %rs388;
	xor.b16  	%rs520, %rs519, %rs415;
	xor.b16  	%rs521, %rs520, %rs424;
	xor.b16  	%rs522, %rs521, %rs433;
	cvt.u64.u16 	%rd250, %rs522;
	and.b64  	%rd251, %rd250, 255;
	add.s64 	%rd252, %rd87, %rd251;
	ld.const.u8 	%rs523, [%rd252];
	ld.shared.u8 	%rs524, [_ZZ12GPU_ARIA_CTRPhS_S_jjS_E8roundkey+56];
	xor.b16  	%rs525, %rs316, %rs524;
	xor.b16  	%rs526, %rs525, %rs325;
	xor.b16  	%rs527, %rs526, %rs352;
	xor.b16  	%rs528, %rs527, %rs379;
	xor.b16  	%rs529, %rs528, %rs406;
	xor.b16  	%rs530, %rs529, %rs433;
	xor.b16  	%rs531, %rs530, %rs451;
	cvt.u64.u16 	%rd253, %rs531;
	and.b64  	%rd254, %rd253, 255;
	add.s64 	%rd255, %rd91, %rd254;
	ld.const.u8 	%rs532, [%rd255];
	ld.shared.u8 	%rs533, [_ZZ12GPU_ARIA_CTRPhS_S_jjS_E8roundkey+57];
	xor.b16  	%rs534, %rs316, %rs533;
	xor.b16  	%rs535, %rs534, %rs325;
	xor.b16  	%rs536, %rs535, %rs361;
	xor.b16  	%rs537, %rs536, %rs370;
	xor.b16  	%rs538, %rs537, %rs415;
	xor.b16  	%rs539, %rs538, %rs424;
	xor.b16  	%rs540, %rs539, %rs442;
	cvt.u64.u16 	%rd256, %rs540;
	and.b64  	%rd257, %rd256, 255;
	add.s64 	%rd258, %rd95, %rd257;
	ld.const.u8 	%rs541, [%rd258];
	ld.shared.u8 	%rs542, [_ZZ12GPU_ARIA_CTRPhS_S_jjS_E8roundkey+58];
	xor.b16  	%rs543, %rs334, %rs542;
	xor.b16  	%rs544, %rs543, %rs343;
	xor.b16  	%rs545, %rs544, %rs361;
	xor.b16  	%rs546, %rs545, %rs370;
	xor.b16  	%rs547, %rs546, %rs388;
	xor.b16  	%rs548, %rs547, %rs433;
	xor.b16  	%rs549, %rs548, %rs451;
	cvt.u64.u16 	%rd259, %rs549;
	and.b64  	%rd260, %rd259, 255;
	add.s64 	%rd261, %rd83, %rd260;
	ld.const.u8 	%rs550, [%rd261];
	ld.shared.u8 	%rs551, [_ZZ12GPU_ARIA_CTRPhS_S_jjS_E8roundkey+59];
	xor.b16  	%rs552, %rs334, %rs551;
	xor.b16  	%rs553, %rs552, %rs343;
	xor.b16  	%rs554, %rs553, %rs352;
	xor.b16  	%rs555, %rs554, %rs379;
	xor.b16  	%rs556, %rs555, %rs397;
	xor.b16  	%rs557, %rs556, %rs424;
	xor.b16  	%rs558, %rs557, %rs442;
	cvt.u64.u16 	%rd262, %rs558;
	and.b64  	%rd263, %rd262, 255;
	add.s64 	%rd264, %rd87, %rd263;
	ld.const.u8 	%rs559, [%rd264];
	ld.shared.u8 	%rs560, [_ZZ12GPU_ARIA_CTRPhS_S_jjS_E8roundkey+60];
	xor.b16  	%rs561, %rs325, %rs560;
	xor.b16  	%rs562, %rs561, %rs334;
	xor.b16  	%rs563, %rs562, %rs370;
	xor.b16  	%rs564, %rs563, %rs379;
	xor.b16  	%rs565, %rs564, %rs397;
	xor.b16  	%rs566, %rs565, %rs415;
	xor.b16  	%rs567, %rs566, %rs424;
	cvt.u64.u16 	%rd265, %rs567;
	and.b64  	%rd266, %rd265, 255;
	add.s64 	%rd267, %rd91, %rd266;
	ld.const.u8 	%rs568, [%rd267];
	ld.shared.u8 	%rs569, [_ZZ12GPU_ARIA_CTRPhS_S_jjS_E8roundkey+61];
	xor.b16  	%rs570, %rs316, %rs569;
	xor.b16  	%rs571, %rs570, %rs343;
	xor.b16  	%rs572, %rs571, %rs370;
	xor.b16  	%rs573, %rs572, %rs379;
	xor.b16  	%rs574, %rs573, %rs388;
	xor.b16  	%rs575, %rs574, %rs406;
	xor.b16  	%rs576, %rs575, %rs433;
	cvt.u64.u16 	%rd268, %rs576;
	and.b64  	%rd269, %rd268, 255;
	add.s64 	%rd270, %rd95, %rd269;
	ld.const.u8 	%rs577, [%rd270];
	ld.shared.u8 	%rs578, [_ZZ12GPU_ARIA_CTRPhS_S_jjS_E8roundkey+62];
	xor.b16  	%rs579, %rs316, %rs578;
	xor.b16  	%rs580, %rs579, %rs343;
	xor.b16  	%rs581, %rs580, %rs352;
	xor.b16  	%rs582, %rs581, %rs361;
	xor.b16  	%rs583, %rs582, %rs397;
	xor.b16  	%rs584, %rs583, %rs415;
	xor.b16  	%rs585, %rs584, %rs442;
	cvt.u64.u16 	%rd271, %rs585;
	and.b64  	%rd272, %rd271, 255;
	add.s64 	%rd273, %rd83, %rd272;
	ld.const.u8 	%rs586, [%rd273];
	ld.shared.u8 	%rs587, [_ZZ12GPU_ARIA_CTRPhS_S_jjS_E8roundkey+63];
	xor.b16  	%rs588, %rs325, %rs587;
	xor.b16  	%rs589, %rs588, %rs334;
	xor.b16  	%rs590, %rs589, %rs352;
	xor.b16  	%rs591, %rs590, %rs361;
	xor.b16  	%rs592, %rs591, %rs388;
	xor.b16  	%rs593, %rs592, %rs406;
	xor.b16  	%rs594, %rs593, %rs451;
	cvt.u64.u16 	%rd274, %rs594;
	and.b64  	%rd275, %rd274, 255;
	add.s64 	%rd276, %rd87, %rd275;
	ld.const.u8 	%rs595, [%rd276];
	ld.shared.u8 	%rs596, [_ZZ12GPU_ARIA_CTRPhS_S_jjS_E8roundkey+64];
	xor.b16  	%rs597, %rs487, %rs596;
	xor.b16  	%rs598, %rs597, %rs496;
	xor.b16  	%rs599, %rs598, %rs514;
	xor.b16  	%rs600, %rs599, %rs532;
	xor.b16  	%rs601, %rs600, %rs541;
	xor.b16  	%rs602, %rs601, %rs577;
	xor.b16  	%rs603, %rs602, %rs586;
	cvt.u64.u16 	%rd277, %rs603;
	and.b64  	%rd278, %rd277, 255;
	add.s64 	%rd279, %rd83, %rd278;
	ld.const.u8 	%rs604, [%rd279];
	ld.shared.u8 	%rs605, [_ZZ12GPU_ARIA_CTRPhS_S_jjS_E8roundkey+65];
	xor.b16  	%rs606, %rs478, %rs605;
	xor.b16  	%rs607, %rs606, %rs505;
	xor.b16  	%rs608, %rs607, %rs523;
	xor.b16  	%rs609, %rs608, %rs532;
	xor.b16  	%rs610, %rs609, %rs541;
	xor.b16  	%rs611, %rs610, %rs568;
	xor.b16  	%rs612, %rs611, %rs595;
	cvt.u64.u16 	%rd280, %rs612;
	and.b64  	%rd281, %rd280, 255;
	add.s64 	%rd282, %rd87, %rd281;
	ld.const.u8 	%rs613, [%rd282];
	ld.shared.u8 	%rs614, [_ZZ12GPU_ARIA_CTRPhS_S_jjS_E8roundkey+66];
	xor.b16  	%rs615, %rs469, %rs614;
	xor.b16  	%rs616, %rs615, %rs496;
	xor.b16  	%rs617, %rs616, %rs514;
	xor.b16  	%rs618, %rs617, %rs550;
	xor.b16  	%rs619, %rs618, %rs559;
	xor.b16  	%rs620, %rs619, %rs568;
	xor.b16  	%rs621, %rs620, %rs595;
	cvt.u64.u16 	%rd283, %rs621;
	and.b64  	%rd284, %rd283, 255;
	add.s64 	%rd285, %rd91, %rd284;
	ld.const.u8 	%rs622, [%rd285];
	ld.shared.u8 	%rs623, [_ZZ12GPU_ARIA_CTRPhS_S_jjS_E8roundkey+67];
	xor.b16  	%rs624, %rs460, %rs623;
	xor.b16  	%rs625, %rs624, %rs505;
	xor.b16  	%rs626, %rs625, %rs523;
	xor.b16  	%rs627, %rs626, %rs550;
	xor.b16  	%rs628, %rs627, %rs559;
	xor.b16  	%rs629, %rs628, %rs577;
	xor.b16  	%rs630, %rs629, %rs586;
	cvt.u64.u16 	%rd286, %rs630;
	and.b64  	%rd287, %rd286, 255;
	add.s64 	%rd288, %rd95, %rd287;
	ld.const.u8 	%rs631, [%rd288];
	ld.shared.u8 	%rs632, [_ZZ12GPU_ARIA_CTRPhS_S_jjS_E8roundkey+68];
	xor.b16  	%rs633, %rs460, %rs632;
	xor.b16  	%rs634, %rs633, %rs478;
	xor.b16  	%rs635, %rs634, %rs505;
	xor.b16  	%rs636, %rs635, %rs532;
	xor.b16  	%rs637, %rs636, %rs559;
	xor.b16  	%rs638, %rs637, %rs586;
	xor.b16  	%rs639, %rs638, %rs595;
	cvt.u64.u16 	%rd289, %rs639;
	and.b64  	%rd290, %rd289, 255;
	add.s64 	%rd291, %rd83, %rd290;
	ld.const.u8 	%rs640, [%rd291];
	ld.shared.u8 	%rs641, [_ZZ12GPU_ARIA_CTRPhS_S_jjS_E8roundkey+69];
	xor.b16  	%rs642, %rs469, %rs641;
	xor.b16  	%rs643, %rs642, %rs487;
	xor.b16  	%rs644, %rs643, %rs496;
	xor.b16  	%rs645, %rs644, %rs541;
	xor.b16  	%rs646, %rs645, %rs550;
	xor.b16  	%rs647, %rs646, %rs586;
	xor.b16  	%rs648, %rs647, %rs595;
	cvt.u64.u16 	%rd292, %rs648;
	and.b64  	%rd293, %rd292, 255;
	add.s64 	%rd294, %rd87, %rd293;
	ld.const.u8 	%rs649, [%rd294];
	ld.shared.u8 	%rs650, [_ZZ12GPU_ARIA_CTRPhS_S_jjS_E8roundkey+70];
	xor.b16  	%rs651, %rs460, %rs650;
	xor.b16  	%rs652, %rs651, %rs478;
	xor.b16  	%rs653, %rs652, %rs523;
	xor.b16  	%rs654, %rs653, %rs541;
	xor.b16  	%rs655, %rs654, %rs550;
	xor.b16  	%rs656, %rs655, %rs568;
	xor.b16  	%rs657, %rs656, %rs577;
	cvt.u64.u16 	%rd295, %rs657;
	and.b64  	%rd296, %rd295, 255;
	add.s64 	%rd297, %rd91, %rd296;
	ld.const.u8 	%rs658, [%rd297];
	ld.shared.u8 	%rs659, [_ZZ12GPU_ARIA_CTRPhS_S_jjS_E8roundkey+71];
	xor.b16  	%rs660, %rs469, %rs659;
	xor.b16  	%rs661, %rs660, %rs487;
	xor.b16  	%rs662, %rs661, %rs514;
	xor.b16  	%rs663, %rs662, %rs532;
	xor.b16  	%rs664, %rs663, %rs559;
	xor.b16  	%rs665, %rs664, %rs568;
	xor.b16  	%rs666, %rs665, %rs577;
	cvt.u64.u16 	%rd298, %rs666;
	and.b64  	%rd299, %rd298, 255;
	add.s64 	%rd300, %rd95, %rd299;
	ld.const.u8 	%rs667, [%rd300];
	ld.shared.u8 	%rs668, [_ZZ12GPU_ARIA_CTRPhS_S_jjS_E8roundkey+72];
	xor.b16  	%rs669, %rs460, %rs668;
	xor.b16  	%rs670, %rs669, %rs469;
	xor.b16  	%rs671, %rs670, %rs496;
	xor.b16  	%rs672, %rs671, %rs523;
	xor.b16  	%rs673, %rs672, %rs550;
	xor.b16  	%rs674, %rs673, %rs577;
	xor.b16  	%rs675, %rs674, %rs595;
	cvt.u64.u16 	%rd301, %rs675;
	and.b64  	%rd302, %rd301, 255;
	add.s64 	%rd303, %rd83, %rd302;
	ld.const.u8 	%rs676, [%rd303];
	ld.shared.u8 	%rs677, [_ZZ12GPU_ARIA_CTRPhS_S_jjS_E8roundkey+73];
	xor.b16  	%rs678, %rs460, %rs677;
	xor.b16  	%rs679, %rs678, %rs469;
	xor.b16  	%rs680, %rs679, %rs505;
	xor.b16  	%rs681, %rs680, %rs514;
	xor.b16  	%rs682, %rs681, %rs559;
	xor.b16  	%rs683, %rs682, %rs568;
	xor.b16  	%rs684, %rs683, %rs586;
	cvt.u64.u16 	%rd304, %rs684;
	and.b64  	%rd305, %rd304, 255;
	add.s64 	%rd306, %rd87, %rd305;
	ld.const.u8 	%rs685, [%rd306];
	ld.shared.u8 	%rs686, [_ZZ12GPU_ARIA_CTRPhS_S_jjS_E8roundkey+74];
	xor.b16  	%rs687, %rs478, %rs686;
	xor.b16  	%rs688, %rs687, %rs487;
	xor.b16  	%rs689, %rs688, %rs505;
	xor.b16  	%rs690, %rs689, %rs514;
	xor.b16  	%rs691, %rs690, %rs532;
	xor.b16  	%rs692, %rs691, %rs577;
	xor.b16  	%rs693, %rs692, %rs595;
	cvt.u64.u16 	%rd307, %rs693;
	and.b64  	%rd308, %rd307, 255;
	add.s64 	%rd309, %rd91, %rd308;
	ld.const.u8 	%rs694, [%rd309];
	ld.shared.u8 	%rs695, [_ZZ12GPU_ARIA_CTRPhS_S_jjS_E8roundkey+75];
	xor.b16  	%rs696, %rs478, %rs695;
	xor.b16  	%rs697, %rs696, %rs487;
	xor.b16  	%rs698, %rs697, %rs496;
	xor.b16  	%rs699, %rs698, %rs523;
	xor.b16  	%rs700, %rs699, %rs541;
	xor.b16  	%rs701, %rs700, %rs568;
	xor.b16  	%rs702, %rs701, %rs586;
	cvt.u64.u16 	%rd310, %rs702;
	and.b64  	%rd311, %rd310, 255;
	add.s64 	%rd312, %rd95, %rd311;
	ld.const.u8 	%rs703, [%rd312];
	ld.shared.u8 	%rs704, [_ZZ12GPU_ARIA_CTRPhS_S_jjS_E8roundkey+76];
	xor.b16  	%rs705, %rs469, %rs704;
	xor.b16  	%rs706, %rs705, %rs478;
	xor.b16  	%rs707, %rs706, %rs514;
	xor.b16  	%rs708, %rs707, %rs523;
	xor.b16  	%rs709, %rs708, %rs541;
	xor.b16  	%rs710, %rs709, %rs559;
	xor.b16  	%rs711, %rs710, %rs568;
	cvt.u64.u16 	%rd313, %rs711;
	and.b64  	%rd314, %rd313, 255;
	add.s64 	%rd315, %rd83, %rd314;
	ld.const.u8 	%rs712, [%rd315];
	ld.shared.u8 	%rs713, [_ZZ12GPU_ARIA_CTRPhS_S_jjS_E8roundkey+77];
	xor.b16  	%rs714, %rs460, %rs713;
	xor.b16  	%rs715, %rs714, %rs487;
	xor.b16  	%rs716, %rs715, %rs514;
	xor.b16  	%rs717, %rs716, %rs523;
	xor.b16  	%rs718, %rs717, %rs532;
	xor.b16  	%rs719, %rs718, %rs550;
	xor.b16  	%rs720, %rs719, %rs577;
	cvt.u64.u16 	%rd316, %rs720;
	and.b64  	%rd317, %rd316, 255;
	add.s64 	%rd318, %rd87, %rd317;
	ld.const.u8 	%rs721, [%rd318];
	ld.shared.u8 	%rs722, [_ZZ12GPU_ARIA_CTRPhS_S_jjS_E8roundkey+78];
	xor.b16  	%rs723, %rs460, %rs722;
	xor.b16  	%rs724, %rs723, %rs487;
	xor.b16  	%rs725, %rs724, %rs496;
	xor.b16  	%rs726, %rs725, %rs505;
	xor.b16  	%rs727, %rs726, %rs541;
	xor.b16  	%rs728, %rs727, %rs559;
	xor.b16  	%rs729, %rs728, %rs586;
	cvt.u64.u16 	%rd319, %rs729;
	and.b64  	%rd320, %rd319, 255;
	add.s64 	%rd321, %rd91, %rd320;
	ld.const.u8 	%rs730, [%rd321];
	ld.shared.u8 	%rs731, [_ZZ12GPU_ARIA_CTRPhS_S_jjS_E8roundkey+79];
	xor.b16  	%rs732, %rs469, %rs731;
	xor.b16  	%rs733, %rs732, %rs478;
	xor.b16  	%rs734, %rs733, %rs496;
	xor.b16  	%rs735, %rs734, %rs505;
	xor.b16  	%rs736, %rs735, %rs532;
	xor.b16  	%rs737, %rs736, %rs550;
	xor.b16  	%rs738, %rs737, %rs595;
	cvt.u64.u16 	%rd322, %rs738;
	and.b64  	%rd323, %rd322, 255;
	add.s64 	%rd324, %rd95, %rd323;
	ld.const.u8 	%rs739, [%rd324];
	ld.shared.u8 	%rs740, [_ZZ12GPU_ARIA_CTRPhS_S_jjS_E8roundkey+80];
	xor.b16  	%rs741, %rs631, %rs740;
	xor.b16  	%rs742, %rs741, %rs640;
	xor.b16  	%rs743, %rs742, %rs658;
	xor.b16  	%rs744, %rs743, %rs676;
	xor.b16  	%rs745, %rs744, %rs685;
	xor.b16  	%rs746, %rs745, %rs721;
	xor.b16  	%rs747, %rs746, %rs730;
	cvt.u64.u16 	%rd325, %rs747;
	and.b64  	%rd326, %rd325, 255;
	add.s64 	%rd327, %rd91, %rd326;
	ld.const.u8 	%rs748, [%rd327];
	ld.shared.u8 	%rs749, [_ZZ12GPU_ARIA_CTRPhS_S_jjS_E8roundkey+81];
	xor.b16  	%rs750, %rs622, %rs749;
	xor.b16  	%rs751, %rs750, %rs649;
	xor.b16  	%rs752, %rs751, %rs667;
	xor.b16  	%rs753, %rs752, %rs676;
	xor.b16  	%rs754, %rs753, %rs685;
	xor.b16  	%rs755, %rs754, %rs712;
	xor.b16  	%rs756, %rs755, %rs739;
	cvt.u64.u16 	%rd328, %rs756;
	and.b64  	%rd329, %rd328, 255;
	add.s64 	%rd330, %rd95, %rd329;
	ld.const.u8 	%rs757, [%rd330];
	ld.shared.u8 	%rs758, [_ZZ12GPU_ARIA_CTRPhS_S_jjS_E8roundkey+82];
	xor.b16  	%rs759, %rs613, %rs758;
	xor.b16  	%rs760, %rs759, %rs640;
	xor.b16  	%rs761, %rs760, %rs658;
	xor.b16  	%rs762, %rs761, %rs694;
	xor.b16  	%rs763, %rs762, %rs703;
	xor.b16  	%rs764, %rs763, %rs712;
	xor.b16  	%rs765, %rs764, %rs739;
	cvt.u64.u16 	%rd331, %rs765;
	and.b64  	%rd332, %rd331, 255;
	add.s64 	%rd333, %rd83, %rd332;
	ld.const.u8 	%rs766, [%rd333];
	ld.shared.u8 	%rs767, [_ZZ12GPU_ARIA_CTRPhS_S_jjS_E8roundkey+83];
	xor.b16  	%rs768, %rs604, %rs767;
	xor.b16  	%rs769, %rs768, %rs649;
	xor.b16  	%rs770, %rs769, %rs667;
	xor.b16  	%rs771, %rs770, %rs694;
	xor.b16  	%rs772, %rs771, %rs703;
	xor.b16  	%rs773, %rs772, %rs721;
	xor.b16  	%rs774, %rs773, %rs730;
	cvt.u64.u16 	%rd334, %rs774;
	and.b64  	%rd335, %rd334, 255;
	add.s64 	%rd336, %rd87, %rd335;
	ld.const.u8 	%rs775, [%rd336];
	ld.shared.u8 	%rs776, [_ZZ12GPU_ARIA_CTRPhS_S_jjS_E8roundkey+84];
	xor.b16  	%rs777, %rs604, %rs776;
	xor.b16  	%rs778, %rs777, %rs622;
	xor.b16  	%rs779, %rs778, %rs649;
	xor.b16  	%rs780, %rs779, %rs676;
	xor.b16  	%rs781, %rs780, %rs703;
	xor.b16  	%rs782, %rs781, %rs730;
	xor.b16  	%rs783, %rs782, %rs739;
	cvt.u64.u16 	%rd337, %rs783;
	and.b64  	%rd338, %rd337, 255;
	add.s64 	%rd339, %rd91, %rd338;
	ld.const.u8 	%rs784, [%rd339];
	ld.shared.u8 	%rs785, [_ZZ12GPU_ARIA_CTRPhS_S_jjS_E8roundkey+85];
	xor.b16  	%rs786, %rs613, %rs785;
	xor.b16  	%rs787, %rs786, %rs631;
	xor.b16  	%rs788, %rs787, %rs640;
	xor.b16  	%rs789, %rs788, %rs685;
	xor.b16  	%rs790, %rs789, %rs694;
	xor.b16  	%rs791, %rs790, %rs730;
	xor.b16  	%rs792, %rs791, %rs739;
	cvt.u64.u16 	%rd340, %rs792;
	and.b64  	%rd341, %rd340, 255;
	add.s64 	%rd342, %rd95, %rd341;
	ld.const.u8 	%rs793, [%rd342];
	ld.shared.u8 	%rs794, [_ZZ12GPU_ARIA_CTRPhS_S_jjS_E8roundkey+86];
	xor.b16  	%rs795, %rs604, %rs794;
	xor.b16  	%rs796, %rs795, %rs622;
	xor.b16  	%rs797, %rs796, %rs667;
	xor.b16  	%rs798, %rs797, %rs685;
	xor.b16  	%rs799, %rs798, %rs694;
	xor.b16  	%rs800, %rs799, %rs712;
	xor.b16  	%rs801, %rs800, %rs721;
	cvt.u64.u16 	%rd343, %rs801;
	and.b64  	%rd344, %rd343, 255;
	add.s64 	%rd345, %rd83, %rd344;
	ld.const.u8 	%rs802, [%rd345];
	ld.shared.u8 	%rs803, [_ZZ12GPU_ARIA_CTRPhS_S_jjS_E8roundkey+87];
	xor.b16  	%rs804, %rs613, %rs803;
	xor.b16  	%rs805, %rs804, %rs631;
	xor.b16  	%rs806, %rs805, %rs658;
	xor.b16  	%rs807, %rs806, %rs676;
	xor.b16  	%rs808, %rs807, %rs703;
	xor.b16  	%rs809, %rs808, %rs712;
	xor.b16  	%rs810, %rs809, %rs721;
	cvt.u64.u16 	%rd346, %rs810;
	and.b64  	%rd347, %rd346, 255;
	add.s64 	%rd348, %rd87, %rd347;
	ld.const.u8 	%rs811, [%rd348];
	ld.shared.u8 	%rs812, [_ZZ12GPU_ARIA_CTRPhS_S_jjS_E8roundkey+88];
	xor.b16  	%rs813, %rs604, %rs812;
	xor.b16  	%rs814, %rs813, %rs613;
	xor.b16  	%rs815, %rs814, %rs640;
	xor.b16  	%rs816, %rs815, %rs667;
	xor.b16  	%rs817, %rs816, %rs694;
	xor.b16  	%rs818, %rs817, %rs721;
	xor.b16  	%rs819, %rs818, %rs739;
	cvt.u64.u16 	%rd349, %rs819;
	and.b64  	%rd350, %rd349, 255;
	add.s64 	%rd351, %rd91, %rd350;
	ld.const.u8 	%rs820, [%rd351];
	ld.shared.u8 	%rs821, [_ZZ12GPU_ARIA_CTRPhS_S_jjS_E8roundkey+89];
	xor.b16  	%rs822, %rs604, %rs821;
	xor.b16  	%rs823, %rs822, %rs613;
	xor.b16  	%rs824, %rs823, %rs649;
	xor.b16  	%rs825, %rs824, %rs658;
	xor.b16  	%rs826, %rs825, %rs703;
	xor.b16  	%rs827, %rs826, %rs712;
	xor.b16  	%rs828, %rs827, %rs730;
	cvt.u64.u16 	%rd352, %rs828;
	and.b64  	%rd353, %rd352, 255;
	add.s64 	%rd354, %rd95, %rd353;
	ld.const.u8 	%rs829, [%rd354];
	ld.shared.u8 	%rs830, [_ZZ12GPU_ARIA_CTRPhS_S_jjS_E8roundkey+90];
	xor.b16  	%rs831, %rs622, %rs830;
	xor.b16  	%rs832, %rs831, %rs631;
	xor.b16  	%rs833, %rs832, %rs649;
	xor.b16  	%rs834, %rs833, %rs658;
	xor.b16  	%rs835, %rs834, %rs676;
	xor.b16  	%rs836, %rs835, %rs721;
	xor.b16  	%rs837, %rs836, %rs739;
	cvt.u64.u16 	%rd355, %rs837;
	and.b64  	%rd356, %rd355, 255;
	add.s64 	%rd357, %rd83, %rd356;
	ld.const.u8 	%rs838, [%rd357];
	ld.shared.u8 	%rs839, [_ZZ12GPU_ARIA_CTRPhS_S_jjS_E8roundkey+91];
	xor.b16  	%rs840, %rs622, %rs839;
	xor.b16  	%rs841, %rs840, %rs631;
	xor.b16  	%rs842, %rs841, %rs640;
	xor.b16  	%rs843, %rs842, %rs667;
	xor.b16  	%rs844, %rs843, %rs685;
	xor.b16  	%rs845, %rs844, %rs712;
	xor.b16  	%rs846, %rs845, %rs730;
	cvt.u64.u16 	%rd358, %rs846;
	and.b64  	%rd359, %rd358, 255;
	add.s64 	%rd360, %rd87, %rd359;
	ld.const.u8 	%rs847, [%rd360];
	ld.shared.u8 	%rs848, [_ZZ12GPU_ARIA_CTRPhS_S_jjS_E8roundkey+92];
	xor.b16  	%rs849, %rs613, %rs848;
	xor.b16  	%rs850, %rs849, %rs622;
	xor.b16  	%rs851, %rs850, %rs658;
	xor.b16  	%rs852, %rs851, %rs667;
	xor.b16  	%rs853, %rs852, %rs685;
	xor.b16  	%rs854, %rs853, %rs703;
	xor.b16  	%rs855, %rs854, %rs712;
	cvt.u64.u16 	%rd361, %rs855;
	and.b64  	%rd362, %rd361, 255;
	add.s64 	%rd363, %rd91, %rd362;
	ld.const.u8 	%rs856, [%rd363];
	ld.shared.u8 	%rs857, [_ZZ12GPU_ARIA_CTRPhS_S_jjS_E8roundkey+93];
	xor.b16  	%rs858, %rs604, %rs857;
	xor.b16  	%rs859, %rs858, %rs631;
	xor.b16  	%rs860, %rs859, %rs658;
	xor.b16  	%rs861, %rs860, %rs667;
	xor.b16  	%rs862, %rs861, %rs676;
	xor.b16  	%rs863, %rs862, %rs694;
	xor.b16  	%rs864, %rs863, %rs721;
	cvt.u64.u16 	%rd364, %rs864;
	and.b64  	%rd365, %rd364, 255;
	add.s64 	%rd366, %rd95, %rd365;
	ld.const.u8 	%rs865, [%rd366];
	ld.shared.u8 	%rs866, [_ZZ12GPU_ARIA_CTRPhS_S_jjS_E8roundkey+94];
	xor.b16  	%rs867, %rs604, %rs866;
	xor.b16  	%rs868, %rs867, %rs631;
	xor.b16  	%rs869, %rs868, %rs640;
	xor.b16  	%rs870, %rs869, %rs649;
	xor.b16  	%rs871, %rs870, %rs685;
	xor.b16  	%rs872, %rs871, %rs703;
	xor.b16  	%rs873, %rs872, %rs730;
	cvt.u64.u16 	%rd367, %rs873;
	and.b64  	%rd368, %rd367, 255;
	add.s64 	%rd369, %rd83, %rd368;
	ld.const.u8 	%rs874, [%rd369];
	ld.shared.u8 	%rs875, [_ZZ12GPU_ARIA_CTRPhS_S_jjS_E8roundkey+95];
	xor.b16  	%rs876, %rs613, %rs875;
	xor.b16  	%rs877, %rs876, %rs622;
	xor.b16  	%rs878, %rs877, %rs640;
	xor.b16  	%rs879, %rs878, %rs649;
	xor.b16  	%rs880, %rs879, %rs676;
	xor.b16  	%rs881, %rs880, %rs694;
	xor.b16  	%rs882, %rs881, %rs739;
	cvt.u64.u16 	%rd370, %rs882;
	and.b64  	%rd371, %rd370, 255;
	add.s64 	%rd372, %rd87, %rd371;
	ld.const.u8 	%rs883, [%rd372];
	ld.shared.u8 	%rs884, [_ZZ12GPU_ARIA_CTRPhS_S_jjS_E8roundkey+96];
	xor.b16  	%rs885, %rs775, %rs884;
	xor.b16  	%rs886, %rs885, %rs784;
	xor.b16  	%rs887, %rs886, %rs802;
	xor.b16  	%rs888, %rs887, %rs820;
	xor.b16  	%rs889, %rs888, %rs829;
	xor.b16  	%rs890, %rs889, %rs865;
	xor.b16  	%rs891, %rs890, %rs874;
	cvt.u64.u16 	%rd373, %rs891;
	and.b64  	%rd374, %rd373, 255;
	add.s64 	%rd375, %rd83, %rd374;
	ld.const.u8 	%rs892, [%rd375];
	ld.shared.u8 	%rs893, [_ZZ12GPU_ARIA_CTRPhS_S_jjS_E8roundkey+97];
	xor.b16  	%rs894, %rs766, %rs893;
	xor.b16  	%rs895, %rs894, %rs793;
	xor.b16  	%rs896, %rs895, %rs811;
	xor.b16  	%rs897, %rs896, %rs820;
	xor.b16  	%rs898, %rs897, %rs829;
	xor.b16  	%rs899, %rs898, %rs856;
	xor.b16  	%rs900, %rs899, %rs883;
	cvt.u64.u16 	%rd376, %rs900;
	and.b64  	%rd377, %rd376, 255;
	add.s64 	%rd378, %rd87, %rd377;
	ld.const.u8 	%rs901, [%rd378];
	ld.shared.u8 	%rs902, [_ZZ12GPU_ARIA_CTRPhS_S_jjS_E8roundkey+98];
	xor.b16  	%rs903, %rs757, %rs902;
	xor.b16  	%rs904, %rs903, %rs784;
	xor.b16  	%rs905, %rs904, %rs802;
	xor.b16  	%rs906, %rs905, %rs838;
	xor.b16  	%rs907, %rs906, %rs847;
	xor.b16  	%rs908, %rs907, %rs856;
	xor.b16  	%rs909, %rs908, %rs883;
	cvt.u64.u16 	%rd379, %rs909;
	and.b64  	%rd380, %rd379, 255;
	add.s64 	%rd381, %rd91, %rd380;
	ld.const.u8 	%rs910, [%rd381];
	ld.shared.u8 	%rs911, [_ZZ12GPU_ARIA_CTRPhS_S_jjS_E8roundkey+99];
	xor.b16  	%rs912, %rs748, %rs911;
	xor.b16  	%rs913, %rs912, %rs793;
	xor.b16  	%rs914, %rs913, %rs811;
	xor.b16  	%rs915, %rs914, %rs838;
	xor.b16  	%rs916, %rs915, %rs847;
	xor.b16  	%rs917, %rs916, %rs865;
	xor.b16  	%rs918, %rs917, %rs874;
	cvt.u64.u16 	%rd382, %rs918;
	and.b64  	%rd383, %rd382, 255;
	add.s64 	%rd384, %rd95, %rd383;
	ld.const.u8 	%rs919, [%rd384];
	ld.shared.u8 	%rs920, [_ZZ12GPU_ARIA_CTRPhS_S_jjS_E8roundkey+100];
	xor.b16  	%rs921, %rs748, %rs920;
	xor.b16  	%rs922, %rs921, %rs766;
	xor.b16  	%rs923, %rs922, %rs793;
	xor.b16  	%rs924, %rs923, %rs820;
	xor.b16  	%rs925, %rs924, %rs847;
	xor.b16  	%rs926, %rs925, %rs874;
	xor.b16  	%rs927, %rs926, %rs883;
	cvt.u64.u16 	%rd385, %rs927;
	and.b64  	%rd386, %rd385, 255;
	add.s64 	%rd387, %rd83, %rd386;
	ld.const.u8 	%rs928, [%rd387];
	ld.shared.u8 	%rs929, [_ZZ12GPU_ARIA_CTRPhS_S_jjS_E8roundkey+101];
	xor.b16  	%rs930, %rs757, %rs929;
	xor.b16  	%rs931, %rs930, %rs775;
	xor.b16  	%rs932, %rs931, %rs784;
	xor.b16  	%rs933, %rs932, %rs829;
	xor.b16  	%rs934, %rs933, %rs838;
	xor.b16  	%rs935, %rs934, %rs874;
	xor.b16  	%rs936, %rs935, %rs883;
	cvt.u64.u16 	%rd388, %rs936;
	and.b64  	%rd389, %rd388, 255;
	add.s64 	%rd390, %rd87, %rd389;
	ld.const.u8 	%rs937, [%rd390];
	ld.shared.u8 	%rs938, [_ZZ12GPU_ARIA_CTRPhS_S_jjS_E8roundkey+102];
	xor.b16  	%rs939, %rs748, %rs938;
	xor.b16  	%rs940, %rs939, %rs766;
	xor.b16  	%rs941, %rs940, %rs811;
	xor.b16  	%rs942, %rs941, %rs829;
	xor.b16  	%rs943, %rs942, %rs838;
	xor.b16  	%rs944, %rs943, %rs856;
	xor.b16  	%rs945, %rs944, %rs865;
	cvt.u64.u16 	%rd391, %rs945;
	and.b64  	%rd392, %rd391, 255;
	add.s64 	%rd393, %rd91, %rd392;
	ld.const.u8 	%rs946, [%rd393];
	ld.shared.u8 	%rs947, [_ZZ12GPU_ARIA_CTRPhS_S_jjS_E8roundkey+103];
	xor.b16  	%rs948, %rs757, %rs947;
	xor.b16  	%rs949, %rs948, %rs775;
	xor.b16  	%rs950, %rs949, %rs802;
	xor.b16  	%rs951, %rs950, %rs820;
	xor.b16  	%rs952, %rs951, %rs847;
	xor.b16  	%rs953, %rs952, %rs856;
	xor.b16  	%rs954, %rs953, %rs865;
	cvt.u64.u16 	%rd394, %rs954;
	and.b64  	%rd395, %rd394, 255;
	add.s64 	%rd396, %rd95, %rd395;
	ld.const.u8 	%rs955, [%rd396];
	ld.shared.u8 	%rs956, [_ZZ12GPU_ARIA_CTRPhS_S_jjS_E8roundkey+104];
	xor.b16  	%rs957, %rs748, %rs956;
	xor.b16  	%rs958, %rs957, %rs757;
	xor.b16  	%rs959, %rs958, %rs784;
	xor.b16  	%rs960, %rs959, %rs811;
	xor.b16  	%rs961, %rs960, %rs838;
	xor.b16  	%rs962, %rs961, %rs865;
	xor.b16  	%rs963, %rs962, %rs883;
	cvt.u64.u16 	%rd397, %rs963;
	and.b64  	%rd398, %rd397, 255;
	add.s64 	%rd399, %rd83, %rd398;
	ld.const.u8 	%rs964, [%rd399];
	ld.shared.u8 	%rs965, [_ZZ12GPU_ARIA_CTRPhS_S_jjS_E8roundkey+105];
	xor.b16  	%rs966, %rs748, %rs965;
	xor.b16  	%rs967, %rs966, %rs757;
	xor.b16  	%rs968, %rs967, %rs793;
	xor.b16  	%rs969, %rs968, %rs802;
	xor.b16  	%rs970, %rs969, %rs847;
	xor.b16  	%rs971, %rs970, %rs856;
	xor.b16  	%rs972, %rs971, %rs874;
	cvt.u64.u16 	%rd400, %rs972;
	and.b64  	%rd401, %rd400, 255;
	add.s64 	%rd402, %rd87, %rd401;
	ld.const.u8 	%rs973, [%rd402];
	ld.shared.u8 	%rs974, [_ZZ12GPU_ARIA_CTRPhS_S_jjS_E8roundkey+106];
	xor.b16  	%rs975, %rs766, %rs974;
	xor.b16  	%rs976, %rs975, %rs775;
	xor.b16  	%rs977, %rs976, %rs793;
	xor.b16  	%rs978, %rs977, %rs802;
	xor.b16  	%rs979, %rs978, %rs820;
	xor.b16  	%rs980, %rs979, %rs865;
	xor.b16  	%rs981, %rs980, %rs883;
	cvt.u64.u16 	%rd403, %rs981;
	and.b64  	%rd404, %rd403, 255;
	add.s64 	%rd405, %rd91, %rd404;
	ld.const.u8 	%rs982, [%rd405];
	ld.shared.u8 	%rs983, [_ZZ12GPU_ARIA_CTRPhS_S_jjS_E8roundkey+107];
	xor.b16  	%rs984, %rs766, %rs983;
	xor.b16  	%rs985, %rs984, %rs775;
	xor.b16  	%rs986, %rs985, %rs784;
	xor.b16  	%rs987, %rs986, %rs811;
	xor.b16  	%rs988, %rs987, %rs829;
	xor.b16  	%rs989, %rs988, %rs856;
	xor.b16  	%rs990, %rs989, %rs874;
	cvt.u64.u16 	%rd406, %rs990;
	and.b64  	%rd407, %rd406, 255;
	add.s64 	%rd408, %rd95, %rd407;
	ld.const.u8 	%rs991, [%rd408];
	ld.shared.u8 	%rs992, [_ZZ12GPU_ARIA_CTRPhS_S_jjS_E8roundkey+108];
	xor.b16  	%rs993, %rs757, %rs992;
	xor.b16  	%rs994, %rs993, %rs766;
	xor.b16  	%rs995, %rs994, %rs802;
	xor.b16  	%rs996, %rs995, %rs811;
	xor.b16  	%rs997, %rs996, %rs829;
	xor.b16  	%rs998, %rs997, %rs847;
	xor.b16  	%rs999, %rs998, %rs856;
	cvt.u64.u16 	%rd409, %rs999;
	and.b64  	%rd410, %rd409, 255;
	add.s64 	%rd411, %rd83, %rd410;
	ld.const.u8 	%rs1000, [%rd411];
	ld.shared.u8 	%rs1001, [_ZZ12GPU_ARIA_CTRPhS_S_jjS_E8roundkey+109];
	xor.b16  	%rs1002, %rs748, %rs1001;
	xor.b16  	%rs1003, %rs1002, %rs775;
	xor.b16  	%rs1004, %rs1003, %rs802;
	xor.b16  	%rs1005, %rs1004, %rs811;
	xor.b16  	%rs1006, %rs1005, %rs820;
	xor.b16  	%rs1007, %rs1006, %rs838;
	xor.b16  	%rs1008, %rs1007, %rs865;
	cvt.u64.u16 	%rd412, %rs1008;
	and.b64  	%rd413, %rd412, 255;
	add.s64 	%rd414, %rd87, %rd413;
	ld.const.u8 	%rs1009, [%rd414];
	ld.shared.u8 	%rs1010, [_ZZ12GPU_ARIA_CTRPhS_S_jjS_E8roundkey+110];
	xor.b16  	%rs1011, %rs748, %rs1010;
	xor.b16  	%rs1012, %rs1011, %rs775;
	xor.b16  	%rs1013, %rs1012, %rs784;
	xor.b16  	%rs1014, %rs1013, %rs793;
	xor.b16  	%rs1015, %rs1014, %rs829;
	xor.b16  	%rs1016, %rs1015, %rs847;
	xor.b16  	%rs1017, %rs1016, %rs874;
	cvt.u64.u16 	%rd415, %rs1017;
	and.b64  	%rd416, %rd415, 255;
	add.s64 	%rd417, %rd91, %rd416;
	ld.const.u8 	%rs1018, [%rd417];
	ld.shared.u8 	%rs1019, [_ZZ12GPU_ARIA_CTRPhS_S_jjS_E8roundkey+111];
	xor.b16  	%rs1020, %rs757, %rs1019;
	xor.b16  	%rs1021, %rs1020, %rs766;
	xor.b16  	%rs1022, %rs1021, %rs784;
	xor.b16  	%rs1023, %rs1022, %rs793;
	xor.b16  	%rs1024, %rs1023, %rs820;
	xor.b16  	%rs1025, %rs1024, %rs838;
	xor.b16  	%rs1026, %rs1025, %rs883;
	cvt.u64.u16 	%rd418, %rs1026;
	and.b64  	%rd419, %rd418, 255;
	add.s64 	%rd420, %rd95, %rd419;
	ld.const.u8 	%rs1027, [%rd420];
	ld.shared.u8 	%rs1028, [_ZZ12GPU_ARIA_CTRPhS_S_jjS_E8roundkey+112];
	xor.b16  	%rs1029, %rs919, %rs1028;
	xor.b16  	%rs1030, %rs1029, %rs928;
	xor.b16  	%rs1031, %rs1030, %rs946;
	xor.b16  	%rs1032, %rs1031, %rs964;
	xor.b16  	%rs1033, %rs1032, %rs973;
	xor.b16  	%rs1034, %rs1033, %rs1009;
	xor.b16  	%rs1035, %rs1034, %rs1018;
	cvt.u64.u16 	%rd421, %rs1035;
	and.b64  	%rd422, %rd421, 255;
	add.s64 	%rd423, %rd91, %rd422;
	ld.const.u8 	%rs1036, [%rd423];
	ld.shared.u8 	%rs1037, [_ZZ12GPU_ARIA_CTRPhS_S_jjS_E8roundkey+113];
	xor.b16  	%rs1038, %rs910, %rs1037;
	xor.b16  	%rs1039, %rs1038, %rs937;
	xor.b16  	%rs1040, %rs1039, %rs955;
	xor.b16  	%rs1041, %rs1040, %rs964;
	xor.b16  	%rs1042, %rs1041, %rs973;
	xor.b16  	%rs1043, %rs1042, %rs1000;
	xor.b16  	%rs1044, %rs1043, %rs1027;
	cvt.u64.u16 	%rd424, %rs1044;
	and.b64  	%rd425, %rd424, 255;
	add.s64 	%rd426, %rd95, %rd425;
	ld.const.u8 	%rs1045, [%rd426];
	ld.shared.u8 	%rs1046, [_ZZ12GPU_ARIA_CTRPhS_S_jjS_E8roundkey+114];
	xor.b16  	%rs1047, %rs901, %rs1046;
	xor.b16  	%rs1048, %rs1047, %rs928;
	xor.b16  	%rs1049, %rs1048, %rs946;
	xor.b16  	%rs1050, %rs1049, %rs982;
	xor.b16  	%rs1051, %rs1050, %rs991;
	xor.b16  	%rs1052, %rs1051, %rs1000;
	xor.b16  	%rs1053, %rs1052, %rs1027;
	cvt.u64.u16 	%rd427, %rs1053;
	and.b64  	%rd428, %rd427, 255;
	add.s64 	%rd429, %rd83, %rd428;
	ld.const.u8 	%rs1054, [%rd429];
	ld.shared.u8 	%rs1055, [_ZZ12GPU_ARIA_CTRPhS_S_jjS_E8roundkey+115];
	xor.b16  	%rs1056, %rs892, %rs1055;
	xor.b16  	%rs1057, %rs1056, %rs937;
	xor.b16  	%rs1058, %rs1057, %rs955;
	xor.b16  	%rs1059, %rs1058, %rs982;
	xor.b16  	%rs1060, %rs1059, %rs991;
	xor.b16  	%rs1061, %rs1060, %rs1009;
	xor.b16  	%rs1062, %rs1061, %rs1018;
	cvt.u64.u16 	%rd430, %rs1062;
	and.b64  	%rd431, %rd430, 255;
	add.s64 	%rd432, %rd87, %rd431;
	ld.const.u8 	%rs1063, [%rd432];
	ld.shared.u8 	%rs1064, [_ZZ12GPU_ARIA_CTRPhS_S_jjS_E8roundkey+116];
	xor.b16  	%rs1065, %rs892, %rs1064;
	xor.b16  	%rs1066, %rs1065, %rs910;
	xor.b16  	%rs1067, %rs1066, %rs937;
	xor.b16  	%rs1068, %rs1067, %rs964;
	xor.b16  	%rs1069, %rs1068, %rs991;
	xor.b16  	%rs1070, %rs1069, %rs1018;
	xor.b16  	%rs1071, %rs1070, %rs1027;
	cvt.u64.u16 	%rd433, %rs1071;
	and.b64  	%rd434, %rd433, 255;
	add.s64 	%rd435, %rd91, %rd434;
	ld.const.u8 	%rs1072, [%rd435];
	ld.shared.u8 	%rs1073, [_ZZ12GPU_ARIA_CTRPhS_S_jjS_E8roundkey+117];
	xor.b16  	%rs1074, %rs901, %rs1073;
	xor.b16  	%rs1075, %rs1074, %rs919;
	xor.b16  	%rs1076, %rs1075, %rs928;
	xor.b16  	%rs1077, %rs1076, %rs973;
	xor.b16  	%rs1078, %rs1077, %rs982;
	xor.b16  	%rs1079, %rs1078, %rs1018;
	xor.b16  	%rs1080, %rs1079, %rs1027;
	cvt.u64.u16 	%rd436, %rs1080;
	and.b64  	%rd437, %rd436, 255;
	add.s64 	%rd438, %rd95, %rd437;
	ld.const.u8 	%rs1081, [%rd438];
	ld.shared.u8 	%rs1082, [_ZZ12GPU_ARIA_CTRPhS_S_jjS_E8roundkey+118];
	xor.b16  	%rs1083, %rs892, %rs1082;
	xor.b16  	%rs1084, %rs1083, %rs910;
	xor.b16  	%rs1085, %rs1084, %rs955;
	xor.b16  	%rs1086, %rs1085, %rs973;
	xor.b16  	%rs1087, %rs1086, %rs982;
	xor.b16  	%rs1088, %rs1087, %rs1000;
	xor.b16  	%rs1089, %rs1088, %rs1009;
	cvt.u64.u16 	%rd439, %rs1089;
	and.b64  	%rd440, %rd439, 255;
	add.s64 	%rd441, %rd83, %rd440;
	ld.const.u8 	%rs1090, [%rd441];
	ld.shared.u8 	%rs1091, [_ZZ12GPU_ARIA_CTRPhS_S_jjS_E8roundkey+119];
	xor.b16  	%rs1092, %rs901, %rs1091;
	xor.b16  	%rs1093, %rs1092, %rs919;
	xor.b16  	%rs1094, %rs1093, %rs946;
	xor.b16  	%rs1095, %rs1094, %rs964;
	xor.b16  	%rs1096, %rs1095, %rs991;
	xor.b16  	%rs1097, %rs1096, %rs1000;
	xor.b16  	%rs1098, %rs1097, %rs1009;
	cvt.u64.u16 	%rd442, %rs1098;
	and.b64  	%rd443, %rd442, 255;
	add.s64 	%rd444, %rd87, %rd443;
	ld.const.u8 	%rs1099, [%rd444];
	ld.shared.u8 	%rs1100, [_ZZ12GPU_ARIA_CTRPhS_S_jjS_E8roundkey+120];
	xor.b16  	%rs1101, %rs892, %rs1100;
	xor.b16  	%rs1102, %rs1101, %rs901;
	xor.b16  	%rs1103, %rs1102, %rs928;
	xor.b16  	%rs1104, %rs1103, %rs955;
	xor.b16  	%rs1105, %rs1104, %rs982;
	xor.b16  	%rs1106, %rs1105, %rs1009;
	xor.b16  	%rs1107, %rs1106, %rs1027;
	cvt.u64.u16 	%rd445, %rs1107;
	and.b64  	%rd446, %rd445, 255;
	add.s64 	%rd447, %rd91, %rd446;
	ld.const.u8 	%rs1108, [%rd447];
	ld.shared.u8 	%rs1109, [_ZZ12GPU_ARIA_CTRPhS_S_jjS_E8roundkey+121];
	xor.b16  	%rs1110, %rs892, %rs1109;
	xor.b16  	%rs1111, %rs1110, %rs901;
	xor.b16  	%rs1112, %rs1111, %rs937;
	xor.b16  	%rs1113, %rs1112, %rs946;
	xor.b16  	%rs1114, %rs1113, %rs991;
	xor.b16  	%rs1115, %rs1114, %rs1000;
	xor.b16  	%rs1116, %rs1115, %rs1018;
	cvt.u64.u16 	%rd448, %rs1116;
	and.b64  	%rd449, %rd448, 255;
	add.s64 	%rd450, %rd95, %rd449;
	ld.const.u8 	%rs1117, [%rd450];
	ld.shared.u8 	%rs1118, [_ZZ12GPU_ARIA_CTRPhS_S_jjS_E8roundkey+122];
	xor.b16  	%rs1119, %rs910, %rs1118;
	xor.b16  	%rs1120, %rs1119, %rs919;
	xor.b16  	%rs1121, %rs1120, %rs937;
	xor.b16  	%rs1122, %rs1121, %rs946;
	xor.b16  	%rs1123, %rs1122, %rs964;
	xor.b16  	%rs1124, %rs1123, %rs1009;
	xor.b16  	%rs1125, %rs1124, %rs1027;
	cvt.u64.u16 	%rd451, %rs1125;
	and.b64  	%rd452, %rd451, 255;
	add.s64 	%rd453, %rd83, %rd452;
	ld.const.u8 	%rs1126, [%rd453];
	ld.shared.u8 	%rs1127, [_ZZ12GPU_ARIA_CTRPhS_S_jjS_E8roundkey+123];
	xor.b16  	%rs1128, %rs910, %rs1127;
	xor.b16  	%rs1129, %rs1128, %rs919;
	xor.b16  	%rs1130, %rs1129, %rs928;
	xor.b16  	%rs1131, %rs1130, %rs955;
	xor.b16  	%rs1132, %rs1131, %rs973;
	xor.b16  	%rs1133, %rs1132, %rs1000;
	xor.b16  	%rs1134, %rs1133, %rs1018;
	cvt.u64.u16 	%rd454, %rs1134;
	and.b64  	%rd455, %rd454, 255;
	add.s64 	%rd456, %rd87, %rd455;
	ld.const.u8 	%rs1135, [%rd456];
	ld.shared.u8 	%rs1136, [_ZZ12GPU_ARIA_CTRPhS_S_jjS_E8roundkey+124];
	xor.b16  	%rs1137, %rs901, %rs1136;
	xor.b16  	%rs1138, %rs1137, %rs910;
	xor.b16  	%rs1139, %rs1138, %rs946;
	xor.b16  	%rs1140, %rs1139, %rs955;
	xor.b16  	%rs1141, %rs1140, %rs973;
	xor.b16  	%rs1142, %rs1141, %rs991;
	xor.b16  	%rs1143, %rs1142, %rs1000;
	cvt.u64.u16 	%rd457, %rs1143;
	and.b64  	%rd458, %rd457, 255;
	add.s64 	%rd459, %rd91, %rd458;
	ld.const.u8 	%rs1144, [%rd459];
	ld.shared.u8 	%rs1145, [_ZZ12GPU_ARIA_CTRPhS_S_jjS_E8roundkey+125];
	xor.b16  	%rs1146, %rs892, %rs1145;
	xor.b16  	%rs1147, %rs1146, %rs919;
	xor.b16  	%rs1148, %rs1147, %rs946;
	xor.b16  	%rs1149, %rs1148, %rs955;
	xor.b16  	%rs1150, %rs1149, %rs964;
	xor.b16  	%rs1151, %rs1150, %rs982;
	xor.b16  	%rs1152, %rs1151, %rs1009;
	cvt.u64.u16 	%rd460, %rs1152;
	and.b64  	%rd461, %rd460, 255;
	add.s64 	%rd462, %rd95, %rd461;
	ld.const.u8 	%rs1153, [%rd462];
	ld.shared.u8 	%rs1154, [_ZZ12GPU_ARIA_CTRPhS_S_jjS_E8roundkey+126];
	xor.b16  	%rs1155, %rs892, %rs1154;
	xor.b16  	%rs1156, %rs1155, %rs919;
	xor.b16  	%rs1157, %rs1156, %rs928;
	xor.b16  	%rs1158, %rs1157, %rs937;
	xor.b16  	%rs1159, %rs1158, %rs973;
	xor.b16  	%rs1160, %rs1159, %rs991;
	xor.b16  	%rs1161, %rs1160, %rs1018;
	cvt.u64.u16 	%rd463, %rs1161;
	and.b64  	%rd464, %rd463, 255;
	add.s64 	%rd465, %rd83, %rd464;
	ld.const.u8 	%rs1162, [%rd465];
	ld.shared.u8 	%rs1163, [_ZZ12GPU_ARIA_CTRPhS_S_jjS_E8roundkey+127];
	xor.b16  	%rs1164, %rs901, %rs1163;
	xor.b16  	%rs1165, %rs1164, %rs910;
	xor.b16  	%rs1166, %rs1165, %rs928;
	xor.b16  	%rs1167, %rs1166, %rs937;
	xor.b16  	%rs1168, %rs1167, %rs964;
	xor.b16  	%rs1169, %rs1168, %rs982;
	xor.b16  	%rs1170, %rs1169, %rs1027;
	cvt.u64.u16 	%rd466, %rs1170;
	and.b64  	%rd467, %rd466, 255;
	add.s64 	%rd468, %rd87, %rd467;
	ld.const.u8 	%rs1171, [%rd468];
	ld.shared.u8 	%rs1172, [_ZZ12GPU_ARIA_CTRPhS_S_jjS_E8roundkey+128];
	xor.b16  	%rs1173, %rs1063, %rs1172;
	xor.b16  	%rs1174, %rs1173, %rs1072;
	xor.b16  	%rs1175, %rs1174, %rs1090;
	xor.b16  	%rs1176, %rs1175, %rs1108;
	xor.b16  	%rs1177, %rs1176, %rs1117;
	xor.b16  	%rs1178, %rs1177, %rs1153;
	xor.b16  	%rs1179, %rs1178, %rs1162;
	cvt.u64.u16 	%rd469, %rs1179;
	and.b64  	%rd470, %rd469, 255;
	add.s64 	%rd471, %rd83, %rd470;
	ld.const.u8 	%rs1180, [%rd471];
	ld.shared.u8 	%rs1181, [_ZZ12GPU_ARIA_CTRPhS_S_jjS_E8roundkey+129];
	xor.b16  	%rs1182, %rs1054, %rs1181;
	xor.b16  	%rs1183, %rs1182, %rs1081;
	xor.b16  	%rs1184, %rs1183, %rs1099;
	xor.b16  	%rs1185, %rs1184, %rs1108;
	xor.b16  	%rs1186, %rs1185, %rs1117;
	xor.b16  	%rs1187, %rs1186, %rs1144;
	xor.b16  	%rs1188, %rs1187, %rs1171;
	cvt.u64.u16 	%rd472, %rs1188;
	and.b64  	%rd473, %rd472, 255;
	add.s64 	%rd474, %rd87, %rd473;
	ld.const.u8 	%rs1189, [%rd474];
	ld.shared.u8 	%rs1190, [_ZZ12GPU_ARIA_CTRPhS_S_jjS_E8roundkey+130];
	xor.b16  	%rs1191, %rs1045, %rs1190;
	xor.b16  	%rs1192, %rs1191, %rs1072;
	xor.b16  	%rs1193, %rs1192, %rs1090;
	xor.b16  	%rs1194, %rs1193, %rs1126;
	xor.b16  	%rs1195, %rs1194, %rs1135;
	xor.b16  	%rs1196, %rs1195, %rs1144;
	xor.b16  	%rs1197, %rs1196, %rs1171;
	cvt.u64.u16 	%rd475, %rs1197;
	and.b64  	%rd476, %rd475, 255;
	add.s64 	%rd477, %rd91, %rd476;
	ld.const.u8 	%rs1198, [%rd477];
	ld.shared.u8 	%rs1199, [_ZZ12GPU_ARIA_CTRPhS_S_jjS_E8roundkey+131];
	xor.b16  	%rs1200, %rs1036, %rs1199;
	xor.b16  	%rs1201, %rs1200, %rs1081;
	xor.b16  	%rs1202, %rs1201, %rs1099;
	xor.b16  	%rs1203, %rs1202, %rs1126;
	xor.b16  	%rs1204, %rs1203, %rs1135;
	xor.b16  	%rs1205, %rs1204, %rs1153;
	xor.b16  	%rs1206, %rs1205, %rs1162;
	cvt.u64.u16 	%rd478, %rs1206;
	and.b64  	%rd479, %rd478, 255;
	add.s64 	%rd480, %rd95, %rd479;
	ld.const.u8 	%rs1207, [%rd480];
	ld.shared.u8 	%rs1208, [_ZZ12GPU_ARIA_CTRPhS_S_jjS_E8roundkey+132];
	xor.b16  	%rs1209, %rs1036, %rs1208;
	xor.b16  	%rs1210, %rs1209, %rs1054;
	xor.b16  	%rs1211, %rs1210, %rs1081;
	xor.b16  	%rs1212, %rs1211, %rs1108;
	xor.b16  	%rs1213, %rs1212, %rs1135;
	xor.b16  	%rs1214, %rs1213, %rs1162;
	xor.b16  	%rs1215, %rs1214, %rs1171;
	cvt.u64.u16 	%rd481, %rs1215;
	and.b64  	%rd482, %rd481, 255;
	add.s64 	%rd483, %rd83, %rd482;
	ld.const.u8 	%rs1216, [%rd483];
	ld.shared.u8 	%rs1217, [_ZZ12GPU_ARIA_CTRPhS_S_jjS_E8roundkey+133];
	xor.b16  	%rs1218, %rs1045, %rs1217;
	xor.b16  	%rs1219, %rs1218, %rs1063;
	xor.b16  	%rs1220, %rs1219, %rs1072;
	xor.b16  	%rs1221, %rs1220, %rs1117;
	xor.b16  	%rs1222, %rs1221, %rs1126;
	xor.b16  	%rs1223, %rs1222, %rs1162;
	xor.b16  	%rs1224, %rs1223, %rs1171;
	cvt.u64.u16 	%rd484, %rs1224;
	and.b64  	%rd485, %rd484, 255;
	add.s64 	%rd486, %rd87, %rd485;
	ld.const.u8 	%rs1225, [%rd486];
	ld.shared.u8 	%rs1226, [_ZZ12GPU_ARIA_CTRPhS_S_jjS_E8roundkey+134];
	xor.b16  	%rs1227, %rs1036, %rs1226;
	xor.b16  	%rs1228, %rs1227, %rs1054;
	xor.b16  	%rs1229, %rs1228, %rs1099;
	xor.b16  	%rs1230, %rs1229, %rs1117;
	xor.b16  	%rs1231, %rs1230, %rs1126;
	xor.b16  	%rs1232, %rs1231, %rs1144;
	xor.b16  	%rs1233, %rs1232, %rs1153;
	cvt.u64.u16 	%rd487, %rs1233;
	and.b64  	%rd488, %rd487, 255;
	add.s64 	%rd489, %rd91, %rd488;
	ld.const.u8 	%rs1234, [%rd489];
	ld.shared.u8 	%rs1235, [_ZZ12GPU_ARIA_CTRPhS_S_jjS_E8roundkey+135];
	xor.b16  	%rs1236, %rs1045, %rs1235;
	xor.b16  	%rs1237, %rs1236, %rs1063;
	xor.b16  	%rs1238, %rs1237, %rs1090;
	xor.b16  	%rs1239, %rs1238, %rs1108;
	xor.b16  	%rs1240, %rs1239, %rs1135;
	xor.b16  	%rs1241, %rs1240, %rs1144;
	xor.b16  	%rs1242, %rs1241, %rs1153;
	cvt.u64.u16 	%rd490, %rs1242;
	and.b64  	%rd491, %rd490, 255;
	add.s64 	%rd492, %rd95, %rd491;
	ld.const.u8 	%rs1243, [%rd492];
	ld.shared.u8 	%rs1244, [_ZZ12GPU_ARIA_CTRPhS_S_jjS_E8roundkey+136];
	xor.b16  	%rs1245, %rs1036, %rs1244;
	xor.b16  	%rs1246, %rs1245, %rs1045;
	xor.b16  	%rs1247, %rs1246, %rs1072;
	xor.b16  	%rs1248, %rs1247, %rs1099;
	xor.b16  	%rs1249, %rs1248, %rs1126;
	xor.b16  	%rs1250, %rs1249, %rs1153;
	xor.b16  	%rs1251, %rs1250, %rs1171;
	cvt.u64.u16 	%rd493, %rs1251;
	and.b64  	%rd494, %rd493, 255;
	add.s64 	%rd495, %rd83, %rd494;
	ld.const.u8 	%rs1252, [%rd495];
	ld.shared.u8 	%rs1253, [_ZZ12GPU_ARIA_CTRPhS_S_jjS_E8roundkey+137];
	xor.b16  	%rs1254, %rs1036, %rs1253;
	xor.b16  	%rs1255, %rs1254, %rs1045;
	xor.b16  	%rs1256, %rs1255, %rs1081;
	xor.b16  	%rs1257, %rs1256, %rs1090;
	xor.b16  	%rs1258, %rs1257, %rs1135;
	xor.b16  	%rs1259, %rs1258, %rs1144;
	xor.b16  	%rs1260, %rs1259, %rs1162;
	cvt.u64.u16 	%rd496, %rs1260;
	and.b64  	%rd497, %rd496, 255;
	add.s64 	%rd498, %rd87, %rd497;
	ld.const.u8 	%rs1261, [%rd498];
	ld.shared.u8 	%rs1262, [_ZZ12GPU_ARIA_CTRPhS_S_jjS_E8roundkey+138];
	xor.b16  	%rs1263, %rs1054, %rs1262;
	xor.b16  	%rs1264, %rs1263, %rs1063;
	xor.b16  	%rs1265, %rs1264, %rs1081;
	xor.b16  	%rs1266, %rs1265, %rs1090;
	xor.b16  	%rs1267, %rs1266, %rs1108;
	xor.b16  	%rs1268, %rs1267, %rs1153;
	xor.b16  	%rs1269, %rs1268, %rs1171;
	cvt.u64.u16 	%rd499, %rs1269;
	and.b64  	%rd500, %rd499, 255;
	add.s64 	%rd501, %rd91, %rd500;
	ld.const.u8 	%rs1270, [%rd501];
	ld.shared.u8 	%rs1271, [_ZZ12GPU_ARIA_CTRPhS_S_jjS_E8roundkey+139];
	xor.b16  	%rs1272, %rs1054, %rs1271;
	xor.b16  	%rs1273, %rs1272, %rs1063;
	xor.b16  	%rs1274, %rs1273, %rs1072;
	xor.b16  	%rs1275, %rs1274, %rs1099;
	xor.b16  	%rs1276, %rs1275, %rs1117;
	xor.b16  	%rs1277, %rs1276, %rs1144;
	xor.b16  	%rs1278, %rs1277, %rs1162;
	cvt.u64.u16 	%rd502, %rs1278;
	and.b64  	%rd503, %rd502, 255;
	add.s64 	%rd504, %rd95, %rd503;
	ld.const.u8 	%rs1279, [%rd504];
	ld.shared.u8 	%rs1280, [_ZZ12GPU_ARIA_CTRPhS_S_jjS_E8roundkey+140];
	xor.b16  	%rs1281, %rs1045, %rs1280;
	xor.b16  	%rs1282, %rs1281, %rs1054;
	xor.b16  	%rs1283, %rs1282, %rs1090;
	xor.b16  	%rs1284, %rs1283, %rs1099;
	xor.b16  	%rs1285, %rs1284, %rs1117;
	xor.b16  	%rs1286, %rs1285, %rs1135;
	xor.b16  	%rs1287, %rs1286, %rs1144;
	cvt.u64.u16 	%rd505, %rs1287;
	and.b64  	%rd506, %rd505, 255;
	add.s64 	%rd507, %rd83, %rd506;
	ld.const.u8 	%rs1288, [%rd507];
	ld.shared.u8 	%rs1289, [_ZZ12GPU_ARIA_CTRPhS_S_jjS_E8roundkey+141];
	xor.b16  	%rs1290, %rs1036, %rs1289;
	xor.b16  	%rs1291, %rs1290, %rs1063;
	xor.b16  	%rs1292, %rs1291, %rs1090;
	xor.b16  	%rs1293, %rs1292, %rs1099;
	xor.b16  	%rs1294, %rs1293, %rs1108;
	xor.b16  	%rs1295, %rs1294, %rs1126;
	xor.b16  	%rs1296, %rs1295, %rs1153;
	cvt.u64.u16 	%rd508, %rs1296;
	and.b64  	%rd509, %rd508, 255;
	add.s64 	%rd510, %rd87, %rd509;
	ld.const.u8 	%rs1297, [%rd510];
	ld.shared.u8 	%rs1298, [_ZZ12GPU_ARIA_CTRPhS_S_jjS_E8roundkey+142];
	xor.b16  	%rs1299, %rs1036, %rs1298;
	xor.b16  	%rs1300, %rs1299, %rs1063;
	xor.b16  	%rs1301, %rs1300, %rs1072;
	xor.b16  	%rs1302, %rs1301, %rs1081;
	xor.b16  	%rs1303, %rs1302, %rs1117;
	xor.b16  	%rs1304, %rs1303, %rs1135;
	xor.b16  	%rs1305, %rs1304, %rs1162;
	cvt.u64.u16 	%rd511, %rs1305;
	and.b64  	%rd512, %rd511, 255;
	add.s64 	%rd513, %rd91, %rd512;
	ld.const.u8 	%rs1306, [%rd513];
	ld.shared.u8 	%rs1307, [_ZZ12GPU_ARIA_CTRPhS_S_jjS_E8roundkey+143];
	xor.b16  	%rs1308, %rs1045, %rs1307;
	xor.b16  	%rs1309, %rs1308, %rs1054;
	xor.b16  	%rs1310, %rs1309, %rs1072;
	xor.b16  	%rs1311, %rs1310, %rs1081;
	xor.b16  	%rs1312, %rs1311, %rs1108;
	xor.b16  	%rs1313, %rs1312, %rs1126;
	xor.b16  	%rs1314, %rs1313, %rs1171;
	cvt.u64.u16 	%rd514, %rs1314;
	and.b64  	%rd515, %rd514, 255;
	add.s64 	%rd516, %rd95, %rd515;
	ld.const.u8 	%rs1315, [%rd516];
	ld.shared.u8 	%rs1316, [_ZZ12GPU_ARIA_CTRPhS_S_jjS_E8roundkey+144];
	xor.b16  	%rs1317, %rs1207, %rs1316;
	xor.b16  	%rs1318, %rs1317, %rs1216;
	xor.b16  	%rs1319, %rs1318, %rs1234;
	xor.b16  	%rs1320, %rs1319, %rs1252;
	xor.b16  	%rs1321, %rs1320, %rs1261;
	xor.b16  	%rs1322, %rs1321, %rs1297;
	xor.b16  	%rs1323, %rs1322, %rs1306;
	cvt.u64.u16 	%rd517, %rs1323;
	and.b64  	%rd518, %rd517, 255;
	add.s64 	%rd519, %rd91, %rd518;
	ld.const.u8 	%rs1324, [%rd519];
	ld.shared.u8 	%rs1325, [_ZZ12GPU_ARIA_CTRPhS_S_jjS_E8roundkey+145];
	xor.b16  	%rs1326, %rs1198, %rs1325;
	xor.b16  	%rs1327, %rs1326, %rs1225;
	xor.b16  	%rs1328, %rs1327, %rs1243;
	xor.b16  	%rs1329, %rs1328, %rs1252;
	xor.b16  	%rs1330, %rs1329, %rs1261;
	xor.b16  	%rs1331, %rs1330, %rs1288;
	xor.b16  	%rs1332, %rs1331, %rs1315;
	cvt.u64.u16 	%rd520, %rs1332;
	and.b64  	%rd521, %rd520, 255;
	add.s64 	%rd522, %rd95, %rd521;
	ld.const.u8 	%rs1333, [%rd522];
	ld.shared.u8 	%rs1334, [_ZZ12GPU_ARIA_CTRPhS_S_jjS_E8roundkey+146];
	xor.b16  	%rs1335, %rs1189, %rs1334;
	xor.b16  	%rs1336, %rs1335, %rs1216;
	xor.b16  	%rs1337, %rs1336, %rs1234;
	xor.b16  	%rs1338, %rs1337, %rs1270;
	xor.b16  	%rs1339, %rs1338, %rs1279;
	xor.b16  	%rs1340, %rs1339, %rs1288;
	xor.b16  	%rs1341, %rs1340, %rs1315;
	cvt.u64.u16 	%rd523, %rs1341;
	and.b64  	%rd524, %rd523, 255;
	add.s64 	%rd525, %rd83, %rd524;
	ld.const.u8 	%rs1342, [%rd525];
	ld.shared.u8 	%rs1343, [_ZZ12GPU_ARIA_CTRPhS_S_jjS_E8roundkey+147];
	xor.b16  	%rs1344, %rs1180, %rs1343;
	xor.b16  	%rs1345, %rs1344, %rs1225;
	xor.b16  	%rs1346, %rs1345, %rs1243;
	xor.b16  	%rs1347, %rs1346, %rs1270;
	xor.b16  	%rs1348, %rs1347, %rs1279;
	xor.b16  	%rs1349, %rs1348, %rs1297;
	xor.b16  	%rs1350, %rs1349, %rs1306;
	cvt.u64.u16 	%rd526, %rs1350;
	and.b64  	%rd527, %rd526, 255;
	add.s64 	%rd528, %rd87, %rd527;
	ld.const.u8 	%rs1351, [%rd528];
	ld.shared.u8 	%rs1352, [_ZZ12GPU_ARIA_CTRPhS_S_jjS_E8roundkey+148];
	xor.b16  	%rs1353, %rs1180, %rs1352;
	xor.b16  	%rs1354, %rs1353, %rs1198;
	xor.b16  	%rs1355, %rs1354, %rs1225;
	xor.b16  	%rs1356, %rs1355, %rs1252;
	xor.b16  	%rs1357, %rs1356, %rs1279;
	xor.b16  	%rs1358, %rs1357, %rs1306;
	xor.b16  	%rs1359, %rs1358, %rs1315;
	cvt.u64.u16 	%rd529, %rs1359;
	and.b64  	%rd530, %rd529, 255;
	add.s64 	%rd531, %rd91, %rd530;
	ld.const.u8 	%rs1360, [%rd531];
	ld.shared.u8 	%rs1361, [_ZZ12GPU_ARIA_CTRPhS_S_jjS_E8roundkey+149];
	xor.b16  	%rs1362, %rs1189, %rs1361;
	xor.b16  	%rs1363, %rs1362, %rs1207;
	xor.b16  	%rs1364, %rs1363, %rs1216;
	xor.b16  	%rs1365, %rs1364, %rs1261;
	xor.b16  	%rs1366, %rs1365, %rs1270;
	xor.b16  	%rs1367, %rs1366, %rs1306;
	xor.b16  	%rs1368, %rs1367, %rs1315;
	cvt.u64.u16 	%rd532, %rs1368;
	and.b64  	%rd533, %rd532, 255;
	add.s64 	%rd534, %rd95, %rd533;
	ld.const.u8 	%rs1369, [%rd534];
	ld.shared.u8 	%rs1370, [_ZZ12GPU_ARIA_CTRPhS_S_jjS_E8roundkey+150];
	xor.b16  	%rs1371, %rs1180, %rs1370;
	xor.b16  	%rs1372, %rs1371, %rs1198;
	xor.b16  	%rs1373, %rs1372, %rs1243;
	xor.b16  	%rs1374, %rs1373, %rs1261;
	xor.b16  	%rs1375, %rs1374, %rs1270;
	xor.b16  	%rs1376, %rs1375, %rs1288;
	xor.b16  	%rs1377, %rs1376, %rs1297;
	cvt.u64.u16 	%rd535, %rs1377;
	and.b64  	%rd536, %rd535, 255;
	add.s64 	%rd537, %rd83, %rd536;
	ld.const.u8 	%rs1378, [%rd537];
	ld.shared.u8 	%rs1379, [_ZZ12GPU_ARIA_CTRPhS_S_jjS_E8roundkey+151];
	xor.b16  	%rs1380, %rs1189, %rs1379;
	xor.b16  	%rs1381, %rs1380, %rs1207;
	xor.b16  	%rs1382, %rs1381, %rs1234;
	xor.b16  	%rs1383, %rs1382, %rs1252;
	xor.b16  	%rs1384, %rs1383, %rs1279;
	xor.b16  	%rs1385, %rs1384, %rs1288;
	xor.b16  	%rs1386, %rs1385, %rs1297;
	cvt.u64.u16 	%rd538, %rs1386;
	and.b64  	%rd539, %rd538, 255;
	add.s64 	%rd540, %rd87, %rd539;
	ld.const.u8 	%rs1387, [%rd540];
	ld.shared.u8 	%rs1388, [_ZZ12GPU_ARIA_CTRPhS_S_jjS_E8roundkey+152];
	xor.b16  	%rs1389, %rs1180, %rs1388;
	xor.b16  	%rs1390, %rs1389, %rs1189;
	xor.b16  	%rs1391, %rs1390, %rs1216;
	xor.b16  	%rs1392, %rs1391, %rs1243;
	xor.b16  	%rs1393, %rs1392, %rs1270;
	xor.b16  	%rs1394, %rs1393, %rs1297;
	xor.b16  	%rs1395, %rs1394, %rs1315;
	cvt.u64.u16 	%rd541, %rs1395;
	and.b64  	%rd542, %rd541, 255;
	add.s64 	%rd543, %rd91, %rd542;
	ld.const.u8 	%rs1396, [%rd543];
	ld.shared.u8 	%rs1397, [_ZZ12GPU_ARIA_CTRPhS_S_jjS_E8roundkey+153];
	xor.b16  	%rs1398, %rs1180, %rs1397;
	xor.b16  	%rs1399, %rs1398, %rs1189;
	xor.b16  	%rs1400, %rs1399, %rs1225;
	xor.b16  	%rs1401, %rs1400, %rs1234;
	xor.b16  	%rs1402, %rs1401, %rs1279;
	xor.b16  	%rs1403, %rs1402, %rs1288;
	xor.b16  	%rs1404, %rs1403, %rs1306;
	cvt.u64.u16 	%rd544, %rs1404;
	and.b64  	%rd545, %rd544, 255;
	add.s64 	%rd546, %rd95, %rd545;
	ld.const.u8 	%rs1405, [%rd546];
	ld.shared.u8 	%rs1406, [_ZZ12GPU_ARIA_CTRPhS_S_jjS_E8roundkey+154];
	xor.b16  	%rs1407, %rs1198, %rs1406;
	xor.b16  	%rs1408, %rs1407, %rs1207;
	xor.b16  	%rs1409, %rs1408, %rs1225;
	xor.b16  	%rs1410, %rs1409, %rs1234;
	xor.b16  	%rs1411, %rs1410, %rs1252;
	xor.b16  	%rs1412, %rs1411, %rs1297;
	xor.b16  	%rs1413, %rs1412, %rs1315;
	cvt.u64.u16 	%rd547, %rs1413;
	and.b64  	%rd548, %rd547, 255;
	add.s64 	%rd549, %rd83, %rd548;
	ld.const.u8 	%rs1414, [%rd549];
	ld.shared.u8 	%rs1415, [_ZZ12GPU_ARIA_CTRPhS_S_jjS_E8roundkey+155];
	xor.b16  	%rs1416, %rs1198, %rs1415;
	xor.b16  	%rs1417, %rs1416, %rs1207;
	xor.b16  	%rs1418, %rs1417, %rs1216;
	xor.b16  	%rs1419, %rs1418, %rs1243;
	xor.b16  	%rs1420, %rs1419, %rs1261;
	xor.b16  	%rs1421, %rs1420, %rs1288;
	xor.b16  	%rs1422, %rs1421, %rs1306;
	cvt.u64.u16 	%rd550, %rs1422;
	and.b64  	%rd551, %rd550, 255;
	add.s64 	%rd552, %rd87, %rd551;
	ld.const.u8 	%rs1423, [%rd552];
	ld.shared.u8 	%rs1424, [_ZZ12GPU_ARIA_CTRPhS_S_jjS_E8roundkey+156];
	xor.b16  	%rs1425, %rs1189, %rs1424;
	xor.b16  	%rs1426, %rs1425, %rs1198;
	xor.b16  	%rs1427, %rs1426, %rs1234;
	xor.b16  	%rs1428, %rs1427, %rs1243;
	xor.b16  	%rs1429, %rs1428, %rs1261;
	xor.b16  	%rs1430, %rs1429, %rs1279;
	xor.b16  	%rs1431, %rs1430, %rs1288;
	cvt.u64.u16 	%rd553, %rs1431;
	and.b64  	%rd554, %rd553, 255;
	add.s64 	%rd555, %rd91, %rd554;
	ld.const.u8 	%rs1432, [%rd555];
	ld.shared.u8 	%rs1433, [_ZZ12GPU_ARIA_CTRPhS_S_jjS_E8roundkey+157];
	xor.b16  	%rs1434, %rs1180, %rs1433;
	xor.b16  	%rs1435, %rs1434, %rs1207;
	xor.b16  	%rs1436, %rs1435, %rs1234;
	xor.b16  	%rs1437, %rs1436, %rs1243;
	xor.b16  	%rs1438, %rs1437, %rs1252;
	xor.b16  	%rs1439, %rs1438, %rs1270;
	xor.b16  	%rs1440, %rs1439, %rs1297;
	cvt.u64.u16 	%rd556, %rs1440;
	and.b64  	%rd557, %rd556, 255;
	add.s64 	%rd558, %rd95, %rd557;
	ld.const.u8 	%rs1441, [%rd558];
	ld.shared.u8 	%rs1442, [_ZZ12GPU_ARIA_CTRPhS_S_jjS_E8roundkey+158];
	xor.b16  	%rs1443, %rs1180, %rs1442;
	xor.b16  	%rs1444, %rs1443, %rs1207;
	xor.b16  	%rs1445, %rs1444, %rs1216;
	xor.b16  	%rs1446, %rs1445, %rs1225;
	xor.b16  	%rs1447, %rs1446, %rs1261;
	xor.b16  	%rs1448, %rs1447, %rs1279;
	xor.b16  	%rs1449, %rs1448, %rs1306;
	cvt.u64.u16 	%rd559, %rs1449;
	and.b64  	%rd560, %rd559, 255;
	add.s64 	%rd561, %rd83, %rd560;
	ld.const.u8 	%rs1450, [%rd561];
	ld.shared.u8 	%rs1451, [_ZZ12GPU_ARIA_CTRPhS_S_jjS_E8roundkey+159];
	xor.b16  	%rs1452, %rs1189, %rs1451;
	xor.b16  	%rs1453, %rs1452, %rs1198;
	xor.b16  	%rs1454, %rs1453, %rs1216;
	xor.b16  	%rs1455, %rs1454, %rs1225;
	xor.b16  	%rs1456, %rs1455, %rs1252;
	xor.b16  	%rs1457, %rs1456, %rs1270;
	xor.b16  	%rs1458, %rs1457, %rs1315;
	cvt.u64.u16 	%rd562, %rs1458;
	and.b64  	%rd563, %rd562, 255;
	add.s64 	%rd564, %rd87, %rd563;
	ld.const.u8 	%rs1459, [%rd564];
	ld.shared.u8 	%rs1460, [_ZZ12GPU_ARIA_CTRPhS_S_jjS_E8roundkey+160];
	xor.b16  	%rs1461, %rs1351, %rs1460;
	xor.b16  	%rs1462, %rs1461, %rs1360;
	xor.b16  	%rs1463, %rs1462, %rs1378;
	xor.b16  	%rs1464, %rs1463, %rs1396;
	xor.b16  	%rs1465, %rs1464, %rs1405;
	xor.b16  	%rs1466, %rs1465, %rs1441;
	xor.b16  	%rs1467, %rs1466, %rs1450;
	cvt.u64.u16 	%rd565, %rs1467;
	and.b64  	%rd566, %rd565, 255;
	add.s64 	%rd567, %rd83, %rd566;
	ld.const.u8 	%rs1468, [%rd567];
	ld.shared.u8 	%rs1469, [_ZZ12GPU_ARIA_CTRPhS_S_jjS_E8roundkey+161];
	xor.b16  	%rs1470, %rs1342, %rs1469;
	xor.b16  	%rs1471, %rs1470, %rs1369;
	xor.b16  	%rs1472, %rs1471, %rs1387;
	xor.b16  	%rs1473, %rs1472, %rs1396;
	xor.b16  	%rs1474, %rs1473, %rs1405;
	xor.b16  	%rs1475, %rs1474, %rs1432;
	xor.b16  	%rs1476, %rs1475, %rs1459;
	cvt.u64.u16 	%rd568, %rs1476;
	and.b64  	%rd569, %rd568, 255;
	add.s64 	%rd570, %rd87, %rd569;
	ld.const.u8 	%rs1477, [%rd570];
	ld.shared.u8 	%rs1478, [_ZZ12GPU_ARIA_CTRPhS_S_jjS_E8roundkey+162];
	xor.b16  	%rs1479, %rs1333, %rs1478;
	xor.b16  	%rs1480, %rs1479, %rs1360;
	xor.b16  	%rs1481, %rs1480, %rs1378;
	xor.b16  	%rs1482, %rs1481, %rs1414;
	xor.b16  	%rs1483, %rs1482, %rs1423;
	xor.b16  	%rs1484, %rs1483, %rs1432;
	xor.b16  	%rs1485, %rs1484, %rs1459;
	cvt.u64.u16 	%rd571, %rs1485;
	and.b64  	%rd572, %rd571, 255;
	add.s64 	%rd573, %rd91, %rd572;
	ld.const.u8 	%rs1486, [%rd573];
	ld.shared.u8 	%rs1487, [_ZZ12GPU_ARIA_CTRPhS_S_jjS_E8roundkey+163];
	xor.b16  	%rs1488, %rs1324, %rs1487;
	xor.b16  	%rs1489, %rs1488, %rs1369;
	xor.b16  	%rs1490, %rs1489, %rs1387;
	xor.b16  	%rs1491, %rs1490, %rs1414;
	xor.b16  	%rs1492, %rs1491, %rs1423;
	xor.b16  	%rs1493, %rs1492, %rs1441;
	xor.b16  	%rs1494, %rs1493, %rs1450;
	cvt.u64.u16 	%rd574, %rs1494;
	and.b64  	%rd575, %rd574, 255;
	add.s64 	%rd576, %rd95, %rd575;
	ld.const.u8 	%rs1495, [%rd576];
	ld.shared.u8 	%rs1496, [_ZZ12GPU_ARIA_CTRPhS_S_jjS_E8roundkey+164];
	xor.b16  	%rs1497, %rs1324, %rs1496;
	xor.b16  	%rs1498, %rs1497, %rs1342;
	xor.b16  	%rs1499, %rs1498, %rs1369;
	xor.b16  	%rs1500, %rs1499, %rs1396;
	xor.b16  	%rs1501, %rs1500, %rs1423;
	xor.b16  	%rs1502, %rs1501, %rs1450;
	xor.b16  	%rs1503, %rs1502, %rs1459;
	cvt.u64.u16 	%rd577, %rs1503;
	and.b64  	%rd578, %rd577, 255;
	add.s64 	%rd579, %rd83, %rd578;
	ld.const.u8 	%rs1504, [%rd579];
	ld.shared.u8 	%rs1505, [_ZZ12GPU_ARIA_CTRPhS_S_jjS_E8roundkey+165];
	xor.b16  	%rs1506, %rs1333, %rs1505;
	xor.b16  	%rs1507, %rs1506, %rs1351;
	xor.b16  	%rs1508, %rs1507, %rs1360;
	xor.b16  	%rs1509, %rs1508, %rs1405;
	xor.b16  	%rs1510, %rs1509, %rs1414;
	xor.b16  	%rs1511, %rs1510, %rs1450;
	xor.b16  	%rs1512, %rs1511, %rs1459;
	cvt.u64.u16 	%rd580, %rs1512;
	and.b64  	%rd581, %rd580, 255;
	add.s64 	%rd582, %rd87, %rd581;
	ld.const.u8 	%rs1513, [%rd582];
	ld.shared.u8 	%rs1514, [_ZZ12GPU_ARIA_CTRPhS_S_jjS_E8roundkey+166];
	xor.b16  	%rs1515, %rs1324, %rs1514;
	xor.b16  	%rs1516, %rs1515, %rs1342;
	xor.b16  	%rs1517, %rs1516, %rs1387;
	xor.b16  	%rs1518, %rs1517, %rs1405;
	xor.b16  	%rs1519, %rs1518, %rs1414;
	xor.b16  	%rs1520, %rs1519, %rs1432;
	xor.b16  	%rs1521, %rs1520, %rs1441;
	cvt.u64.u16 	%rd583, %rs1521;
	and.b64  	%rd584, %rd583, 255;
	add.s64 	%rd585, %rd91, %rd584;
	ld.const.u8 	%rs1522, [%rd585];
	ld.shared.u8 	%rs1523, [_ZZ12GPU_ARIA_CTRPhS_S_jjS_E8roundkey+167];
	xor.b16  	%rs1524, %rs1333, %rs1523;
	xor.b16  	%rs1525, %rs1524, %rs1351;
	xor.b16  	%rs1526, %rs1525, %rs1378;
	xor.b16  	%rs1527, %rs1526, %rs1396;
	xor.b16  	%rs1528, %rs1527, %rs1423;
	xor.b16  	%rs1529, %rs1528, %rs1432;
	xor.b16  	%rs1530, %rs1529, %rs1441;
	cvt.u64.u16 	%rd586, %rs1530;
	and.b64  	%rd587, %rd586, 255;
	add.s64 	%rd588, %rd95, %rd587;
	ld.const.u8 	%rs1531, [%rd588];
	ld.shared.u8 	%rs1532, [_ZZ12GPU_ARIA_CTRPhS_S_jjS_E8roundkey+168];
	xor.b16  	%rs1533, %rs1324, %rs1532;
	xor.b16  	%rs1534, %rs1533, %rs1333;
	xor.b16  	%rs1535, %rs1534, %rs1360;
	xor.b16  	%rs1536, %rs1535, %rs1387;
	xor.b16  	%rs1537, %rs1536, %rs1414;
	xor.b16  	%rs1538, %rs1537, %rs1441;
	xor.b16  	%rs1539, %rs1538, %rs1459;
	cvt.u64.u16 	%rd589, %rs1539;
	and.b64  	%rd590, %rd589, 255;
	add.s64 	%rd591, %rd83, %rd590;
	ld.const.u8 	%rs1540, [%rd591];
	ld.shared.u8 	%rs1541, [_ZZ12GPU_ARIA_CTRPhS_S_jjS_E8roundkey+169];
	xor.b16  	%rs1542, %rs1324, %rs1541;
	xor.b16  	%rs1543, %rs1542, %rs1333;
	xor.b16  	%rs1544, %rs1543, %rs1369;
	xor.b16  	%rs1545, %rs1544, %rs1378;
	xor.b16  	%rs1546, %rs1545, %rs1423;
	xor.b16  	%rs1547, %rs1546, %rs1432;
	xor.b16  	%rs1548, %rs1547, %rs1450;
	cvt.u64.u16 	%rd592, %rs1548;
	and.b64  	%rd593, %rd592, 255;
	add.s64 	%rd594, %rd87, %rd593;
	ld.const.u8 	%rs1549, [%rd594];
	ld.shared.u8 	%rs1550, [_ZZ12GPU_ARIA_CTRPhS_S_jjS_E8roundkey+170];
	xor.b16  	%rs1551, %rs1342, %rs1550;
	xor.b16  	%rs1552, %rs1551, %rs1351;
	xor.b16  	%rs1553, %rs1552, %rs1369;
	xor.b16  	%rs1554, %rs1553, %rs1378;
	xor.b16  	%rs1555, %rs1554, %rs1396;
	xor.b16  	%rs1556, %rs1555, %rs1441;
	xor.b16  	%rs1557, %rs1556, %rs1459;
	cvt.u64.u16 	%rd595, %rs1557;
	and.b64  	%rd596, %rd595, 255;
	add.s64 	%rd597, %rd91, %rd596;
	ld.const.u8 	%rs1558, [%rd597];
	ld.shared.u8 	%rs1559, [_ZZ12GPU_ARIA_CTRPhS_S_jjS_E8roundkey+171];
	xor.b16  	%rs1560, %rs1342, %rs1559;
	xor.b16  	%rs1561, %rs1560, %rs1351;
	xor.b16  	%rs1562, %rs1561, %rs1360;
	xor.b16  	%rs1563, %rs1562, %rs1387;
	xor.b16  	%rs1564, %rs1563, %rs1405;
	xor.b16  	%rs1565, %rs1564, %rs1432;
	xor.b16  	%rs1566, %rs1565, %rs1450;
	cvt.u64.u16 	%rd598, %rs1566;
	and.b64  	%rd599, %rd598, 255;
	add.s64 	%rd600, %rd95, %rd599;
	ld.const.u8 	%rs1567, [%rd600];
	ld.shared.u8 	%rs1568, [_ZZ12GPU_ARIA_CTRPhS_S_jjS_E8roundkey+172];
	xor.b16  	%rs1569, %rs1333, %rs1568;
	xor.b16  	%rs1570, %rs1569, %rs1342;
	xor.b16  	%rs1571, %rs1570, %rs1378;
	xor.b16  	%rs1572, %rs1571, %rs1387;
	xor.b16  	%rs1573, %rs1572, %rs1405;
	xor.b16  	%rs1574, %rs1573, %rs1423;
	xor.b16  	%rs1575, %rs1574, %rs1432;
	cvt.u64.u16 	%rd601, %rs1575;
	and.b64  	%rd602, %rd601, 255;
	add.s64 	%rd603, %rd83, %rd602;
	ld.const.u8 	%rs1576, [%rd603];
	ld.shared.u8 	%rs1577, [_ZZ12GPU_ARIA_CTRPhS_S_jjS_E8roundkey+173];
	xor.b16  	%rs1578, %rs1324, %rs1577;
	xor.b16  	%rs1579, %rs1578, %rs1351;
	xor.b16  	%rs1580, %rs1579, %rs1378;
	xor.b16  	%rs1581, %rs1580, %rs1387;
	xor.b16  	%rs1582, %rs1581, %rs1396;
	xor.b16  	%rs1583, %rs1582, %rs1414;
	xor.b16  	%rs1584, %rs1583, %rs1441;
	cvt.u64.u16 	%rd604, %rs1584;
	and.b64  	%rd605, %rd604, 255;
	add.s64 	%rd606, %rd87, %rd605;
	ld.const.u8 	%rs1585, [%rd606];
	ld.shared.u8 	%rs1586, [_ZZ12GPU_ARIA_CTRPhS_S_jjS_E8roundkey+174];
	xor.b16  	%rs1587, %rs1324, %rs1586;
	xor.b16  	%rs1588, %rs1587, %rs1351;
	xor.b16  	%rs1589, %rs1588, %rs1360;
	xor.b16  	%rs1590, %rs1589, %rs1369;
	xor.b16  	%rs1591, %rs1590, %rs1405;
	xor.b16  	%rs1592, %rs1591, %rs1423;
	xor.b16  	%rs1593, %rs1592, %rs1450;
	cvt.u64.u16 	%rd607, %rs1593;
	and.b64  	%rd608, %rd607, 255;
	add.s64 	%rd609, %rd91, %rd608;
	ld.const.u8 	%rs1594, [%rd609];
	ld.shared.u8 	%rs1595, [_ZZ12GPU_ARIA_CTRPhS_S_jjS_E8roundkey+175];
	xor.b16  	%rs1596, %rs1333, %rs1595;
	xor.b16  	%rs1597, %rs1596, %rs1342;
	xor.b16  	%rs1598, %rs1597, %rs1360;
	xor.b16  	%rs1599, %rs1598, %rs1369;
	xor.b16  	%rs1600, %rs1599, %rs1396;
	xor.b16  	%rs1601, %rs1600, %rs1414;
	xor.b16  	%rs1602, %rs1601, %rs1459;
	cvt.u64.u16 	%rd610, %rs1602;
	and.b64  	%rd611, %rd610, 255;
	add.s64 	%rd612, %rd95, %rd611;
	ld.const.u8 	%rs1603, [%rd612];
	ld.shared.u8 	%rs1604, [_ZZ12GPU_ARIA_CTRPhS_S_jjS_E8roundkey+176];
	xor.b16  	%rs1605, %rs1495, %rs1604;
	xor.b16  	%rs1606, %rs1605, %rs1504;
	xor.b16  	%rs1607, %rs1606, %rs1522;
	xor.b16  	%rs1608, %rs1607, %rs1540;
	xor.b16  	%rs1609, %rs1608, %rs1549;
	xor.b16  	%rs1610, %rs1609, %rs1585;
	xor.b16  	%rs1611, %rs1610, %rs1594;
	cvt.u64.u16 	%rd613, %rs1611;
	and.b64  	%rd614, %rd613, 255;
	add.s64 	%rd615, %rd91, %rd614;
	ld.const.u8 	%rs1612, [%rd615];
	ld.shared.u8 	%rs1613, [_ZZ12GPU_ARIA_CTRPhS_S_jjS_E8roundkey+177];
	xor.b16  	%rs1614, %rs1486, %rs1613;
	xor.b16  	%rs1615, %rs1614, %rs1513;
	xor.b16  	%rs1616, %rs1615, %rs1531;
	xor.b16  	%rs1617, %rs1616, %rs1540;
	xor.b16  	%rs1618, %rs1617, %rs1549;
	xor.b16  	%rs1619, %rs1618, %rs1576;
	xor.b16  	%rs1620, %rs1619, %rs1603;
	cvt.u64.u16 	%rd616, %rs1620;
	and.b64  	%rd617, %rd616, 255;
	add.s64 	%rd618, %rd95, %rd617;
	ld.const.u8 	%rs1621, [%rd618];
	ld.shared.u8 	%rs1622, [_ZZ12GPU_ARIA_CTRPhS_S_jjS_E8roundkey+178];
	xor.b16  	%rs1623, %rs1477, %rs1622;
	xor.b16  	%rs1624, %rs1623, %rs1504;
	xor.b16  	%rs1625, %rs1624, %rs1522;
	xor.b16  	%rs1626, %rs1625, %rs1558;
	xor.b16  	%rs1627, %rs1626, %rs1567;
	xor.b16  	%rs1628, %rs1627, %rs1576;
	xor.b16  	%rs1629, %rs1628, %rs1603;
	cvt.u64.u16 	%rd619, %rs1629;
	and.b64  	%rd620, %rd619, 255;
	add.s64 	%rd621, %rd83, %rd620;
	ld.const.u8 	%rs1630, [%rd621];
	ld.shared.u8 	%rs1631, [_ZZ12GPU_ARIA_CTRPhS_S_jjS_E8roundkey+179];
	xor.b16  	%rs1632, %rs1468, %rs1631;
	xor.b16  	%rs1633, %rs1632, %rs1513;
	xor.b16  	%rs1634, %rs1633, %rs1531;
	xor.b16  	%rs1635, %rs1634, %rs1558;
	xor.b16  	%rs1636, %rs1635, %rs1567;
	xor.b16  	%rs1637, %rs1636, %rs1585;
	xor.b16  	%rs1638, %rs1637, %rs1594;
	cvt.u64.u16 	%rd622, %rs1638;
	and.b64  	%rd623, %rd622, 255;
	add.s64 	%rd624, %rd87, %rd623;
	ld.const.u8 	%rs1639, [%rd624];
	ld.shared.u8 	%rs1640, [_ZZ12GPU_ARIA_CTRPhS_S_jjS_E8roundkey+180];
	xor.b16  	%rs1641, %rs1468, %rs1640;
	xor.b16  	%rs1642, %rs1641, %rs1486;
	xor.b16  	%rs1643, %rs1642, %rs1513;
	xor.b16  	%rs1644, %rs1643, %rs1540;
	xor.b16  	%rs1645, %rs1644, %rs1567;
	xor.b16  	%rs1646, %rs1645, %rs1594;
	xor.b16  	%rs1647, %rs1646, %rs1603;
	cvt.u64.u16 	%rd625, %rs1647;
	and.b64  	%rd626, %rd625, 255;
	add.s64 	%rd627, %rd91, %rd626;
	ld.const.u8 	%rs1648, [%rd627];
	ld.shared.u8 	%rs1649, [_ZZ12GPU_ARIA_CTRPhS_S_jjS_E8roundkey+181];
	xor.b16  	%rs1650, %rs1477, %rs1649;
	xor.b16  	%rs1651, %rs1650, %rs1495;
	xor.b16  	%rs1652, %rs1651, %rs1504;
	xor.b16  	%rs1653, %rs1652, %rs1549;
	xor.b16  	%rs1654, %rs1653, %rs1558;
	xor.b16  	%rs1655, %rs1654, %rs1594;
	xor.b16  	%rs1656, %rs1655, %rs1603;
	cvt.u64.u16 	%rd628, %rs1656;
	and.b64  	%rd629, %rd628, 255;
	add.s64 	%rd630, %rd95, %rd629;
	ld.const.u8 	%rs1657, [%rd630];
	ld.shared.u8 	%rs1658, [_ZZ12GPU_ARIA_CTRPhS_S_jjS_E8roundkey+182];
	xor.b16  	%rs1659, %rs1468, %rs1658;
	xor.b16  	%rs1660, %rs1659, %rs1486;
	xor.b16  	%rs1661, %rs1660, %rs1531;
	xor.b16  	%rs1662, %rs1661, %rs1549;
	xor.b16  	%rs1663, %rs1662, %rs1558;
	xor.b16  	%rs1664, %rs1663, %rs1576;
	xor.b16  	%rs1665, %rs1664, %rs1585;
	cvt.u64.u16 	%rd631, %rs1665;
	and.b64  	%rd632, %rd631, 255;
	add.s64 	%rd633, %rd83, %rd632;
	ld.const.u8 	%rs1666, [%rd633];
	ld.shared.u8 	%rs1667, [_ZZ12GPU_ARIA_CTRPhS_S_jjS_E8roundkey+183];
	xor.b16  	%rs1668, %rs1477, %rs1667;
	xor.b16  	%rs1669, %rs1668, %rs1495;
	xor.b16  	%rs1670, %rs1669, %rs1522;
	xor.b16  	%rs1671, %rs1670, %rs1540;
	xor.b16  	%rs1672, %rs1671, %rs1567;
	xor.b16  	%rs1673, %rs1672, %rs1576;
	xor.b16  	%rs1674, %rs1673, %rs1585;
	cvt.u64.u16 	%rd634, %rs1674;
	and.b64  	%rd635, %rd634, 255;
	add.s64 	%rd636, %rd87, %rd635;
	ld.const.u8 	%rs1675, [%rd636];
	ld.shared.u8 	%rs1676, [_ZZ12GPU_ARIA_CTRPhS_S_jjS_E8roundkey+184];
	xor.b16  	%rs1677, %rs1468, %rs1676;
	xor.b16  	%rs1678, %rs1677, %rs1477;
	xor.b16  	%rs1679, %rs1678, %rs1504;
	xor.b16  	%rs1680, %rs1679, %rs1531;
	xor.b16  	%rs1681, %rs1680, %rs1558;
	xor.b16  	%rs1682, %rs1681, %rs1585;
	xor.b16  	%rs1683, %rs1682, %rs1603;
	cvt.u64.u16 	%rd637, %rs1683;
	and.b64  	%rd638, %rd637, 255;
	add.s64 	%rd639, %rd91, %rd638;
	ld.const.u8 	%rs1684, [%rd639];
	ld.shared.u8 	%rs1685, [_ZZ12GPU_ARIA_CTRPhS_S_jjS_E8roundkey+185];
	xor.b16  	%rs1686, %rs1468, %rs1685;
	xor.b16  	%rs1687, %rs1686, %rs1477;
	xor.b16  	%rs1688, %rs1687, %rs1513;
	xor.b16  	%rs1689, %rs1688, %rs1522;
	xor.b16  	%rs1690, %rs1689, %rs1567;
	xor.b16  	%rs1691, %rs1690, %rs1576;
	xor.b16  	%rs1692, %rs1691, %rs1594;
	cvt.u64.u16 	%rd640, %rs1692;
	and.b64  	%rd641, %rd640, 255;
	add.s64 	%rd642, %rd95, %rd641;
	ld.const.u8 	%rs1693, [%rd642];
	ld.shared.u8 	%rs1694, [_ZZ12GPU_ARIA_CTRPhS_S_jjS_E8roundkey+186];
	xor.b16  	%rs1695, %rs1486, %rs1694;
	xor.b16  	%rs1696, %rs1695, %rs1495;
	xor.b16  	%rs1697, %rs1696, %rs1513;
	xor.b16  	%rs1698, %rs1697, %rs1522;
	xor.b16  	%rs1699, %rs1698, %rs1540;
	xor.b16  	%rs1700, %rs1699, %rs1585;
	xor.b16  	%rs1701, %rs1700, %rs1603;
	cvt.u64.u16 	%rd643, %rs1701;
	and.b64  	%rd644, %rd643, 255;
	add.s64 	%rd645, %rd83, %rd644;
	ld.const.u8 	%rs1702, [%rd645];
	ld.shared.u8 	%rs1703, [_ZZ12GPU_ARIA_CTRPhS_S_jjS_E8roundkey+187];
	xor.b16  	%rs1704, %rs1486, %rs1703;
	xor.b16  	%rs1705, %rs1704, %rs1495;
	xor.b16  	%rs1706, %rs1705, %rs1504;
	xor.b16  	%rs1707, %rs1706, %rs1531;
	xor.b16  	%rs1708, %rs1707, %rs1549;
	xor.b16  	%rs1709, %rs1708, %rs1576;
	xor.b16  	%rs1710, %rs1709, %rs1594;
	cvt.u64.u16 	%rd646, %rs1710;
	and.b64  	%rd647, %rd646, 255;
	add.s64 	%rd648, %rd87, %rd647;
	ld.const.u8 	%rs1711, [%rd648];
	ld.shared.u8 	%rs1712, [_ZZ12GPU_ARIA_CTRPhS_S_jjS_E8roundkey+188];
	xor.b16  	%rs1713, %rs1477, %rs1712;
	xor.b16  	%rs1714, %rs1713, %rs1486;
	xor.b16  	%rs1715, %rs1714, %rs1522;
	xor.b16  	%rs1716, %rs1715, %rs1531;
	xor.b16  	%rs1717, %rs1716, %rs1549;
	xor.b16  	%rs1718, %rs1717, %rs1567;
	xor.b16  	%rs1719, %rs1718, %rs1576;
	cvt.u64.u16 	%rd649, %rs1719;
	and.b64  	%rd650, %rd649, 255;
	add.s64 	%rd651, %rd91, %rd650;
	ld.const.u8 	%rs1720, [%rd651];
	ld.shared.u8 	%rs1721, [_ZZ12GPU_ARIA_CTRPhS_S_jjS_E8roundkey+189];
	xor.b16  	%rs1722, %rs1468, %rs1721;
	xor.b16  	%rs1723, %rs1722, %rs1495;
	xor.b16  	%rs1724, %rs1723, %rs1522;
	xor.b16  	%rs1725, %rs1724, %rs1531;
	xor.b16  	%rs1726, %rs1725, %rs1540;
	xor.b16  	%rs1727, %rs1726, %rs1558;
	xor.b16  	%rs1728, %rs1727, %rs1585;
	cvt.u64.u16 	%rd652, %rs1728;
	and.b64  	%rd653, %rd652, 255;
	add.s64 	%rd654, %rd95, %rd653;
	ld.const.u8 	%rs1729, [%rd654];
	ld.shared.u8 	%rs1730, [_ZZ12GPU_ARIA_CTRPhS_S_jjS_E8roundkey+190];
	xor.b16  	%rs1731, %rs1468, %rs1730;
	xor.b16  	%rs1732, %rs1731, %rs1495;
	xor.b16  	%rs1733, %rs1732, %rs1504;
	xor.b16  	%rs1734, %rs1733, %rs1513;
	xor.b16  	%rs1735, %rs1734, %rs1549;
	xor.b16  	%rs1736, %rs1735, %rs1567;
	xor.b16  	%rs1737, %rs1736, %rs1594;
	cvt.u64.u16 	%rd655, %rs1737;
	and.b64  	%rd656, %rd655, 255;
	add.s64 	%rd657, %rd83, %rd656;
	ld.const.u8 	%rs1738, [%rd657];
	ld.shared.u8 	%rs1739, [_ZZ12GPU_ARIA_CTRPhS_S_jjS_E8roundkey+191];
	xor.b16  	%rs1740, %rs1477, %rs1739;
	xor.b16  	%rs1741, %rs1740, %rs1486;
	xor.b16  	%rs1742, %rs1741, %rs1504;
	xor.b16  	%rs1743, %rs1742, %rs1513;
	xor.b16  	%rs1744, %rs1743, %rs1540;
	xor.b16  	%rs1745, %rs1744, %rs1558;
	xor.b16  	%rs1746, %rs1745, %rs1603;
	cvt.u64.u16 	%rd658, %rs1746;
	and.b64  	%rd659, %rd658, 255;
	add.s64 	%rd660, %rd87, %rd659;
	ld.const.u8 	%rs1747, [%rd660];
	ld.shared.u8 	%rs1748, [_ZZ12GPU_ARIA_CTRPhS_S_jjS_E8roundkey+192];
	xor.b16  	%rs1749, %rs1748, %rs1612;
	ld.shared.u8 	%rs1750, [_ZZ12GPU_ARIA_CTRPhS_S_jjS_E8roundkey+193];
	xor.b16  	%rs1751, %rs1750, %rs1621;
	ld.shared.u8 	%rs1752, [_ZZ12GPU_ARIA_CTRPhS_S_jjS_E8roundkey+194];
	xor.b16  	%rs1753, %rs1752, %rs1630;
	ld.shared.u8 	%rs1754, [_ZZ12GPU_ARIA_CTRPhS_S_jjS_E8roundkey+195];
	xor.b16  	%rs1755, %rs1754, %rs1639;
	ld.shared.u8 	%rs1756, [_ZZ12GPU_ARIA_CTRPhS_S_jjS_E8roundkey+196];
	xor.b16  	%rs1757, %rs1756, %rs1648;
	ld.shared.u8 	%rs1758, [_ZZ12GPU_ARIA_CTRPhS_S_jjS_E8roundkey+197];
	xor.b16  	%rs1759, %rs1758, %rs1657;
	ld.shared.u8 	%rs1760, [_ZZ12GPU_ARIA_CTRPhS_S_jjS_E8roundkey+198];
	xor.b16  	%rs1761, %rs1760, %rs1666;
	ld.shared.u8 	%rs1762, [_ZZ12GPU_ARIA_CTRPhS_S_jjS_E8roundkey+199];
	xor.b16  	%rs1763, %rs1762, %rs1675;
	ld.shared.u8 	%rs1764, [_ZZ12GPU_ARIA_CTRPhS_S_jjS_E8roundkey+200];
	xor.b16  	%rs1765, %rs1764, %rs1684;
	ld.shared.u8 	%rs1766, [_ZZ12GPU_ARIA_CTRPhS_S_jjS_E8roundkey+201];
	xor.b16  	%rs1767, %rs1766, %rs1693;
	ld.shared.u8 	%rs1768, [_ZZ12GPU_ARIA_CTRPhS_S_jjS_E8roundkey+202];
	xor.b16  	%rs1769, %rs1768, %rs1702;
	ld.shared.u8 	%rs1770, [_ZZ12GPU_ARIA_CTRPhS_S_jjS_E8roundkey+203];
	xor.b16  	%rs1771, %rs1770, %rs1711;
	ld.shared.u8 	%rs1772, [_ZZ12GPU_ARIA_CTRPhS_S_jjS_E8roundkey+204];
	xor.b16  	%rs1773, %rs1772, %rs1720;
	ld.shared.u8 	%rs1774, [_ZZ12GPU_ARIA_CTRPhS_S_jjS_E8roundkey+205];
	xor.b16  	%rs1775, %rs1774, %rs1729;
	ld.shared.u8 	%rs1776, [_ZZ12GPU_ARIA_CTRPhS_S_jjS_E8roundkey+206];
	xor.b16  	%rs1777, %rs1776, %rs1738;
	ld.shared.u8 	%rs1778, [_ZZ12GPU_ARIA_CTRPhS_S_jjS_E8roundkey+207];
	xor.b16  	%rs1779, %rs1778, %rs1747;
	mov.u32 	%r22, %ntid.x;
	mov.u32 	%r23, %ctaid.x;
	mul.lo.s32 	%r24, %r22, %r23;
	mov.u32 	%r25, %tid.x;
	add.s32 	%r26, %r24, %r25;
	cvt.u64.u32 	%rd661, %r26;
	add.s64 	%rd662, %rd80, %rd661;
	ld.global.u8 	%rs1780, [%rd662];
	add.s32 	%r27, %r45, %r26;
	cvt.u64.u32 	%rd663, %r27;
	add.s64 	%rd664, %rd80, %rd663;
	ld.global.u8 	%rs1781, [%rd664];
	add.s32 	%r28, %r27, %r45;
	cvt.u64.u32 	%rd665, %r28;
	add.s64 	%rd666, %rd80, %rd665;
	ld.global.u8 	%rs1782, [%rd666];
	add.s32 	%r29, %r28, %r45;
	cvt.u64.u32 	%rd667, %r29;
	add.s64 	%rd668, %rd80, %rd667;
	ld.global.u8 	%rs1783, [%rd668];
	add.s32 	%r30, %r29, %r45;
	cvt.u64.u32 	%rd669, %r30;
	add.s64 	%rd670, %rd80, %rd669;
	ld.global.u8 	%rs1784, [%rd670];
	add.s32 	%r31, %r30, %r45;
	cvt.u64.u32 	%rd671, %r31;
	add.s64 	%rd672, %rd80, %rd671;
	ld.global.u8 	%rs1785, [%rd672];
	add.s32 	%r32, %r31, %r45;
	cvt.u64.u32 	%rd673, %r32;
	add.s64 	%rd674, %rd80, %rd673;
	ld.global.u8 	%rs1786, [%rd674];
	add.s32 	%r33, %r32, %r45;
	cvt.u64.u32 	%rd675, %r33;
	add.s64 	%rd676, %rd80, %rd675;
	ld.global.u8 	%rs1787, [%rd676];
	add.s32 	%r34, %r33, %r45;
	cvt.u64.u32 	%rd677, %r34;
	add.s64 	%rd678, %rd80, %rd677;
	ld.global.u8 	%rs1788, [%rd678];
	add.s32 	%r35, %r34, %r45;
	cvt.u64.u32 	%rd679, %r35;
	add.s64 	%rd680, %rd80, %rd679;
	ld.global.u8 	%rs1789, [%rd680];
	add.s32 	%r36, %r35, %r45;
	cvt.u64.u32 	%rd681, %r36;
	add.s64 	%rd682, %rd80, %rd681;
	ld.global.u8 	%rs1790, [%rd682];
	add.s32 	%r37, %r36, %r45;
	cvt.u64.u32 	%rd683, %r37;
	add.s64 	%rd684, %rd80, %rd683;
	ld.global.u8 	%rs1791, [%rd684];
	add.s32 	%r38, %r37, %r45;
	cvt.u64.u32 	%rd685, %r38;
	add.s64 	%rd686, %rd80, %rd685;
	ld.global.u8 	%rs1792, [%rd686];
	add.s32 	%r39, %r38, %r45;
	cvt.u64.u32 	%rd687, %r39;
	add.s64 	%rd688, %rd80, %rd687;
	ld.global.u8 	%rs1793, [%rd688];
	add.s32 	%r40, %r39, %r45;
	cvt.u64.u32 	%rd689, %r40;
	add.s64 	%rd690, %rd80, %rd689;
	ld.global.u8 	%rs1794, [%rd690];
	add.s32 	%r41, %r40, %r45;
	cvt.u64.u32 	%rd691, %r41;
	add.s64 	%rd692, %rd80, %rd691;
	ld.global.u8 	%rs1795, [%rd692];
	cvta.to.global.u64 	%rd693, %rd697;
	xor.b16  	%rs1796, %rs1749, %rs1780;
	shl.b32 	%r42, %r24, 4;
	shl.b32 	%r43, %r25, 4;
	add.s32 	%r44, %r42, %r43;
	cvt.s64.s32 	%rd694, %r44;
	add.s64 	%rd695, %rd693, %rd694;
	st.global.u8 	[%rd695], %rs1796;
	xor.b16  	%rs1797, %rs1751, %rs1781;
	st.global.u8 	[%rd695+1], %rs1797;
	xor.b16  	%rs1798, %rs1753, %rs1782;
	st.global.u8 	[%rd695+2], %rs1798;
	xor.b16  	%rs1799, %rs1755, %rs1783;
	st.global.u8 	[%rd695+3], %rs1799;
	xor.b16  	%rs1800, %rs1757, %rs1784;
	st.global.u8 	[%rd695+4], %rs1800;
	xor.b16  	%rs1801, %rs1759, %rs1785;
	st.global.u8 	[%rd695+5], %rs1801;
	xor.b16  	%rs1802, %rs1761, %rs1786;
	st.global.u8 	[%rd695+6], %rs1802;
	xor.b16  	%rs1803, %rs1763, %rs1787;
	st.global.u8 	[%rd695+7], %rs1803;
	xor.b16  	%rs1804, %rs1765, %rs1788;
	st.global.u8 	[%rd695+8], %rs1804;
	xor.b16  	%rs1805, %rs1767, %rs1789;
	st.global.u8 	[%rd695+9], %rs1805;
	xor.b16  	%rs1806, %rs1769, %rs1790;
	st.global.u8 	[%rd695+10], %rs1806;
	xor.b16  	%rs1807, %rs1771, %rs1791;
	st.global.u8 	[%rd695+11], %rs1807;
	xor.b16  	%rs1808, %rs1773, %rs1792;
	st.global.u8 	[%rd695+12], %rs1808;
	xor.b16  	%rs1809, %rs1775, %rs1793;
	st.global.u8 	[%rd695+13], %rs1809;
	xor.b16  	%rs1810, %rs1777, %rs1794;
	st.global.u8 	[%rd695+14], %rs1810;
	xor.b16  	%rs1811, %rs1779, %rs1795;
	st.global.u8 	[%rd695+15], %rs1811;
	ret;
$L__BB1_56:
	mov.b16 	%rs1815, 0;
	st.local.u8 	[%rd1], %rs1815;
	add.u64 	%rd703, %SP, 7;
	bra.uni 	$L__BB1_39;

}


// ===== COMPILED SASS (sm_100) =====

	.target	sm_100

	.elftype	@"ET_EXEC"


//--------------------- .note.nv.tkinfo           --------------------------
	.section	.note.nv.tkinfo,"",@"SHT_NOTE"
	.sectionflags	@"SHF_NOTE_NV_TKINFO"
	.tkinfo
        /*0018*/ 	.word	0x00000002
        /*0030*/ 	.string	""
        /*0030*/ 	.string	"ptxas"
        /*0030*/ 	.string	"Cuda compilation tools, release 13.0, V13.0.88"
        /*0030*/ 	.string	"Build cuda_13.0.r13.0/compiler.36424714_0"
        /*0030*/ 	.string	"-arch sm_100 -m 64 "



//--------------------- .note.nv.cuinfo           --------------------------
	.section	.note.nv.cuinfo,"",@"SHT_NOTE"
	.sectionflags	@"SHF_NOTE_NV_CUINFO"
        /*0018*/ 	.short	0x0002
        /*001a*/ 	.short	0x0064
        /*001c*/ 	.short	0x0082
	.zero		2


//--------------------- .nv.info                  --------------------------
	.section	.nv.info,"",@"SHT_CUDA_INFO"
	.align	4


	//----- nvinfo : EIATTR_REGCOUNT
	.align		4
        /*0000*/ 	.byte	0x04, 0x2f
        /*0002*/ 	.short	(.L_5 - .L_4)
	.align		4
.L_4:
        /*0004*/ 	.word	index@(_Z17Enc_KEY_ExpansionPhS_)
        /*0008*/ 	.word	0x000000a5


	//----- nvinfo : EIATTR_FRAME_SIZE
	.align		4
.L_5:
        /*000c*/ 	.byte	0x04, 0x11
        /*000e*/ 	.short	(.L_7 - .L_6)
	.align		4
.L_6:
        /*0010*/ 	.word	index@(_Z17Enc_KEY_ExpansionPhS_)
        /*0014*/ 	.word	0x00000000


	//----- nvinfo : EIATTR_REGCOUNT
	.align		4
.L_7:
        /*0018*/ 	.byte	0x04, 0x2f
        /*001a*/ 	.short	(.L_9 - .L_8)
	.align		4
.L_8:
        /*001c*/ 	.word	index@(_Z12GPU_ARIA_CTRPhS_S_jjS_)
        /*0020*/ 	.word	0x00000020


	//----- nvinfo : EIATTR_FRAME_SIZE
	.align		4
.L_9:
        /*0024*/ 	.byte	0x04, 0x11
        /*0026*/ 	.short	(.L_11 - .L_10)
	.align		4
.L_10:
        /*0028*/ 	.word	index@(_Z12GPU_ARIA_CTRPhS_S_jjS_)
        /*002c*/ 	.word	0x00000008


	//----- nvinfo : EIATTR_MIN_STACK_SIZE
	.align		4
.L_11:
        /*0030*/ 	.byte	0x04, 0x12
        /*0032*/ 	.short	(.L_13 - .L_12)
	.align		4
.L_12:
        /*0034*/ 	.word	index@(_Z12GPU_ARIA_CTRPhS_S_jjS_)
        /*0038*/ 	.word	0x00000008


	//----- nvinfo : EIATTR_MIN_STACK_SIZE
	.align		4
.L_13:
        /*003c*/ 	.byte	0x04, 0x12
        /*003e*/ 	.short	(.L_15 - .L_14)
	.align		4
.L_14:
        /*0040*/ 	.word	index@(_Z17Enc_KEY_ExpansionPhS_)
        /*0044*/ 	.word	0x00000000
.L_15:


//--------------------- .nv.compat                --------------------------
	.section	.nv.compat,"",@"SHT_CUDA_COMPAT_INFO"
	.align	4
        /*0000*/ 	.byte	0x02, 0x09, 0x00, 0x00, 0x02, 0x02, 0x01, 0x00, 0x02, 0x05, 0x05, 0x00, 0x03, 0x07, 0x01, 0x01
        /*0010*/ 	.byte	0x02, 0x03, 0x00, 0x00, 0x02, 0x06, 0x01, 0x00, 0x04, 0x0b, 0x08, 0x00, 0x09, 0x00, 0x00, 0x00
        /*0020*/ 	.byte	0x00, 0x00, 0x00, 0x00


//--------------------- .nv.info._Z12GPU_ARIA_CTRPhS_S_jjS_ --------------------------
	.section	.nv.info._Z12GPU_ARIA_CTRPhS_S_jjS_,"",@"SHT_CUDA_INFO"
	.sectionflags	@""
	.align	4


	//----- nvinfo : EIATTR_CUDA_API_VERSION
	.align		4
        /*0000*/ 	.byte	0x04, 0x37
        /*0002*/ 	.short	(.L_17 - .L_16)
.L_16:
        /*0004*/ 	.word	0x00000082


	//----- nvinfo : EIATTR_KPARAM_INFO
	.align		4
.L_17:
        /*0008*/ 	.byte	0x04, 0x17
        /*000a*/ 	.short	(.L_19 - .L_18)
.L_18:
        /*000c*/ 	.word	0x00000000
        /*0010*/ 	.short	0x0005
        /*0012*/ 	.short	0x0020
        /*0014*/ 	.byte	0x00, 0xf5, 0x21, 0x00


	//----- nvinfo : EIATTR_KPARAM_INFO
	.align		4
.L_19:
        /*0018*/ 	.byte	0x04, 0x17
        /*001a*/ 	.short	(.L_21 - .L_20)
.L_20:
        /*001c*/ 	.word	0x00000000
        /*0020*/ 	.short	0x0004
        /*0022*/ 	.short	0x001c
        /*0024*/ 	.byte	0x00, 0xf0, 0x11, 0x00


	//----- nvinfo : EIATTR_KPARAM_INFO
	.align		4
.L_21:
        /*0028*/ 	.byte	0x04, 0x17
        /*002a*/ 	.short	(.L_23 - .L_22)
.L_22:
        /*002c*/ 	.word	0x00000000
        /*0030*/ 	.short	0x0003
        /*0032*/ 	.short	0x0018
        /*0034*/ 	.byte	0x00, 0xf0, 0x11, 0x00


	//----- nvinfo : EIATTR_KPARAM_INFO
	.align		4
.L_23:
        /*0038*/ 	.byte	0x04, 0x17
        /*003a*/ 	.short	(.L_25 - .L_24)
.L_24:
        /*003c*/ 	.word	0x00000000
        /*0040*/ 	.short	0x0002
        /*0042*/ 	.short	0x0010
        /*0044*/ 	.byte	0x00, 0xf5, 0x21, 0x00


	//----- nvinfo : EIATTR_KPARAM_INFO
	.align		4
.L_25:
        /*0048*/ 	.byte	0x04, 0x17
        /*004a*/ 	.short	(.L_27 - .L_26)
.L_26:
        /*004c*/ 	.word	0x00000000
        /*0050*/ 	.short	0x0001
        /*0052*/ 	.short	0x0008
        /*0054*/ 	.byte	0x00, 0xf5, 0x21, 0x00


	//----- nvinfo : EIATTR_KPARAM_INFO
	.align		4
.L_27:
        /*0058*/ 	.byte	0x04, 0x17
        /*005a*/ 	.short	(.L_29 - .L_28)
.L_28:
        /*005c*/ 	.word	0x00000000
        /*0060*/ 	.short	0x0000
        /*0062*/ 	.short	0x0000
        /*0064*/ 	.byte	0x00, 0xf5, 0x21, 0x00


	//----- nvinfo : EIATTR_SPARSE_MMA_MASK
	.align		4
.L_29:
        /*0068*/ 	.byte	0x03, 0x50
        /*006a*/ 	.short	0x0000


	//----- nvinfo : EIATTR_MAXREG_COUNT
	.align		4
        /*006c*/ 	.byte	0x03, 0x1b
        /*006e*/ 	.short	0x00ff


	//----- nvinfo : EIATTR_MERCURY_ISA_VERSION
	.align		4
        /*0070*/ 	.byte	0x03, 0x5f
        /*0072*/ 	.short	0x0101


	//----- nvinfo : EIATTR_VRC_CTA_INIT_COUNT
	.align		4
        /*0074*/ 	.byte	0x02, 0x4a
	.zero		1
	.zero		1


	//----- nvinfo : EIATTR_EXIT_INSTR_OFFSETS
	.align		4
        /*0078*/ 	.byte	0x04, 0x1c
        /*007a*/ 	.short	(.L_31 - .L_30)


	//   ....[0]....
.L_30:
        /*007c*/ 	.word	0x00006ef0


	//----- nvinfo : EIATTR_CRS_STACK_SIZE
	.align		4
.L_31:
        /*0080*/ 	.byte	0x04, 0x1e
        /*0082*/ 	.short	(.L_33 - .L_32)
.L_32:
        /*0084*/ 	.word	0x00000000


	//----- nvinfo : EIATTR_CBANK_PARAM_SIZE
	.align		4
.L_33:
        /*0088*/ 	.byte	0x03, 0x19
        /*008a*/ 	.short	0x0028


	//----- nvinfo : EIATTR_PARAM_CBANK
	.align		4
        /*008c*/ 	.byte	0x04, 0x0a
        /*008e*/ 	.short	(.L_35 - .L_34)
	.align		4
.L_34:
        /*0090*/ 	.word	index@(.nv.constant0._Z12GPU_ARIA_CTRPhS_S_jjS_)
        /*0094*/ 	.short	0x0380
        /*0096*/ 	.short	0x0028


	//----- nvinfo : EIATTR_SW_WAR
	.align		4
.L_35:
        /*0098*/ 	.byte	0x04, 0x36
        /*009a*/ 	.short	(.L_37 - .L_36)
.L_36:
        /*009c*/ 	.word	0x00000008
.L_37:


//--------------------- .nv.info._Z17Enc_KEY_ExpansionPhS_ --------------------------
	.section	.nv.info._Z17Enc_KEY_ExpansionPhS_,"",@"SHT_CUDA_INFO"
	.sectionflags	@""
	.align	4


	//----- nvinfo : EIATTR_CUDA_API_VERSION
	.align		4
        /*0000*/ 	.byte	0x04, 0x37
        /*0002*/ 	.short	(.L_39 - .L_38)
.L_38:
        /*0004*/ 	.word	0x00000082


	//----- nvinfo : EIATTR_KPARAM_INFO
	.align		4
.L_39:
        /*0008*/ 	.byte	0x04, 0x17
        /*000a*/ 	.short	(.L_41 - .L_40)
.L_40:
        /*000c*/ 	.word	0x00000000
        /*0010*/ 	.short	0x0001
        /*0012*/ 	.short	0x0008
        /*0014*/ 	.byte	0x00, 0xf5, 0x21, 0x00


	//----- nvinfo : EIATTR_KPARAM_INFO
	.align		4
.L_41:
        /*0018*/ 	.byte	0x04, 0x17
        /*001a*/ 	.short	(.L_43 - .L_42)
.L_42:
        /*001c*/ 	.word	0x00000000
        /*0020*/ 	.short	0x0000
        /*0022*/ 	.short	0x0000
        /*0024*/ 	.byte	0x00, 0xf5, 0x21, 0x00


	//----- nvinfo : EIATTR_SPARSE_MMA_MASK
	.align		4
.L_43:
        /*0028*/ 	.byte	0x03, 0x50
        /*002a*/ 	.short	0x0000


	//----- nvinfo : EIATTR_MAXREG_COUNT
	.align		4
        /*002c*/ 	.byte	0x03, 0x1b
        /*002e*/ 	.short	0x00ff


	//----- nvinfo : EIATTR_MERCURY_ISA_VERSION
	.align		4
        /*0030*/ 	.byte	0x03, 0x5f
        /*0032*/ 	.short	0x0101


	//----- nvinfo : EIATTR_VRC_CTA_INIT_COUNT
	.align		4
        /*0034*/ 	.byte	0x02, 0x4a
	.zero		1
	.zero		1


	//----- nvinfo : EIATTR_EXIT_INSTR_OFFSETS
	.align		4
        /*0038*/ 	.byte	0x04, 0x1c
        /*003a*/ 	.short	(.L_45 - .L_44)


	//   ....[0]....
.L_44:
        /*003c*/ 	.word	0x00005a10


	//----- nvinfo : EIATTR_CBANK_PARAM_SIZE
	.align		4
.L_45:
        /*0040*/ 	.byte	0x03, 0x19
        /*0042*/ 	.short	0x0010


	//----- nvinfo : EIATTR_PARAM_CBANK
	.align		4
        /*0044*/ 	.byte	0x04, 0x0a
        /*0046*/ 	.short	(.L_47 - .L_46)
	.align		4
.L_46:
        /*0048*/ 	.word	index@(.nv.constant0._Z17Enc_KEY_ExpansionPhS_)
        /*004c*/ 	.short	0x0380
        /*004e*/ 	.short	0x0010


	//----- nvinfo : EIATTR_SW_WAR
	.align		4
.L_47:
        /*0050*/ 	.byte	0x04, 0x36
        /*0052*/ 	.short	(.L_49 - .L_48)
.L_48:
        /*0054*/ 	.word	0x00000008
.L_49:


//--------------------- .nv.callgraph             --------------------------
	.section	.nv.callgraph,"",@"SHT_CUDA_CALLGRAPH"
	.align	4
	.sectionentsize	8
	.align		4
        /*0000*/ 	.word	0x00000000
	.align		4
        /*0004*/ 	.word	0xffffffff
	.align		4
        /*0008*/ 	.word	0x00000000
	.align		4
        /*000c*/ 	.word	0xfffffffe
	.align		4
        /*0010*/ 	.word	0x00000000
	.align		4
        /*0014*/ 	.word	0xfffffffd
	.align		4
        /*0018*/ 	.word	0x00000000
	.align		4
        /*001c*/ 	.word	0xfffffffc


//--------------------- .nv.constant3             --------------------------
	.section	.nv.constant3,"a",@progbits
.nv.constant3:
	.type		ARIA_S1,@object
	.size		ARIA_S1,(ARIA_S2 - ARIA_S1)
ARIA_S1:
        /*0000*/ 	.byte	0x63, 0x7c, 0x77, 0x7b, 0xf2, 0x6b, 0x6f, 0xc5, 0x30, 0x01, 0x67, 0x2b, 0xfe, 0xd7, 0xab, 0x76
        /* <DEDUP_REMOVED lines=15> */
	.type		ARIA_S2,@object
	.size		ARIA_S2,(ARIA_RS1 - ARIA_S2)
ARIA_S2:
        /* <DEDUP_REMOVED lines=16> */
	.type		ARIA_RS1,@object
	.size		ARIA_RS1,(ARIA_RS2 - ARIA_RS1)
ARIA_RS1:
        /* <DEDUP_REMOVED lines=16> */
	.type		ARIA_RS2,@object
	.size		ARIA_RS2,(.L_3 - ARIA_RS2)
ARIA_RS2:
        /* <DEDUP_REMOVED lines=16> */
.L_3:


//--------------------- .text._Z12GPU_ARIA_CTRPhS_S_jjS_ --------------------------
	.section	.text._Z12GPU_ARIA_CTRPhS_S_jjS_,"ax",@progbits
	.align	128
        .global         _Z12GPU_ARIA_CTRPhS_S_jjS_
        .type           _Z12GPU_ARIA_CTRPhS_S_jjS_,@function
        .size           _Z12GPU_ARIA_CTRPhS_S_jjS_,(.L_x_23 - _Z12GPU_ARIA_CTRPhS_S_jjS_)
        .other          _Z12GPU_ARIA_CTRPhS_S_jjS_,@"STO_CUDA_ENTRY STV_DEFAULT"
_Z12GPU_ARIA_CTRPhS_S_jjS_:
.text._Z12GPU_ARIA_CTRPhS_S_jjS_:
[----:B------:R-:W0:Y:S08]  /*0000*/  LDC R1, c[0x0][0x37c] ;  /* 0x0000df00ff017b82 */ /* 0x000e300000000800 */
[----:B------:R-:W1:Y:S01]  /*0010*/  LDC.64 R20, c[0x0][0x390] ;  /* 0x0000e400ff147b82 */ /* 0x000e620000000a00 */
[----:B------:R-:W1:Y:S01]  /*0020*/  LDCU.64 UR10, c[0x0][0x358] ;  /* 0x00006b00ff0a77ac */ /* 0x000e620008000a00 */
[----:B0-----:R-:W-:Y:S01]  /*0030*/  VIADD R1, R1, 0xfffffff8 ;  /* 0xfffffff801017836 */ /* 0x001fe20000000000 */
[----:B------:R-:W0:Y:S05]  /*0040*/  LDCU UR5, c[0x0][0x2f8] ;  /* 0x00005f00ff0577ac */ /* 0x000e2a0008000800 */
[----:B------:R-:W2:Y:S01]  /*0050*/  S2UR UR6, SR_CgaCtaId ;  /* 0x00000000000679c3 */ /* 0x000ea20000008800 */
[----:B------:R-:W3:Y:S01]  /*0060*/  LDCU.64 UR12, c[0x0][0x3a0] ;  /* 0x00007400ff0c77ac */ /* 0x000ee20008000a00 */
[----:B-1----:R-:W4:Y:S04]  /*0070*/  LDG.E.U8 R4, desc[UR10][R20.64+0xa] ;  /* 0x00000a0a14047981 */ /* 0x002f28000c1e1100 */
[----:B------:R-:W3:Y:S04]  /*0080*/  LDG.E.U8 R6, desc[UR10][R20.64+0xb] ;  /* 0x00000b0a14067981 */ /* 0x000ee8000c1e1100 */
[----:B------:R-:W3:Y:S04]  /*0090*/  LDG.E.U8 R8, desc[UR10][R20.64+0xc] ;  /* 0x00000c0a14087981 */ /* 0x000ee8000c1e1100 */
[----:B------:R-:W3:Y:S04]  /*00a0*/  LDG.E.U8 R10, desc[UR10][R20.64+0xd] ;  /* 0x00000d0a140a7981 */ /* 0x000ee8000c1e1100 */
[----:B------:R-:W3:Y:S04]  /*00b0*/  LDG.E.U8 R22, desc[UR10][R20.64+0xe] ;  /* 0x00000e0a14167981 */ /* 0x000ee8000c1e1100 */
[----:B------:R-:W3:Y:S04]  /*00c0*/  LDG.E.U8 R24, desc[UR10][R20.64+0xf] ;  /* 0x00000f0a14187981 */ /* 0x000ee8000c1e1100 */
[----:B------:R-:W3:Y:S04]  /*00d0*/  LDG.E.U8 R0, desc[UR10][R20.64+0x8] ;  /* 0x0000080a14007981 */ /* 0x000ee8000c1e1100 */
[----:B------:R-:W3:Y:S04]  /*00e0*/  LDG.E.U8 R2, desc[UR10][R20.64+0x9] ;  /* 0x0000090a14027981 */ /* 0x000ee8000c1e1100 */
[----:B------:R1:W5:Y:S04]  /*00f0*/  LDG.E.U8 R15, desc[UR10][R20.64] ;  /* 0x0000000a140f7981 */ /* 0x000368000c1e1100 */
[----:B------:R1:W5:Y:S04]  /*0100*/  LDG.E.U8 R14, desc[UR10][R20.64+0x1] ;  /* 0x0000010a140e7981 */ /* 0x000368000c1e1100 */
[----:B------:R1:W5:Y:S04]  /*0110*/  LDG.E.U8 R11, desc[UR10][R20.64+0x2] ;  /* 0x0000020a140b7981 */ /* 0x000368000c1e1100 */
[----:B------:R1:W5:Y:S04]  /*0120*/  LDG.E.U8 R12, desc[UR10][R20.64+0x3] ;  /* 0x0000030a140c7981 */ /* 0x000368000c1e1100 */
[----:B------:R1:W5:Y:S04]  /*0130*/  LDG.E.U8 R13, desc[UR10][R20.64+0x4] ;  /* 0x0000040a140d7981 */ /* 0x000368000c1e1100 */
[----:B------:R1:W5:Y:S04]  /*0140*/  LDG.E.U8 R18, desc[UR10][R20.64+0x5] ;  /* 0x0000050a14127981 */ /* 0x000368000c1e1100 */
[----:B------:R1:W5:Y:S04]  /*0150*/  LDG.E.U8 R16, desc[UR10][R20.64+0x6] ;  /* 0x0000060a14107981 */ /* 0x000368000c1e1100 */
[----:B------:R1:W5:Y:S01]  /*0160*/  LDG.E.U8 R17, desc[UR10][R20.64+0x7] ;  /* 0x0000070a14117981 */ /* 0x000362000c1e1100 */
[----:B------:R-:W-:-:S02]  /*0170*/  UMOV UR4, 0x400 ;  /* 0x0000040000047882 */ /* 0x000fc40000000000 */
[----:B--2---:R-:W-:-:S03]  /*0180*/  ULEA UR6, UR6, UR4, 0x18 ;  /* 0x0000000406067291 */ /* 0x004fc6000f8ec0ff */
[----:B------:R-:W-:Y:S01]  /*0190*/  UMOV UR4, URZ ;  /* 0x000000ff00047c82 */ /* 0x000fe20008000000 */
[----:B----4-:R-:W-:Y:S04]  /*01a0*/  STL.U8 [R1+0x2], R4 ;  /* 0x0000020401007387 */ /* 0x010fe80000100000 */
[----:B---3--:R-:W-:Y:S04]  /*01b0*/  STL.U8 [R1+0x3], R6 ;  /* 0x0000030601007387 */ /* 0x008fe80000100000 */
[----:B------:R-:W-:Y:S04]  /*01c0*/  STL.U8 [R1+0x4], R8 ;  /* 0x0000040801007387 */ /* 0x000fe80000100000 */
[----:B------:R-:W-:Y:S04]  /*01d0*/  STL.U8 [R1+0x5], R10 ;  /* 0x0000050a01007387 */ /* 0x000fe80000100000 */
[----:B------:R-:W-:Y:S04]  /*01e0*/  STL.U8 [R1+0x6], R22 ;  /* 0x0000061601007387 */ /* 0x000fe80000100000 */
[----:B------:R-:W-:Y:S04]  /*01f0*/  STL.U8 [R1+0x7], R24 ;  /* 0x0000071801007387 */ /* 0x000fe80000100000 */
[----:B------:R0:W-:Y:S04]  /*0200*/  STL.U8 [R1], R0 ;  /* 0x0000000001007387 */ /* 0x0001e80000100000 */
[----:B------:R2:W-:Y:S01]  /*0210*/  STL.U8 [R1+0x1], R2 ;  /* 0x0000010201007387 */ /* 0x0005e20000100000 */
[----:B0-----:R-:W-:Y:S01]  /*0220*/  VIADD R0, R1, UR5 ;  /* 0x0000000501007c36 */ /* 0x001fe20008000000 */
[----:B------:R-:W-:-:S03]  /*0230*/  UMOV UR5, URZ ;  /* 0x000000ff00057c82 */ /* 0x000fc60008000000 */
[----:B-12---:R-:W-:-:S07]  /*0240*/  VIADD R2, R0, 0x7 ;  /* 0x0000000700027836 */ /* 0x006fce0000000000 */
.L_x_0:
[----:B------:R-:W-:-:S04]  /*0250*/  UIADD3 UR7, UP0, UPT, UR4, UR12, URZ ;  /* 0x0000000c04077290 */ /* 0x000fc8000ff1e0ff */
[----:B------:R-:W-:Y:S02]  /*0260*/  UIADD3.X UR8, UPT, UPT, UR5, UR13, URZ, UP0, !UPT ;  /* 0x0000000d05087290 */ /* 0x000fe400087fe4ff */
[----:B0-----:R-:W-:-:S04]  /*0270*/  IMAD.U32 R4, RZ, RZ, UR7 ;  /* 0x00000007ff047e24 */ /* 0x001fc8000f8e00ff */
[----:B------:R-:W-:-:S05]  /*0280*/  IMAD.U32 R5, RZ, RZ, UR8 ;  /* 0x00000008ff057e24 */ /* 0x000fca000f8e00ff */
[----:B------:R-:W2:Y:S01]  /*0290*/  LDG.E.U8 R4, desc[UR10][R4.64] ;  /* 0x0000000a04047981 */ /* 0x000ea2000c1e1100 */
[----:B------:R-:W-:Y:S02]  /*02a0*/  UISETP.GE.U32.AND UP0, UPT, UR4, 0xcf, UPT ;  /* 0x000000cf0400788c */ /* 0x000fe4000bf06070 */
[----:B------:R-:W-:Y:S02]  /*02b0*/  UIADD3 UR7, UP1, UPT, UR4, 0x1, URZ ;  /* 0x0000000104077890 */ /* 0x000fe4000ff3e0ff */
[----:B------:R-:W-:Y:S02]  /*02c0*/  UISETP.GE.U32.AND.EX UP0, UPT, UR5, URZ, UPT, UP0 ;  /* 0x000000ff0500728c */ /* 0x000fe4000bf06100 */
[----:B------:R-:W-:-:S03]  /*02d0*/  UIADD3.X UR8, UPT, UPT, URZ, UR5, URZ, UP1, !UPT ;  /* 0x00000005ff087290 */ /* 0x000fc60008ffe4ff */
[----:B------:R-:W-:-:S04]  /*02e0*/  UMOV UR4, UR7 ;  /* 0x0000000700047c82 */ /* 0x000fc80008000000 */
[----:B------:R-:W-:Y:S01]  /*02f0*/  UMOV UR5, UR8 ;  /* 0x0000000800057c82 */ /* 0x000fe20008000000 */
[----:B--2---:R0:W-:Y:S01]  /*0300*/  STS.U8 [UR6], R4 ;  /* 0x00000004ff007988 */ /* 0x0041e20008000006 */
[----:B------:R-:W-:Y:S01]  /*0310*/  UIADD3 UR6, UPT, UPT, UR6, 0x1, URZ ;  /* 0x0000000106067890 */ /* 0x000fe2000fffe0ff */
[----:B------:R-:W-:Y:S11]  /*0320*/  BRA.U !UP0, `(.L_x_0) ;  /* 0xfffffffd08c87547 */ /* 0x000ff6000b83ffff */
[----:B------:R-:W1:Y:S01]  /*0330*/  S2R R3, SR_TID.X ;  /* 0x0000000000037919 */ /* 0x000e620000002100 */
[----:B------:R-:W1:Y:S01]  /*0340*/  LDCU UR4, c[0x0][0x360] ;  /* 0x00006c00ff0477ac */ /* 0x000e620008000800 */
[----:B------:R-:W-:Y:S01]  /*0350*/  BSSY.RECONVERGENT B0, `(.L_x_1) ;  /* 0x0000121000007945 */ /* 0x000fe20003800200 */
[----:B0-----:R-:W1:Y:S02]  /*0360*/  S2R R4, SR_CTAID.X ;  /* 0x0000000000047919 */ /* 0x001e640000002500 */
[----:B-1----:R-:W-:-:S05]  /*0370*/  IMAD R3, R4, UR4, R3 ;  /* 0x0000000404037c24 */ /* 0x002fca000f8e0203 */
[----:B------:R-:W-:-:S13]  /*0380*/  ISETP.GE.AND P0, PT, R3, 0x1, PT ;  /* 0x000000010300780c */ /* 0x000fda0003f06270 */
[----:B------:R-:W-:Y:S05]  /*0390*/  @!P0 BRA `(.L_x_2) ;  /* 0x0000001000708947 */ /* 0x000fea0003800000 */
[----:B------:R-:W-:Y:S01]  /*03a0*/  ISETP.GE.U32.AND P0, PT, R3, 0x4, PT ;  /* 0x000000040300780c */ /* 0x000fe20003f06070 */
[----:B------:R-:W-:-:S12]  /*03b0*/  BSSY.RECONVERGENT B1, `(.L_x_3) ;  /* 0x00000d9000017945 */ /* 0x000fd80003800200 */
[----:B------:R-:W-:Y:S05]  /*03c0*/  @!P0 BRA `(.L_x_4) ;  /* 0x0000000c005c8947 */ /* 0x000fea0003800000 */
[----:B------:R-:W-:Y:S01]  /*03d0*/  LOP3.LUT R8, R3, 0x7ffffffc, RZ, 0xc0, !PT ;  /* 0x7ffffffc03087812 */ /* 0x000fe200078ec0ff */
[C---:B------:R-:W-:Y:S02]  /*03e0*/  VIADD R7, R0.reuse, 0x6 ;  /* 0x0000000600077836 */ /* 0x040fe40000000000 */
[C---:B------:R-:W-:Y:S02]  /*03f0*/  VIADD R6, R0.reuse, 0x5 ;  /* 0x0000000500067836 */ /* 0x040fe40000000000 */
[C---:B------:R-:W-:Y:S02]  /*0400*/  VIADD R5, R0.reuse, 0x4 ;  /* 0x0000000400057836 */ /* 0x040fe40000000000 */
[C---:B------:R-:W-:Y:S02]  /*0410*/  VIADD R4, R0.reuse, 0x3 ;  /* 0x0000000300047836 */ /* 0x040fe40000000000 */
[----:B------:R-:W-:Y:S02]  /*0420*/  VIADD R3, R0, 0x2 ;  /* 0x0000000200037836 */ /* 0x000fe40000000000 */
[----:B------:R-:W-:-:S07]  /*0430*/  IMAD.MOV R8, RZ, RZ, -R8 ;  /* 0x000000ffff087224 */ /* 0x000fce00078e0a08 */
.L_x_14:
[----:B--2---:R-:W2:Y:S01]  /*0440*/  LDL.U8 R10, [R1+0x7] ;  /* 0x00000700010a7983 */ /* 0x004ea20000100000 */
[----:B------:R-:W-:Y:S01]  /*0450*/  VIADD R8, R8, 0x4 ;  /* 0x0000000408087836 */ /* 0x000fe20000000000 */
[----:B------:R-:W-:Y:S04]  /*0460*/  BSSY.RECONVERGENT B2, `(.L_x_5) ;  /* 0x00000cc000027945 */ /* 0x000fe80003800200 */
[----:B------:R-:W-:Y:S01]  /*0470*/  BSSY.RELIABLE B3, `(.L_x_6) ;  /* 0x00000c5000037945 */ /* 0x000fe20003800100 */
[----:B------:R-:W-:Y:S01]  /*0480*/  IMAD.MOV.U32 R9, RZ, RZ, R2 ;  /* 0x000000ffff097224 */ /* 0x000fe200078e0002 */
[----:B------:R-:W-:Y:S02]  /*0490*/  ISETP.NE.AND P0, PT, R8, RZ, PT ;  /* 0x000000ff0800720c */ /* 0x000fe40003f05270 */
[----:B--2---:R-:W-:-:S13]  /*04a0*/  ISETP.NE.AND P1, PT, R10, 0xff, PT ;  /* 0x000000ff0a00780c */ /* 0x004fda0003f25270 */
[----:B01-3--:R-:W-:Y:S05]  /*04b0*/  @P1 BRA `(.L_x_7) ;  /* 0x0000000000a01947 */ /* 0x00bfea0003800000 */
[----:B------:R-:W2:Y:S01]  /*04c0*/  LDL.U8 R10, [R1+0x6] ;  /* 0x00000600010a7983 */ /* 0x000ea20000100000 */
[----:B------:R-:W-:-:S03]  /*04d0*/  IMAD.MOV.U32 R2, RZ, RZ, R7 ;  /* 0x000000ffff027224 */ /* 0x000fc600078e0007 */
[----:B------:R0:W-:Y:S01]  /*04e0*/  STL.U8 [R1+0x7], RZ ;  /* 0x000007ff01007387 */ /* 0x0001e20000100000 */
[----:B--2---:R-:W-:-:S13]  /*04f0*/  ISETP.NE.AND P1, PT, R10, 0xff, PT ;  /* 0x000000ff0a00780c */ /* 0x004fda0003f25270 */
[----:B0-----:R-:W-:Y:S05]  /*0500*/  @P1 BRA `(.L_x_7) ;  /* 0x00000000008c1947 */ /* 0x001fea0003800000 */
        /* <DEDUP_REMOVED lines=21> */
[----:B------:R-:W-:-:S03]  /*0660*/  VIADD R2, R0, 0x1 ;  /* 0x0000000100027836 */ /* 0x000fc60000000000 */
[----:B------:R0:W-:Y:S01]  /*0670*/  STL.U8 [R1+0x2], RZ ;  /* 0x000002ff01007387 */ /* 0x0001e20000100000 */
[----:B--2---:R-:W-:-:S13]  /*0680*/  ISETP.NE.AND P1, PT, R10, 0xff, PT ;  /* 0x000000ff0a00780c */ /* 0x004fda0003f25270 */
[----:B0-----:R-:W-:Y:S05]  /*0690*/  @P1 BRA `(.L_x_7) ;  /* 0x0000000000281947 */ /* 0x001fea0003800000 */
[----:B------:R-:W2:Y:S04]  /*06a0*/  LDL.U8 R20, [R1] ;  /* 0x0000000001147983 */ /* 0x000ea80000100000 */
[----:B------:R0:W-:Y:S01]  /*06b0*/  STL.U8 [R1+0x1], RZ ;  /* 0x000001ff01007387 */ /* 0x0001e20000100000 */
[----:B--2---:R-:W-:-:S13]  /*06c0*/  ISETP.NE.AND P1, PT, R20, 0xff, PT ;  /* 0x000000ff1400780c */ /* 0x004fda0003f25270 */
[----:B------:R0:W-:Y:S01]  /*06d0*/  @!P1 STL.U8 [R1], RZ ;  /* 0x000000ff01009387 */ /* 0x0001e20000100000 */
[----:B------:R-:W-:Y:S01]  /*06e0*/  @!P1 VIADD R2, R0, 0x7 ;  /* 0x0000000700029836 */ /* 0x000fe20000000000 */
[----:B------:R-:W-:Y:S01]  /*06f0*/  @!P1 PRMT R10, RZ, 0x7610, R10 ;  /* 0x00007610ff0a9816 */ /* 0x000fe2000000000a */
[----:B------:R-:W-:Y:S01]  /*0700*/  @!P1 IMAD.MOV.U32 R19, RZ, RZ, R9 ;  /* 0x000000ffff139224 */ /* 0x000fe200078e0009 */
[----:B------:R-:W-:Y:S06]  /*0710*/  @!P1 BRA `(.L_x_8) ;  /* 0x0000000000d09947 */ /* 0x000fec0003800000 */
[----:B------:R-:W-:Y:S01]  /*0720*/  PRMT R10, R20, 0x7610, R10 ;  /* 0x00007610140a7816 */ /* 0x000fe2000000000a */
[----:B------:R-:W-:-:S07]  /*0730*/  IMAD.MOV.U32 R2, RZ, RZ, R0 ;  /* 0x000000ffff027224 */ /* 0x000fce00078e0000 */
.L_x_7:
[----:B------:R-:W1:Y:S01]  /*0740*/  LDCU UR4, c[0x0][0x2f8] ;  /* 0x00005f00ff0477ac */ /* 0x000e620008000800 */
[----:B------:R-:W-:Y:S02]  /*0750*/  VIADD R21, R10, 0x1 ;  /* 0x000000010a157836 */ /* 0x000fe40000000000 */
[----:B-1----:R-:W-:-:S04]  /*0760*/  IMAD.U32 R20, RZ, RZ, UR4 ;  /* 0x00000004ff147e24 */ /* 0x002fc8000f8e00ff */
[----:B------:R-:W-:-:S05]  /*0770*/  IMAD.IADD R22, R2, 0x1, -R20 ;  /* 0x0000000102167824 */ /* 0x000fca00078e0a14 */
[----:B------:R1:W-:Y:S04]  /*0780*/  STL.U8 [R22], R21 ;  /* 0x0000001516007387 */ /* 0x0003e80000100000 */
[----:B------:R-:W2:Y:S01]  /*0790*/  LDL.U8 R10, [R1+0x7] ;  /* 0x00000700010a7983 */ /* 0x000ea20000100000 */
[----:B------:R-:W-:Y:S02]  /*07a0*/  VIADD R2, R0, 0x7 ;  /* 0x0000000700027836 */ /* 0x000fe40000000000 */
[----:B------:R-:W-:Y:S01]  /*07b0*/  IMAD.MOV.U32 R19, RZ, RZ, R9 ;  /* 0x000000ffff137224 */ /* 0x000fe200078e0009 */
[----:B--2---:R-:W-:-:S13]  /*07c0*/  ISETP.NE.AND P1, PT, R10, 0xff, PT ;  /* 0x000000ff0a00780c */ /* 0x004fda0003f25270 */
[----:B-1----:R-:W-:Y:S05]  /*07d0*/  @P1 BRA `(.L_x_8) ;  /* 0x0000000000a01947 */ /* 0x002fea0003800000 */
[----:B------:R-:W2:Y:S01]  /*07e0*/  LDL.U8 R10, [R1+0x6] ;  /* 0x00000600010a7983 */ /* 0x000ea20000100000 */
[----:B------:R-:W-:-:S03]  /*07f0*/  VIADD R7, R0, 0x6 ;  /* 0x0000000600077836 */ /* 0x000fc60000000000 */
[----:B------:R1:W-:Y:S01]  /*0800*/  STL.U8 [R1+0x7], RZ ;  /* 0x000007ff01007387 */ /* 0x0003e20000100000 */
        /* <DEDUP_REMOVED lines=30> */
[----:B--2---:R-:W-:-:S13]  /*09f0*/  ISETP.NE.AND P1, PT, R10, 0xff, PT ;  /* 0x000000ff0a00780c */ /* 0x004fda0003f25270 */
[----:B-1----:R-:W-:Y:S05]  /*0a00*/  @P1 BRA `(.L_x_8) ;  /* 0x0000000000141947 */ /* 0x002fea0003800000 */
[----:B------:R-:W2:Y:S04]  /*0a10*/  LDL.U8 R10, [R1] ;  /* 0x00000000010a7983 */ /* 0x000ea80000100000 */
[----:B------:R1:W-:Y:S01]  /*0a20*/  STL.U8 [R1+0x1], RZ ;  /* 0x000001ff01007387 */ /* 0x0003e20000100000 */
[----:B--2---:R-:W-:-:S13]  /*0a30*/  ISETP.NE.AND P1, PT, R10, 0xff, PT ;  /* 0x000000ff0a00780c */ /* 0x004fda0003f25270 */
[----:B-1----:R-:W-:Y:S05]  /*0a40*/  @!P1 BRA `(.L_x_9) ;  /* 0x0000000000d49947 */ /* 0x002fea0003800000 */
[----:B------:R-:W-:-:S07]  /*0a50*/  IMAD.MOV.U32 R19, RZ, RZ, R0 ;  /* 0x000000ffff137224 */ /* 0x000fce00078e0000 */
.L_x_8:
[----:B------:R-:W1:Y:S01]  /*0a60*/  LDCU UR4, c[0x0][0x2f8] ;  /* 0x00005f00ff0477ac */ /* 0x000e620008000800 */
[----:B------:R-:W-:Y:S02]  /*0a70*/  VIADD R21, R10, 0x1 ;  /* 0x000000010a157836 */ /* 0x000fe40000000000 */
[----:B-1----:R-:W-:-:S04]  /*0a80*/  IMAD.U32 R20, RZ, RZ, UR4 ;  /* 0x00000004ff147e24 */ /* 0x002fc8000f8e00ff */
[----:B------:R-:W-:-:S05]  /*0a90*/  IMAD.IADD R22, R19, 0x1, -R20 ;  /* 0x0000000113167824 */ /* 0x000fca00078e0a14 */
[----:B------:R2:W-:Y:S04]  /*0aa0*/  STL.U8 [R22], R21 ;  /* 0x0000001516007387 */ /* 0x0005e80000100000 */
[----:B------:R-:W3:Y:S01]  /*0ab0*/  LDL.U8 R10, [R1+0x7] ;  /* 0x00000700010a7983 */ /* 0x000ee20000100000 */
[----:B------:R-:W-:Y:S01]  /*0ac0*/  IMAD.MOV.U32 R19, RZ, RZ, R9 ;  /* 0x000000ffff137224 */ /* 0x000fe200078e0009 */
[----:B---3--:R-:W-:-:S13]  /*0ad0*/  ISETP.NE.AND P1, PT, R10, 0xff, PT ;  /* 0x000000ff0a00780c */ /* 0x008fda0003f25270 */
[----:B--2---:R-:W-:Y:S05]  /*0ae0*/  @P1 BRA `(.L_x_10) ;  /* 0x0000000000b81947 */ /* 0x004fea0003800000 */
[----:B------:R-:W2:Y:S01]  /*0af0*/  LDL.U8 R10, [R1+0x6] ;  /* 0x00000600010a7983 */ /* 0x000ea20000100000 */
[----:B------:R-:W-:-:S03]  /*0b00*/  VIADD R7, R0, 0x6 ;  /* 0x0000000600077836 */ /* 0x000fc60000000000 */
[----:B------:R3:W-:Y:S01]  /*0b10*/  STL.U8 [R1+0x7], RZ ;  /* 0x000007ff01007387 */ /* 0x0007e20000100000 */
[----:B------:R-:W-:Y:S01]  /*0b20*/  IMAD.MOV.U32 R19, RZ, RZ, R7 ;  /* 0x000000ffff137224 */ /* 0x000fe200078e0007 */
[----:B--2---:R-:W-:-:S13]  /*0b30*/  ISETP.NE.AND P1, PT, R10, 0xff, PT ;  /* 0x000000ff0a00780c */ /* 0x004fda0003f25270 */
[----:B---3--:R-:W-:Y:S05]  /*0b40*/  @P1 BRA `(.L_x_10) ;  /* 0x0000000000a01947 */ /* 0x008fea0003800000 */
        /* <DEDUP_REMOVED lines=27> */
[----:B--2---:R-:W-:-:S13]  /*0d00*/  ISETP.NE.AND P1, PT, R10, 0xff, PT ;  /* 0x000000ff0a00780c */ /* 0x004fda0003f25270 */
[----:B---3--:R-:W-:Y:S05]  /*0d10*/  @P1 BRA `(.L_x_10) ;  /* 0x00000000002c1947 */ /* 0x008fea0003800000 */
[----:B------:R-:W2:Y:S01]  /*0d20*/  LDL.U8 R10, [R1] ;  /* 0x00000000010a7983 */ /* 0x000ea20000100000 */
[----:B------:R-:W-:-:S03]  /*0d30*/  IMAD.MOV.U32 R19, RZ, RZ, R0 ;  /* 0x000000ffff137224 */ /* 0x000fc600078e0000 */
[----:B------:R3:W-:Y:S01]  /*0d40*/  STL.U8 [R1+0x1], RZ ;  /* 0x000001ff01007387 */ /* 0x0007e20000100000 */
[----:B--2---:R-:W-:-:S13]  /*0d50*/  ISETP.NE.AND P1, PT, R10, 0xff, PT ;  /* 0x000000ff0a00780c */ /* 0x004fda0003f25270 */
[----:B---3--:R-:W-:Y:S05]  /*0d60*/  @P1 BRA `(.L_x_10) ;  /* 0x0000000000181947 */ /* 0x008fea0003800000 */
[----:B------:R1:W-:Y:S01]  /*0d70*/  STL.U8 [R1], RZ ;  /* 0x000000ff01007387 */ /* 0x0003e20000100000 */
[----:B------:R-:W-:Y:S01]  /*0d80*/  PRMT R10, RZ, 0x7610, R10 ;  /* 0x00007610ff0a7816 */ /* 0x000fe2000000000a */
[----:B------:R-:W-:Y:S06]  /*0d90*/  BRA `(.L_x_11) ;  /* 0x0000000000c87947 */ /* 0x000fec0003800000 */
.L_x_9:
[----:B------:R1:W-:Y:S01]  /*0da0*/  STL.U8 [R1], RZ ;  /* 0x000000ff01007387 */ /* 0x0003e20000100000 */
[----:B------:R-:W-:Y:S01]  /*0db0*/  PRMT R10, RZ, 0x7610, R10 ;  /* 0x00007610ff0a7816 */ /* 0x000fe2000000000a */
[----:B------:R-:W-:-:S07]  /*0dc0*/  IMAD.MOV.U32 R19, RZ, RZ, R9 ;  /* 0x000000ffff137224 */ /* 0x000fce00078e0009 */
.L_x_10:
[----:B------:R-:W-:Y:S02]  /*0dd0*/  IMAD.IADD R22, R19, 0x1, -R20 ;  /* 0x0000000113167824 */ /* 0x000fe400078e0a14 */
[----:B------:R-:W-:-:S05]  /*0de0*/  VIADD R19, R10, 0x1 ;  /* 0x000000010a137836 */ /* 0x000fca0000000000 */
[----:B------:R2:W-:Y:S04]  /*0df0*/  STL.U8 [R22], R19 ;  /* 0x0000001316007387 */ /* 0x0005e80000100000 */
[----:B------:R-:W3:Y:S02]  /*0e00*/  LDL.U8 R10, [R1+0x7] ;  /* 0x00000700010a7983 */ /* 0x000ee40000100000 */
        /* <DEDUP_REMOVED lines=37> */
[----:B------:R-:W2:Y:S04]  /*1060*/  LDL.U8 R10, [R1] ;  /* 0x00000000010a7983 */ /* 0x000ea80000100000 */
[----:B------:R3:W-:Y:S01]  /*1070*/  STL.U8 [R1+0x1], RZ ;  /* 0x000001ff01007387 */ /* 0x0007e20000100000 */
[----:B--2---:R-:W-:-:S13]  /*1080*/  ISETP.NE.AND P1, PT, R10, 0xff, PT ;  /* 0x000000ff0a00780c */ /* 0x004fda0003f25270 */
[----:B------:R-:W-:Y:S05]  /*1090*/  @!P1 BREAK.RELIABLE B3 ;  /* 0x0000000000039942 */ /* 0x000fea0003800100 */
[----:B---3--:R-:W-:Y:S05]  /*10a0*/  @!P1 BRA `(.L_x_12) ;  /* 0x0000000000189947 */ /* 0x008fea0003800000 */
[----:B------:R-:W-:-:S07]  /*10b0*/  IMAD.MOV.U32 R9, RZ, RZ, R0 ;  /* 0x000000ffff097224 */ /* 0x000fce00078e0000 */
.L_x_11:
[----:B------:R-:W-:Y:S05]  /*10c0*/  BSYNC.RELIABLE B3 ;  /* 0x0000000000037941 */ /* 0x000fea0003800100 */
.L_x_6:
[----:B------:R-:W-:Y:S02]  /*10d0*/  IMAD.IADD R9, R9, 0x1, -R20 ;  /* 0x0000000109097824 */ /* 0x000fe400078e0a14 */
[----:B------:R-:W-:-:S05]  /*10e0*/  VIADD R10, R10, 0x1 ;  /* 0x000000010a0a7836 */ /* 0x000fca0000000000 */
[----:B------:R2:W-:Y:S01]  /*10f0*/  STL.U8 [R9], R10 ;  /* 0x0000000a09007387 */ /* 0x0005e20000100000 */
[----:B------:R-:W-:Y:S05]  /*1100*/  BRA `(.L_x_13) ;  /* 0x0000000000047947 */ /* 0x000fea0003800000 */
.L_x_12:
[----:B------:R3:W-:Y:S02]  /*1110*/  STL.U8 [R1], RZ ;  /* 0x000000ff01007387 */ /* 0x0007e40000100000 */
.L_x_13:
[----:B------:R-:W-:Y:S05]  /*1120*/  BSYNC.RECONVERGENT B2 ;  /* 0x0000000000027941 */ /* 0x000fea0003800200 */
.L_x_5:
[----:B------:R-:W-:Y:S05]  /*1130*/  @P0 BRA `(.L_x_14) ;  /* 0xfffffff000c00947 */ /* 0x000fea000383ffff */
.L_x_4:
[----:B------:R-:W-:Y:S05]  /*1140*/  BSYNC.RECONVERGENT B1 ;  /* 0x0000000000017941 */ /* 0x000fea0003800200 */
.L_x_3:
[----:B------:R-:W4:Y:S01]  /*1150*/  S2R R3, SR_CTAID.X ;  /* 0x0000000000037919 */ /* 0x000f220000002500 */
[----:B------:R-:W4:Y:S01]  /*1160*/  LDCU UR4, c[0x0][0x360] ;  /* 0x00006c00ff0477ac */ /* 0x000f220008000800 */
[----:B------:R-:W4:Y:S02]  /*1170*/  S2R R4, SR_TID.X ;  /* 0x0000000000047919 */ /* 0x000f240000002100 */
[----:B----4-:R-:W-:-:S05]  /*1180*/  IMAD R3, R3, UR4, R4 ;  /* 0x0000000403037c24 */ /* 0x010fca000f8e0204 */
[----:B------:R-:W-:-:S13]  /*1190*/  LOP3.LUT P0, R3, R3, 0x3, RZ, 0xc0, !PT ;  /* 0x0000000303037812 */ /* 0x000fda000780c0ff */
[----:B------:R-:W-:Y:S05]  /*11a0*/  @!P0 BRA `(.L_x_2) ;  /* 0x0000000000ec8947 */ /* 0x000fea0003800000 */
[----:B------:R-:W-:Y:S02]  /*11b0*/  IMAD.MOV R3, RZ, RZ, -R3 ;  /* 0x000000ffff037224 */ /* 0x000fe400078e0a03 */
[C---:B------:R-:W-:Y:S02]  /*11c0*/  VIADD R6, R0.reuse, 0x6 ;  /* 0x0000000600067836 */ /* 0x040fe40000000000 */
[C---:B------:R-:W-:Y:S02]  /*11d0*/  VIADD R7, R0.reuse, 0x5 ;  /* 0x0000000500077836 */ /* 0x040fe40000000000 */
[C---:B------:R-:W-:Y:S02]  /*11e0*/  VIADD R8, R0.reuse, 0x4 ;  /* 0x0000000400087836 */ /* 0x040fe40000000000 */
[C---:B--2---:R-:W-:Y:S02]  /*11f0*/  VIADD R9, R0.reuse, 0x3 ;  /* 0x0000000300097836 */ /* 0x044fe40000000000 */
[----:B------:R-:W-:-:S07]  /*1200*/  VIADD R10, R0, 0x2 ;  /* 0x00000002000a7836 */ /* 0x000fce0000000000 */
.L_x_20:
[----:B--2---:R-:W2:Y:S01]  /*1210*/  LDL.U8 R5, [R1+0x7] ;  /* 0x0000070001057983 */ /* 0x004ea20000100000 */
[----:B------:R-:W-:Y:S01]  /*1220*/  VIADD R3, R3, 0x1 ;  /* 0x0000000103037836 */ /* 0x000fe20000000000 */
[----:B------:R-:W-:Y:S04]  /*1230*/  BSSY.RECONVERGENT B1, `(.L_x_15) ;  /* 0x0000031000017945 */ /* 0x000fe80003800200 */
[----:B------:R-:W-:Y:S01]  /*1240*/  BSSY.RELIABLE B2, `(.L_x_16) ;  /* 0x0000029000027945 */ /* 0x000fe20003800100 */
[----:B------:R-:W-:Y:S01]  /*1250*/  IMAD.MOV.U32 R4, RZ, RZ, R2 ;  /* 0x000000ffff047224 */ /* 0x000fe200078e0002 */
[----:B------:R-:W-:Y:S02]  /*1260*/  ISETP.NE.AND P0, PT, R3, RZ, PT ;  /* 0x000000ff0300720c */ /* 0x000fe40003f05270 */
[----:B--2---:R-:W-:-:S13]  /*1270*/  ISETP.NE.AND P1, PT, R5, 0xff, PT ;  /* 0x000000ff0500780c */ /* 0x004fda0003f25270 */
[----:B----4-:R-:W-:Y:S05]  /*1280*/  @P1 BRA `(.L_x_17) ;  /* 0x0000000000901947 */ /* 0x010fea0003800000 */
[----:B------:R-:W2:Y:S01]  /*1290*/  LDL.U8 R5, [R1+0x6] ;  /* 0x0000060001057983 */ /* 0x000ea20000100000 */
[----:B------:R-:W-:-:S03]  /*12a0*/  IMAD.MOV.U32 R4, RZ, RZ, R6 ;  /* 0x000000ffff047224 */ /* 0x000fc600078e0006 */
[----:B------:R4:W-:Y:S01]  /*12b0*/  STL.U8 [R1+0x7], RZ ;  /* 0x000007ff01007387 */ /* 0x0009e20000100000 */
        /* <DEDUP_REMOVED lines=23> */
[----:B------:R-:W-:-:S03]  /*1430*/  VIADD R4, R0, 0x1 ;  /* 0x0000000100047836 */ /* 0x000fc60000000000 */
[----:B------:R4:W-:Y:S01]  /*1440*/  STL.U8 [R1+0x2], RZ ;  /* 0x000002ff01007387 */ /* 0x0009e20000100000 */
[----:B--2---:R-:W-:-:S13]  /*1450*/  ISETP.NE.AND P1, PT, R5, 0xff, PT ;  /* 0x000000ff0500780c */ /* 0x004fda0003f25270 */
[----:B----4-:R-:W-:Y:S05]  /*1460*/  @P1 BRA `(.L_x_17) ;  /* 0x0000000000181947 */ /* 0x010fea0003800000 */
[----:B------:R-:W2:Y:S04]  /*1470*/  LDL.U8 R5, [R1] ;  /* 0x0000000001057983 */ /* 0x000ea80000100000 */
[----:B------:R4:W-:Y:S01]  /*1480*/  STL.U8 [R1+0x1], RZ ;  /* 0x000001ff01007387 */ /* 0x0009e20000100000 */
[----:B--2---:R-:W-:-:S13]  /*1490*/  ISETP.NE.AND P1, PT, R5, 0xff, PT ;  /* 0x000000ff0500780c */ /* 0x004fda0003f25270 */
[----:B------:R-:W-:Y:S05]  /*14a0*/  @!P1 BREAK.RELIABLE B2 ;  /* 0x0000000000029942 */ /* 0x000fea0003800100 */
[----:B----4-:R-:W-:Y:S05]  /*14b0*/  @!P1 BRA `(.L_x_18) ;  /* 0x00000000001c9947 */ /* 0x010fea0003800000 */
[----:B------:R-:W-:-:S07]  /*14c0*/  IMAD.MOV.U32 R4, RZ, RZ, R0 ;  /* 0x000000ffff047224 */ /* 0x000fce00078e0000 */
.L_x_17:
[----:B------:R-:W-:Y:S05]  /*14d0*/  BSYNC.RELIABLE B2 ;  /* 0x0000000000027941 */ /* 0x000fea0003800100 */
.L_x_16:
[----:B------:R-:W2:Y:S01]  /*14e0*/  LDCU UR4, c[0x0][0x2f8] ;  /* 0x00005f00ff0477ac */ /* 0x000ea20008000800 */
[----:B------:R-:W-:Y:S02]  /*14f0*/  VIADD R5, R5, 0x1 ;  /* 0x0000000105057836 */ /* 0x000fe40000000000 */
[----:B--2---:R-:W-:-:S05]  /*1500*/  VIADD R4, R4, -UR4 ;  /* 0x8000000404047c36 */ /* 0x004fca0008000000 */
[----:B------:R2:W-:Y:S01]  /*1510*/  STL.U8 [R4], R5 ;  /* 0x0000000504007387 */ /* 0x0005e20000100000 */
[----:B------:R-:W-:Y:S05]  /*1520*/  BRA `(.L_x_19) ;  /* 0x0000000000047947 */ /* 0x000fea0003800000 */
.L_x_18:
[----:B------:R4:W-:Y:S02]  /*1530*/  STL.U8 [R1], RZ ;  /* 0x000000ff01007387 */ /* 0x0009e40000100000 */
.L_x_19:
[----:B------:R-:W-:Y:S05]  /*1540*/  BSYNC.RECONVERGENT B1 ;  /* 0x0000000000017941 */ /* 0x000fea0003800200 */
.L_x_15:
[----:B------:R-:W-:Y:S05]  /*1550*/  @P0 BRA `(.L_x_20) ;  /* 0xfffffffc002c0947 */ /* 0x000fea000383ffff */
.L_x_2:
[----:B------:R-:W-:Y:S05]  /*1560*/  BSYNC.RECONVERGENT B0 ;  /* 0x0000000000007941 */ /* 0x000fea0003800200 */
.L_x_1:
[----:B------:R-:W-:Y:S05]  /*1570*/  WARPSYNC.ALL ;  /* 0x0000000000007948 */ /* 0x000fea0003800000 */
[----:B------:R-:W3:Y:S04]  /*1580*/  LDL.U8 R21, [R1] ;  /* 0x0000000001157983 */ /* 0x000ee80000100000 */
[----:B--2---:R-:W2:Y:S04]  /*1590*/  LDL.U8 R5, [R1+0x1] ;  /* 0x0000010001057983 */ /* 0x004ea80000100000 */
[----:B------:R-:W4:Y:S04]  /*15a0*/  LDL.U8 R7, [R1+0x2] ;  /* 0x0000020001077983 */ /* 0x000f280000100000 */
[----:B------:R-:W4:Y:S04]  /*15b0*/  LDL.U8 R4, [R1+0x3] ;  /* 0x0000030001047983 */ /* 0x000f280000100000 */
[----:B------:R-:W4:Y:S04]  /*15c0*/  LDL.U8 R3, [R1+0x4] ;  /* 0x0000040001037983 */ /* 0x000f280000100000 */
[----:B------:R-:W4:Y:S01]  /*15d0*/  LDL.U8 R2, [R1+0x5] ;  /* 0x0000050001027983 */ /* 0x000f220000100000 */
[----:B------:R-:W0:Y:S01]  /*15e0*/  S2UR UR5, SR_CgaCtaId ;  /* 0x00000000000579c3 */ /* 0x000e220000008800 */
[----:B------:R-:W-:Y:S01]  /*15f0*/  UMOV UR4, 0x400 ;  /* 0x0000040000047882 */ /* 0x000fe20000000000 */
[----:B------:R-:W1:Y:S01]  /*1600*/  LDCU.64 UR6, c[0x0][0x380] ;  /* 0x00007000ff0677ac */ /* 0x000e620008000a00 */
[----:B------:R-:W4:Y:S01]  /*1610*/  LDL.U8 R0, [R1+0x6] ;  /* 0x0000060001007983 */ /* 0x000f220000100000 */
[----:B0-----:R-:W-:-:S09]  /*1620*/  ULEA UR4, UR5, UR4, 0x18 ;  /* 0x0000000405047291 */ /* 0x001fd2000f8ec0ff */
[----:B------:R-:W0:Y:S04]  /*1630*/  LDS.U8 R9, [UR4+0x1] ;  /* 0x00000104ff097984 */ /* 0x000e280008000000 */
[----:B------:R-:W1:Y:S04]  /*1640*/  LDS.U8 R6, [UR4] ;  /* 0x00000004ff067984 */ /* 0x000e680008000000 */
[----:B------:R-:W1:Y:S04]  /*1650*/  LDS.U8 R19, [UR4+0x6] ;  /* 0x00000604ff137984 */ /* 0x000e680008000000 */
[----:B------:R-:W-:Y:S04]  /*1660*/  LDS.U8 R8, [UR4+0x8] ;  /* 0x00000804ff087984 */ /* 0x000fe80008000000 */
[----:B------:R-:W-:Y:S04]  /*1670*/  LDS.U8 R10, [UR4+0x9] ;  /* 0x00000904ff0a7984 */ /* 0x000fe80008000000 */
[----:B------:R-:W1:Y:S04]  /*1680*/  LDS.U8 R26, [UR4+0x4] ;  /* 0x00000404ff1a7984 */ /* 0x000e680008000000 */
[----:B------:R-:W-:Y:S04]  /*1690*/  LDS.U8 R24, [UR4+0xc] ;  /* 0x00000c04ff187984 */ /* 0x000fe80008000000 */
[----:B------:R-:W1:Y:S04]  /*16a0*/  LDS.U8 R20, [UR4+0x7] ;  /* 0x00000704ff147984 */ /* 0x000e680008000000 */
[----:B------:R-:W1:Y:S04]  /*16b0*/  LDS.U8 R25, [UR4+0x5] ;  /* 0x00000504ff197984 */ /* 0x000e680008000000 */
[----:B------:R-:W1:Y:S01]  /*16c0*/  LDS.U8 R22, [UR4+0x2] ;  /* 0x00000204ff167984 */ /* 0x000e620008000000 */
[----:B0----5:R-:W-:-:S03]  /*16d0*/  LOP3.LUT R9, R9, 0xffff, R14, 0x48, !PT ;  /* 0x0000ffff09097812 */ /* 0x021fc600078e480e */
[----:B------:R-:W0:Y:S01]  /*16e0*/  LDS.U8 R23, [UR4+0x3] ;  /* 0x00000304ff177984 */ /* 0x000e220008000000 */
[----:B-1----:R-:W-:-:S03]  /*16f0*/  LOP3.LUT R6, R6, 0xffff, R15, 0x48, !PT ;  /* 0x0000ffff06067812 */ /* 0x002fc600078e480f */
[----:B------:R-:W-:Y:S04]  /*1700*/  LDS.U8 R14, [UR4+0xa] ;  /* 0x00000a04ff0e7984 */ /* 0x000fe80008000000 */
[----:B------:R-:W-:Y:S01]  /*1710*/  LDS.U8 R15, [UR4+0xb] ;  /* 0x00000b04ff0f7984 */ /* 0x000fe20008000000 */
[----:B------:R-:W-:-:S03]  /*1720*/  LOP3.LUT R19, R19, 0xffff, R16, 0x48, !PT ;  /* 0x0000ffff13137812 */ /* 0x000fc600078e4810 */
[----:B------:R-:W-:Y:S01]  /*1730*/  LDS.U8 R27, [UR4+0x11] ;  /* 0x00001104ff1b7984 */ /* 0x000fe20008000000 */
[----:B------:R-:W-:Y:S02]  /*1740*/  LOP3.LUT R13, R26, 0xffff, R13, 0x48, !PT ;  /* 0x0000ffff1a0d7812 */ /* 0x000fe400078e480d */
[----:B------:R-:W-:Y:S02]  /*1750*/  LOP3.LUT R20, R20, 0xffff, R17, 0x48, !PT ;  /* 0x0000ffff14147812 */ /* 0x000fe400078e4811 */
[----:B------:R-:W-:Y:S01]  /*1760*/  LDS.U8 R17, [UR4+0x12] ;  /* 0x00001204ff117984 */ /* 0x000fe20008000000 */
[----:B------:R-:W-:-:S03]  /*1770*/  LOP3.LUT R18, R25, 0xffff, R18, 0x48, !PT ;  /* 0x0000ffff19127812 */ /* 0x000fc600078e4812 */
[----:B------:R-:W-:Y:S01]  /*1780*/  LDS.U8 R25, [UR4+0x16] ;  /* 0x00001604ff197984 */ /* 0x000fe20008000000 */
[----:B------:R-:W-:Y:S02]  /*1790*/  LOP3.LUT R11, R22, 0xffff, R11, 0x48, !PT ;  /* 0x0000ffff160b7812 */ /* 0x000fe400078e480b */
[----:B------:R-:W-:Y:S02]  /*17a0*/  LOP3.LUT R28, R6, 0xff, RZ, 0xc0, !PT ;  /* 0x000000ff061c7812 */ /* 0x000fe400078ec0ff */
[----:B0-----:R-:W-:Y:S02]  /*17b0*/  LOP3.LUT R12, R23, 0xffff, R12, 0x48, !PT ;  /* 0x0000ffff170c7812 */ /* 0x001fe400078e480c */
[----:B------:R-:W-:Y:S01]  /*17c0*/  LOP3.LUT R6, R13, 0xff, RZ, 0xc0, !PT ;  /* 0x000000ff0d067812 */ /* 0x000fe200078ec0ff */
[----:B------:R-:W0:Y:S01]  /*17d0*/  LDS.U8 R23, [UR4+0x13] ;  /* 0x00001304ff177984 */ /* 0x000e220008000000 */
[----:B------:R-:W-:Y:S02]  /*17e0*/  LOP3.LUT R22, R20, 0xff, RZ, 0xc0, !PT ;  /* 0x000000ff14167812 */ /* 0x000fe400078ec0ff */
[----:B------:R-:W-:-:S02]  /*17f0*/  LOP3.LUT R29, R9, 0xff, RZ, 0xc0, !PT ;  /* 0x000000ff091d7812 */ /* 0x000fc400078ec0ff */
[----:B------:R-:W-:Y:S02]  /*1800*/  LOP3.LUT R9, R18, 0xff, RZ, 0xc0, !PT ;  /* 0x000000ff12097812 */ /* 0x000fe400078ec0ff */
[----:B------:R-:W-:Y:S01]  /*1810*/  LOP3.LUT R19, R19, 0xff, RZ, 0xc0, !PT ;  /* 0x000000ff13137812 */ /* 0x000fe200078ec0ff */
[----:B------:R-:W1:Y:S08]  /*1820*/  LDC.U8 R6, c[0x3][R6] ;  /* 0x00c0000006067b82 */ /* 0x000e700000000000 */
[----:B------:R-:W0:Y:S08]  /*1830*/  LDC.U8 R28, c[0x3][R28] ;  /* 0x00c000001c1c7b82 */ /* 0x000e300000000000 */
[----:B------:R-:W0:Y:S08]  /*1840*/  LDC.U8 R9, c[0x3][R9+0x100] ;  /* 0x00c0400009097b82 */ /* 0x000e300000000000 */
[----:B------:R-:W1:Y:S08]  /*1850*/  LDC.U8 R19, c[0x3][R19+0x200] ;  /* 0x00c0800013137b82 */ /* 0x000e700000000000 */
[----:B------:R-:W1:Y:S01]  /*1860*/  LDC.U8 R22, c[0x3][R22+0x300] ;  /* 0x00c0c00016167b82 */ /* 0x000e620000000000 */
[----:B0-----:R-:W-:-:S02]  /*1870*/  LOP3.LUT R23, R9, R28, R23, 0x96, !PT ;  /* 0x0000001c09177212 */ /* 0x001fc400078e9617 */
[----:B---3--:R-:W-:Y:S02]  /*1880*/  LOP3.LUT R16, R8, 0xffff, R21, 0x48, !PT ;  /* 0x0000ffff08107812 */ /* 0x008fe400078e4815 */
[----:B------:R-:W-:Y:S01]  /*1890*/  LDS.U8 R8, [UR4+0x19] ;  /* 0x00001904ff087984 */ /* 0x000fe20008000000 */
[----:B--2---:R-:W-:-:S03]  /*18a0*/  LOP3.LUT R21, R10, 0xffff, R5, 0x48, !PT ;  /* 0x0000ffff0a157812 */ /* 0x004fc600078e4805 */
[----:B------:R-:W2:Y:S01]  /*18b0*/  LDL.U8 R5, [R1+0x7] ;  /* 0x0000070001057983 */ /* 0x000ea20000100000 */
[----:B----4-:R-:W-:Y:S02]  /*18c0*/  LOP3.LUT R7, R14, 0xffff, R7, 0x48, !PT ;  /* 0x0000ffff0e077812 */ /* 0x010fe400078e4807 */
[----:B------:R-:W-:Y:S01]  /*18d0*/  LOP3.LUT R16, R16, 0xff, RZ, 0xc0, !PT ;  /* 0x000000ff10107812 */ /* 0x000fe200078ec0ff */
[----:B------:R-:W-:Y:S01]  /*18e0*/  LDS.U8 R14, [UR4+0x17] ;  /* 0x00001704ff0e7984 */ /* 0x000fe20008000000 */
[----:B------:R-:W-:Y:S02]  /*18f0*/  LOP3.LUT R10, R15, 0xffff, R4, 0x48, !PT ;  /* 0x0000ffff0f0a7812 */ /* 0x000fe400078e4804 */
[----:B------:R-:W-:Y:S01]  /*1900*/  LOP3.LUT R7, R7, 0xff, RZ, 0xc0, !PT ;  /* 0x000000ff07077812 */ /* 0x000fe200078ec0ff */
[----:B------:R-:W-:Y:S01]  /*1910*/  LDS.U8 R4, [UR4+0x1b] ;  /* 0x00001b04ff047984 */ /* 0x000fe20008000000 */
[----:B------:R-:W-:Y:S02]  /*1920*/  LOP3.LUT R24, R24, 0xffff, R3, 0x48, !PT ;  /* 0x0000ffff18187812 */ /* 0x000fe400078e4803 */
[----:B------:R-:W-:Y:S01]  /*1930*/  LOP3.LUT R15, R21, 0xff, RZ, 0xc0, !PT ;  /* 0x000000ff150f7812 */ /* 0x000fe200078ec0ff */
[----:B------:R-:W0:Y:S01]  /*1940*/  LDC.U8 R16, c[0x3][R16] ;  /* 0x00c0000010107b82 */ /* 0x000e220000000000 */
[----:B------:R-:W-:Y:S01]  /*1950*/  LOP3.LUT R26, R10, 0xff, RZ, 0xc0, !PT ;  /* 0x000000ff0a1a7812 */ /* 0x000fe200078ec0ff */
[----:B------:R-:W3:Y:S01]  /*1960*/  LDS.U8 R3, [UR4+0x1c] ;  /* 0x00001c04ff037984 */ /* 0x000ee20008000000 */
[----:B------:R-:W-:-:S05]  /*1970*/  LOP3.LUT R21, R24, 0xff, RZ, 0xc0, !PT ;  /* 0x000000ff18157812 */ /* 0x000fca00078ec0ff */
[----:B------:R-:W4:Y:S08]  /*1980*/  LDC.U8 R7, c[0x3][R7+0x200] ;  /* 0x00c0800007077b82 */ /* 0x000f300000000000 */
[----:B------:R-:W0:Y:S01]  /*1990*/  LDC.U8 R15, c[0x3][R15+0x100] ;  /* 0x00c040000f0f7b82 */ /* 0x000e220000000000 */
[----:B------:R-:W-:-:S07]  /*19a0*/  LOP3.LUT R10, R11, 0xff, RZ, 0xc0, !PT ;  /* 0x000000ff0b0a7812 */ /* 0x000fce00078ec0ff */
[----:B------:R-:W0:Y:S08]  /*19b0*/  LDC.U8 R26, c[0x3][R26+0x300] ;  /* 0x00c0c0001a1a7b82 */ /* 0x000e300000000000 */
[----:B------:R-:W0:Y:S01]  /*19c0*/  LDC.U8 R21, c[0x3][R21] ;  /* 0x00c0000015157b82 */ /* 0x000e220000000000 */
[----:B------:R-:W-:Y:S02]  /*19d0*/  LOP3.LUT R24, R12, 0xff, RZ, 0xc0, !PT ;  /* 0x000000ff0c187812 */ /* 0x000fe400078ec0ff */
[----:B------:R-:W-:Y:S05]  /*19e0*/  LDS.U8 R12, [UR4+0x1d] ;  /* 0x00001d04ff0c7984 */ /* 0x000fea0008000000 */
[----:B------:R1:W3:Y:S02]  /*19f0*/  LDC.U8 R20, c[0x3][R10+0x200] ;  /* 0x00c080000a147b82 */ /* 0x0002e40000000000 */
[----:B-1----:R-:W1:Y:S06]  /*1a00*/  LDS.U8 R10, [UR4+0x18] ;  /* 0x00001804ff0a7984 */ /* 0x002e6c0008000000 */
[----:B------:R4:W0:Y:S08]  /*1a10*/  LDC.U8 R11, c[0x3][R29+0x100] ;  /* 0x00c040001d0b7b82 */ /* 0x0008300000000000 */
[----:B------:R-:W1:Y:S01]  /*1a20*/  LDC.U8 R13, c[0x3][R24+0x300] ;  /* 0x00c0c000180d7b82 */ /* 0x000e620000000000 */
[----:B----4-:R-:W-:Y:S01]  /*1a30*/  LDS.U8 R29, [UR4+0x15] ;  /* 0x00001504ff1d7984 */ /* 0x010fe20008000000 */
[----:B---3--:R-:W-:-:S02]  /*1a40*/  LOP3.LUT R18, R20, R28, R25, 0x96, !PT ;  /* 0x0000001c14127212 */ /* 0x008fc400078e9619 */
[----:B------:R-:W-:Y:S02]  /*1a50*/  LOP3.LUT R27, R9, R20, R27, 0x96, !PT ;  /* 0x00000014091b7212 */ /* 0x000fe400078e961b */
[-C--:B0-----:R-:W-:Y:S02]  /*1a60*/  LOP3.LUT R3, R20, R11.reuse, R3, 0x96, !PT ;  /* 0x0000000b14037212 */ /* 0x081fe400078e9603 */
[----:B------:R-:W-:Y:S02]  /*1a70*/  LOP3.LUT R17, R6, R11, R17, 0x96, !PT ;  /* 0x0000000b06117212 */ /* 0x000fe400078e9611 */
[----:B------:R-:W-:Y:S02]  /*1a80*/  LOP3.LUT R8, R11, R28, R8, 0x96, !PT ;  /* 0x0000001c0b087212 */ /* 0x000fe400078e9608 */
[----:B------:R-:W-:Y:S02]  /*1a90*/  LOP3.LUT R3, R22, R3, R19, 0x96, !PT ;  /* 0x0000000316037212 */ /* 0x000fe400078e9613 */
[----:B-1----:R-:W-:-:S02]  /*1aa0*/  LOP3.LUT R14, R13, R11, R14, 0x96, !PT ;  /* 0x0000000b0d0e7212 */ /* 0x002fc400078e960e */
[----:B------:R-:W-:Y:S02]  /*1ab0*/  LOP3.LUT R25, R13, R20, R4, 0x96, !PT ;  /* 0x000000140d197212 */ /* 0x000fe400078e9604 */
[----:B------:R-:W-:Y:S02]  /*1ac0*/  LOP3.LUT R4, R7, R17, R19, 0x96, !PT ;  /* 0x0000001107047212 */ /* 0x000fe400078e9613 */
[----:B------:R-:W-:Y:S02]  /*1ad0*/  LOP3.LUT R17, R19, R8, R9, 0x96, !PT ;  /* 0x0000000813117212 */ /* 0x000fe400078e9609 */
[C-C-:B------:R-:W-:Y:S02]  /*1ae0*/  LOP3.LUT R24, R16.reuse, R27, R22.reuse, 0x96, !PT ;  /* 0x0000001b10187212 */ /* 0x140fe400078e9616 */
[----:B------:R-:W-:Y:S02]  /*1af0*/  LOP3.LUT R18, R15, R18, R22, 0x96, !PT ;  /* 0x000000120f127212 */ /* 0x000fe400078e9616 */
[----:B------:R-:W-:-:S02]  /*1b00*/  LOP3.LUT R14, R16, R14, R19, 0x96, !PT ;  /* 0x0000000e100e7212 */ /* 0x000fc400078e9613 */
[----:B------:R-:W-:Y:S02]  /*1b10*/  LOP3.LUT R8, R22, R25, R6, 0x96, !PT ;  /* 0x0000001916087212 */ /* 0x000fe400078e9606 */
[--C-:B------:R-:W-:Y:S02]  /*1b20*/  LOP3.LUT R25, R26, R3, R15.reuse, 0x96, !PT ;  /* 0x000000031a197212 */ /* 0x100fe400078e960f */
[C---:B------:R-:W-:Y:S02]  /*1b30*/  LOP3.LUT R24, R21.reuse, R24, R15, 0x96, !PT ;  /* 0x0000001815187212 */ /* 0x040fe400078e960f */
[C-C-:B------:R-:W-:Y:S02]  /*1b40*/  LOP3.LUT R4, R21.reuse, R4, R26.reuse, 0x96, !PT ;  /* 0x0000000415047212 */ /* 0x140fe400078e961a */
[C---:B------:R-:W-:Y:S02]  /*1b50*/  LOP3.LUT R18, R21.reuse, R18, R7, 0x96, !PT ;  /* 0x0000001215127212 */ /* 0x040fe400078e9607 */
[----:B------:R-:W-:-:S02]  /*1b60*/  LOP3.LUT R14, R21, R14, R26, 0x96, !PT ;  /* 0x0000000e150e7212 */ /* 0x000fc400078e961a */
[C---:B------:R-:W-:Y:S02]  /*1b70*/  LOP3.LUT R17, R21.reuse, R17, R26, 0x96, !PT ;  /* 0x0000001115117212 */ /* 0x040fe400078e961a */
[----:B------:R-:W-:Y:S02]  /*1b80*/  LOP3.LUT R3, R21, R8, R15, 0x96, !PT ;  /* 0x0000000815037212 */ /* 0x000fe400078e960f */
[----:B------:R-:W-:Y:S02]  /*1b90*/  LOP3.LUT R21, R25, 0xffff, R21, 0x48, !PT ;  /* 0x0000ffff19157812 */ /* 0x000fe400078e4815 */
[-C--:B------:R-:W-:Y:S02]  /*1ba0*/  LOP3.LUT R25, R11, R28.reuse, R10, 0x96, !PT ;  /* 0x0000001c0b197212 */ /* 0x080fe400078e960a */
[----:B------:R-:W-:Y:S01]  /*1bb0*/  LOP3.LUT R8, R13, R28, R12, 0x96, !PT ;  /* 0x0000001c0d087212 */ /* 0x000fe200078e960c */
[----:B------:R-:W0:Y:S01]  /*1bc0*/  LDS.U8 R10, [UR4+0x1a] ;  /* 0x00001a04ff0a7984 */ /* 0x000e220008000000 */
[----:B------:R-:W-:-:S02]  /*1bd0*/  LOP3.LUT R27, R7, R23, R22, 0x96, !PT ;  /* 0x00000017071b7212 */ /* 0x000fc400078e9616 */
[C---:B------:R-:W-:Y:S02]  /*1be0*/  LOP3.LUT R12, R22.reuse, R25, R6, 0x96, !PT ;  /* 0x00000019160c7212 */ /* 0x040fe400078e9606 */
[----:B------:R-:W-:Y:S01]  /*1bf0*/  LOP3.LUT R22, R22, R8, R19, 0x96, !PT ;  /* 0x0000000816167212 */ /* 0x000fe200078e9613 */
[----:B------:R-:W-:Y:S04]  /*1c00*/  LDS.U8 R25, [UR4+0x1e] ;  /* 0x00001e04ff197984 */ /* 0x000fe80008000000 */
[----:B------:R-:W1:Y:S01]  /*1c10*/  LDS.U8 R8, [UR4+0x10] ;  /* 0x00001004ff087984 */ /* 0x000e620008000000 */
[----:B0-----:R-:W-:Y:S02]  /*1c20*/  LOP3.LUT R23, R13, R20, R10, 0x96, !PT ;  /* 0x000000140d177212 */ /* 0x001fe400078e960a */
[----:B-1----:R-:W-:-:S04]  /*1c30*/  LOP3.LUT R8, R6, R13, R8, 0x96, !PT ;  /* 0x0000000d06087212 */ /* 0x002fc800078e9608 */
[----:B------:R-:W-:Y:S02]  /*1c40*/  LOP3.LUT R10, R16, R8, R19, 0x96, !PT ;  /* 0x00000008100a7212 */ /* 0x000fe400078e9613 */
[----:B------:R-:W-:Y:S02]  /*1c50*/  LOP3.LUT R8, R19, R23, R9, 0x96, !PT ;  /* 0x0000001713087212 */ /* 0x000fe400078e9609 */
[----:B------:R-:W0:Y:S04]  /*1c60*/  LDS.U8 R23, [UR4+0xd] ;  /* 0x00000d04ff177984 */ /* 0x000e280008000000 */
[----:B------:R-:W1:Y:S01]  /*1c70*/  LDS.U8 R19, [UR4+0x14] ;  /* 0x00001404ff137984 */ /* 0x000e620008000000 */
[----:B0-----:R-:W-:Y:S02]  /*1c80*/  LOP3.LUT R23, R23, 0xffff, R2, 0x48, !PT ;  /* 0x0000ffff17177812 */ /* 0x001fe400078e4802 */
[----:B-1----:R-:W-:-:S02]  /*1c90*/  LOP3.LUT R2, R20, R28, R19, 0x96, !PT ;  /* 0x0000001c14027212 */ /* 0x002fc400078e9613 */
[CC--:B------:R-:W-:Y:S02]  /*1ca0*/  LOP3.LUT R19, R13.reuse, R11.reuse, R29, 0x96, !PT ;  /* 0x0000000b0d137212 */ /* 0x0c0fe400078e961d */
[----:B------:R-:W-:Y:S02]  /*1cb0*/  LOP3.LUT R28, R13, R28, R25, 0x96, !PT ;  /* 0x0000001c0d1c7212 */ /* 0x000fe400078e9619 */
[----:B------:R-:W0:Y:S02]  /*1cc0*/  LDS.U8 R13, [UR4+0xe] ;  /* 0x00000e04ff0d7984 */ /* 0x000e240008000000 */
[----:B0-----:R-:W-:Y:S02]  /*1cd0*/  LOP3.LUT R13, R13, 0xffff, R0, 0x48, !PT ;  /* 0x0000ffff0d0d7812 */ /* 0x001fe400078e4800 */
[----:B------:R-:W0:Y:S02]  /*1ce0*/  LDS.U8 R0, [UR4+0x1f] ;  /* 0x00001f04ff007984 */ /* 0x000e240008000000 */
[----:B0-----:R-:W-:-:S02]  /*1cf0*/  LOP3.LUT R0, R20, R11, R0, 0x96, !PT ;  /* 0x0000000b14007212 */ /* 0x001fc400078e9600 */
[----:B------:R-:W2:Y:S01]  /*1d00*/  LDS.U8 R11, [UR4+0xf] ;  /* 0x00000f04ff0b7984 */ /* 0x000ea20008000000 */
[----:B------:R-:W-:Y:S02]  /*1d10*/  LOP3.LUT R25, R23, 0xff, RZ, 0xc0, !PT ;  /* 0x000000ff17197812 */ /* 0x000fe400078ec0ff */
[----:B------:R-:W-:Y:S02]  /*1d20*/  LOP3.LUT R20, R13, 0xff, RZ, 0xc0, !PT ;  /* 0x000000ff0d147812 */ /* 0x000fe400078ec0ff */
[----:B------:R0:W1:Y:S08]  /*1d30*/  LDC.U8 R13, c[0x3][R25+0x100] ;  /* 0x00c04000190d7b82 */ /* 0x0000700000000000 */
[----:B------:R-:W3:Y:S01]  /*1d40*/  LDC.U8 R20, c[0x3][R20+0x200] ;  /* 0x00c0800014147b82 */ /* 0x000ee20000000000 */
[----:B--2---:R-:W-:Y:S01]  /*1d50*/  LOP3.LUT R5, R11, 0xffff, R5, 0x48, !PT ;  /* 0x0000ffff0b057812 */ /* 0x004fe200078e4805 */
[----:B0-----:R-:W-:Y:S03]  /*1d60*/  LDS.U8 R25, [UR4+0x2c] ;  /* 0x00002c04ff197984 */ /* 0x001fe60008000000 */
[----:B------:R-:W-:-:S06]  /*1d70*/  LOP3.LUT R11, R5, 0xff, RZ, 0xc0, !PT ;  /* 0x000000ff050b7812 */ /* 0x000fcc00078ec0ff */
[----:B------:R-:W0:Y:S01]  /*1d80*/  LDC.U8 R11, c[0x3][R11+0x300] ;  /* 0x00c0c0000b0b7b82 */ /* 0x000e220000000000 */
[--C-:B------:R-:W-:Y:S02]  /*1d90*/  LOP3.LUT R28, R9, R28, R6.reuse, 0x96, !PT ;  /* 0x0000001c091c7212 */ /* 0x100fe400078e9606 */
[----:B------:R-:W-:Y:S02]  /*1da0*/  LOP3.LUT R23, R16, R2, R9, 0x96, !PT ;  /* 0x0000000210177212 */ /* 0x000fe400078e9609 */
[----:B------:R-:W-:Y:S02]  /*1db0*/  LOP3.LUT R2, R15, R19, R6, 0x96, !PT ;  /* 0x000000130f027212 */ /* 0x000fe400078e9606 */
[C-C-:B-1----:R-:W-:Y:S02]  /*1dc0*/  LOP3.LUT R5, R13.reuse, R10, R15.reuse, 0x96, !PT ;  /* 0x0000000a0d057212 */ /* 0x142fe400078e960f */
[----:B------:R-:W-:Y:S01]  /*1dd0*/  LOP3.LUT R15, R26, R28, R15, 0x96, !PT ;  /* 0x0000001c1a0f7212 */ /* 0x000fe200078e960f */
[----:B------:R-:W-:Y:S01]  /*1de0*/  LDS.U8 R10, [UR4+0x27] ;  /* 0x00002704ff0a7984 */ /* 0x000fe20008000000 */
[----:B------:R-:W-:-:S02]  /*1df0*/  LOP3.LUT R27, R13, R27, R26, 0x96, !PT ;  /* 0x0000001b0d1b7212 */ /* 0x000fc400078e961a */
[C---:B---3--:R-:W-:Y:S02]  /*1e00*/  LOP3.LUT R26, R20.reuse, R23, R26, 0x96, !PT ;  /* 0x00000017141a7212 */ /* 0x048fe400078e961a */
[----:B------:R-:W-:Y:S02]  /*1e10*/  LOP3.LUT R9, R9, R0, R6, 0x96, !PT ;  /* 0x0000000009097212 */ /* 0x000fe400078e9606 */
[----:B------:R-:W-:Y:S02]  /*1e20*/  LOP3.LUT R6, R20, R2, R7, 0x96, !PT ;  /* 0x0000000214067212 */ /* 0x000fe400078e9607 */
[----:B------:R-:W-:Y:S01]  /*1e30*/  LOP3.LUT R23, R18, 0xffff, R13, 0x48, !PT ;  /* 0x0000ffff12177812 */ /* 0x000fe200078e480d */
[----:B------:R-:W1:Y:S01]  /*1e40*/  LDS.U8 R2, [UR4+0x21] ;  /* 0x00002104ff027984 */ /* 0x000e620008000000 */
[----:B------:R-:W-:Y:S02]  /*1e50*/  LOP3.LUT R12, R13, R12, R7, 0x96, !PT ;  /* 0x0000000c0d0c7212 */ /* 0x000fe400078e9607 */
[----:B------:R-:W-:-:S02]  /*1e60*/  LOP3.LUT R18, R5, 0xffff, R20, 0x48, !PT ;  /* 0x0000ffff05127812 */ /* 0x000fc400078e4814 */
[--C-:B------:R-:W-:Y:S02]  /*1e70*/  LOP3.LUT R22, R7, R22, R16.reuse, 0x96, !PT ;  /* 0x0000001607167212 */ /* 0x100fe400078e9610 */
[--C-:B------:R-:W-:Y:S02]  /*1e80*/  LOP3.LUT R0, R13, R8, R16.reuse, 0x96, !PT ;  /* 0x000000080d007212 */ /* 0x100fe400078e9610 */
[----:B------:R-:W-:Y:S01]  /*1e90*/  LOP3.LUT R19, R14, 0xffff, R13, 0x48, !PT ;  /* 0x0000ffff0e137812 */ /* 0x000fe200078e480d */
[----:B------:R-:W-:Y:S01]  /*1ea0*/  LDS.U8 R8, [UR4+0x22] ;  /* 0x00002204ff087984 */ /* 0x000fe20008000000 */
[----:B------:R-:W-:Y:S02]  /*1eb0*/  LOP3.LUT R16, R7, R9, R16, 0x96, !PT ;  /* 0x0000000907107212 */ /* 0x000fe400078e9610 */
[--C-:B------:R-:W-:Y:S01]  /*1ec0*/  LOP3.LUT R14, R3, 0xffff, R20.reuse, 0x48, !PT ;  /* 0x0000ffff030e7812 */ /* 0x100fe200078e4814 */
[----:B------:R-:W2:Y:S01]  /*1ed0*/  LDS.U8 R7, [UR4+0x26] ;  /* 0x00002604ff077984 */ /* 0x000ea20008000000 */
[----:B------:R-:W-:-:S02]  /*1ee0*/  LOP3.LUT R17, R17, 0xffff, R20, 0x48, !PT ;  /* 0x0000ffff11117812 */ /* 0x000fc400078e4814 */
[----:B------:R-:W-:Y:S02]  /*1ef0*/  LOP3.LUT R18, R18, 0xff, RZ, 0xc0, !PT ;  /* 0x000000ff12127812 */ /* 0x000fe400078ec0ff */
[----:B------:R-:W-:Y:S02]  /*1f00*/  LOP3.LUT R27, R27, 0xffff, R20, 0x48, !PT ;  /* 0x0000ffff1b1b7812 */ /* 0x000fe400078e4814 */
[--C-:B0-----:R-:W-:Y:S02]  /*1f10*/  LOP3.LUT R5, R26, 0xffff, R11.reuse, 0x48, !PT ;  /* 0x0000ffff1a057812 */ /* 0x101fe400078e480b */
[--C-:B------:R-:W-:Y:S02]  /*1f20*/  LOP3.LUT R6, R6, 0xffff, R11.reuse, 0x48, !PT ;  /* 0x0000ffff06067812 */ /* 0x100fe400078e480b */
[--C-:B------:R-:W-:Y:S02]  /*1f30*/  LOP3.LUT R3, R24, 0xffff, R11.reuse, 0x48, !PT ;  /* 0x0000ffff18037812 */ /* 0x100fe400078e480b */
[----:B------:R-:W-:-:S02]  /*1f40*/  LOP3.LUT R4, R4, 0xffff, R11, 0x48, !PT ;  /* 0x0000ffff04047812 */ /* 0x000fc400078e480b */
[--C-:B------:R-:W-:Y:S02]  /*1f50*/  LOP3.LUT R9, R12, 0xffff, R11.reuse, 0x48, !PT ;  /* 0x0000ffff0c097812 */ /* 0x100fe400078e480b */
[----:B------:R-:W-:Y:S02]  /*1f60*/  LOP3.LUT R19, R19, 0xff, RZ, 0xc0, !PT ;  /* 0x000000ff13137812 */ /* 0x000fe400078ec0ff */
[----:B------:R-:W-:Y:S02]  /*1f70*/  LOP3.LUT R0, R0, 0xffff, R11, 0x48, !PT ;  /* 0x0000ffff00007812 */ /* 0x000fe400078e480b */
[----:B------:R-:W-:Y:S01]  /*1f80*/  LOP3.LUT R17, R17, 0xff, RZ, 0xc0, !PT ;  /* 0x000000ff11117812 */ /* 0x000fe200078ec0ff */
[----:B------:R-:W2:Y:S01]  /*1f90*/  LDC.U8 R18, c[0x3][R18+0x200] ;  /* 0x00c0800012127b82 */ /* 0x000ea20000000000 */
[----:B------:R-:W-:Y:S01]  /*1fa0*/  LOP3.LUT R12, R5, 0xff, RZ, 0xc0, !PT ;  /* 0x000000ff050c7812 */ /* 0x000fe200078ec0ff */
[----:B------:R-:W0:Y:S01]  /*1fb0*/  LDS.U8 R26, [UR4+0x2b] ;  /* 0x00002b04ff1a7984 */ /* 0x000e220008000000 */
[----:B------:R-:W-:-:S02]  /*1fc0*/  LOP3.LUT R5, R6, 0xff, RZ, 0xc0, !PT ;  /* 0x000000ff06057812 */ /* 0x000fc400078ec0ff */
[----:B------:R-:W-:Y:S01]  /*1fd0*/  LOP3.LUT R3, R3, 0xff, RZ, 0xc0, !PT ;  /* 0x000000ff03037812 */ /* 0x000fe200078ec0ff */
[----:B------:R-:W3:Y:S01]  /*1fe0*/  LDS.U8 R24, [UR4+0x29] ;  /* 0x00002904ff187984 */ /* 0x000ee20008000000 */
[----:B------:R-:W-:Y:S02]  /*1ff0*/  LOP3.LUT R28, R4, 0xff, RZ, 0xc0, !PT ;  /* 0x000000ff041c7812 */ /* 0x000fe400078ec0ff */
[----:B------:R-:W-:Y:S01]  /*2000*/  LOP3.LUT R9, R9, 0xff, RZ, 0xc0, !PT ;  /* 0x000000ff09097812 */ /* 0x000fe200078ec0ff */
[----:B------:R-:W1:Y:S01]  /*2010*/  LDC.U8 R5, c[0x3][R5+0x300] ;  /* 0x00c0c00005057b82 */ /* 0x000e620000000000 */
[----:B------:R-:W-:Y:S02]  /*2020*/  LOP3.LUT R27, R27, 0xff, RZ, 0xc0, !PT ;  /* 0x000000ff1b1b7812 */ /* 0x000fe400078ec0ff */
[----:B------:R-:W-:Y:S02]  /*2030*/  LOP3.LUT R21, R21, 0xff, RZ, 0xc0, !PT ;  /* 0x000000ff15157812 */ /* 0x000fe400078ec0ff */
[----:B------:R-:W-:-:S03]  /*2040*/  LOP3.LUT R23, R23, 0xff, RZ, 0xc0, !PT ;  /* 0x000000ff17177812 */ /* 0x000fc600078ec0ff */
[----:B------:R4:W1:Y:S01]  /*2050*/  LDC.U8 R6, c[0x3][R28] ;  /* 0x00c000001c067b82 */ /* 0x0008620000000000 */
[----:B------:R-:W-:Y:S02]  /*2060*/  LOP3.LUT R4, R0, 0xff, RZ, 0xc0, !PT ;  /* 0x000000ff00047812 */ /* 0x000fe400078ec0ff */
[----:B------:R-:W-:-:S05]  /*2070*/  LOP3.LUT R14, R14, 0xff, RZ, 0xc0, !PT ;  /* 0x000000ff0e0e7812 */ /* 0x000fca00078ec0ff */
[----:B------:R-:W0:Y:S01]  /*2080*/  LDC.U8 R3, c[0x3][R3+0x300] ;  /* 0x00c0c00003037b82 */ /* 0x000e220000000000 */
[----:B------:R-:W-:Y:S01]  /*2090*/  LOP3.LUT R22, R22, 0xffff, R13, 0x48, !PT ;  /* 0x0000ffff16167812 */ /* 0x000fe200078e480d */
[----:B----4-:R-:W-:Y:S06]  /*20a0*/  LDS.U8 R28, [UR4+0x3c] ;  /* 0x00003c04ff1c7984 */ /* 0x010fec0008000000 */
[----:B------:R-:W4:Y:S08]  /*20b0*/  LDC.U8 R12, c[0x3][R12+0x200] ;  /* 0x00c080000c0c7b82 */ /* 0x000f300000000000 */
[----:B------:R-:W3:Y:S08]  /*20c0*/  LDC.U8 R19, c[0x3][R19+0x100] ;  /* 0x00c0400013137b82 */ /* 0x000ef00000000000 */
[----:B------:R-:W3:Y:S08]  /*20d0*/  LDC.U8 R9, c[0x3][R9+0x200] ;  /* 0x00c0800009097b82 */ /* 0x000ef00000000000 */
[----:B------:R-:W3:Y:S08]  /*20e0*/  LDC.U8 R17, c[0x3][R17+0x300] ;  /* 0x00c0c00011117b82 */ /* 0x000ef00000000000 */
[----:B------:R-:W3:Y:S08]  /*20f0*/  LDC.U8 R27, c[0x3][R27+0x100] ;  /* 0x00c040001b1b7b82 */ /* 0x000ef00000000000 */
[----:B------:R2:W3:Y:S08]  /*2100*/  LDC.U8 R0, c[0x3][R23] ;  /* 0x00c0000017007b82 */ /* 0x0004f00000000000 */
[----:B------:R-:W3:Y:S08]  /*2110*/  LDC.U8 R21, c[0x3][R21+0x200] ;  /* 0x00c0800015157b82 */ /* 0x000ef00000000000 */
[----:B------:R-:W3:Y:S08]  /*2120*/  LDC.U8 R4, c[0x3][R4] ;  /* 0x00c0000004047b82 */ /* 0x000ef00000000000 */
[----:B------:R-:W3:Y:S01]  /*2130*/  LDC.U8 R14, c[0x3][R14+0x100] ;  /* 0x00c040000e0e7b82 */ /* 0x000ee20000000000 */
[----:B------:R-:W-:Y:S01]  /*2140*/  LOP3.LUT R29, R22, 0xff, RZ, 0xc0, !PT ;  /* 0x000000ff161d7812 */ /* 0x000fe200078ec0ff */
[----:B--2---:R-:W2:Y:S01]  /*2150*/  LDS.U8 R23, [UR4+0x28] ;  /* 0x00002804ff177984 */ /* 0x004ea20008000000 */
[----:B-1----:R-:W-:-:S02]  /*2160*/  LOP3.LUT R2, R5, R6, R2, 0x96, !PT ;  /* 0x0000000605027212 */ /* 0x002fc400078e9602 */
[----:B------:R-:W-:Y:S02]  /*2170*/  LOP3.LUT R22, R6, R18, R7, 0x96, !PT ;  /* 0x0000001206167212 */ /* 0x000fe400078e9607 */
[----:B------:R-:W-:Y:S02]  /*2180*/  LOP3.LUT R16, R16, 0xffff, R11, 0x48, !PT ;  /* 0x0000ffff10107812 */ /* 0x000fe400078e480b */
[-C--:B0-----:R-:W-:Y:S02]  /*2190*/  LOP3.LUT R25, R6, R3.reuse, R25, 0x96, !PT ;  /* 0x0000000306197212 */ /* 0x081fe400078e9619 */
[----:B----4-:R-:W-:Y:S02]  /*21a0*/  LOP3.LUT R11, R12, R3, R8, 0x96, !PT ;  /* 0x000000030c0b7212 */ /* 0x010fe400078e9608 */
[--C-:B---3--:R-:W-:Y:S02]  /*21b0*/  LOP3.LUT R8, R9, R2, R19.reuse, 0x96, !PT ;  /* 0x0000000209087212 */ /* 0x108fe400078e9613 */
[----:B------:R-:W-:-:S02]  /*21c0*/  LOP3.LUT R22, R17, R22, R19, 0x96, !PT ;  /* 0x0000001611167212 */ /* 0x000fc400078e9613 */
[C---:B------:R-:W-:Y:S02]  /*21d0*/  LOP3.LUT R26, R27.reuse, R6, R26, 0x96, !PT ;  /* 0x000000061b1a7212 */ /* 0x040fe400078e961a */
[----:B------:R-:W-:Y:S02]  /*21e0*/  LOP3.LUT R10, R27, R3, R10, 0x96, !PT ;  /* 0x000000031b0a7212 */ /* 0x000fe400078e960a */
[----:B------:R-:W-:Y:S02]  /*21f0*/  LOP3.LUT R13, R3, R18, R24, 0x96, !PT ;  /* 0x00000012030d7212 */ /* 0x000fe400078e9618 */
[C---:B------:R-:W-:Y:S01]  /*2200*/  LOP3.LUT R25, R19.reuse, R25, R0, 0x96, !PT ;  /* 0x0000001913197212 */ /* 0x040fe200078e9600 */
[----:B------:R-:W0:Y:S01]  /*2210*/  LDS.U8 R24, [UR4+0x2d] ;  /* 0x00002d04ff187984 */ /* 0x000e220008000000 */
[----:B------:R-:W-:Y:S02]  /*2220*/  LOP3.LUT R2, R19, R26, R12, 0x96, !PT ;  /* 0x0000001a13027212 */ /* 0x000fe400078e960c */
[----:B------:R-:W-:Y:S01]  /*2230*/  LOP3.LUT R10, R9, R10, R0, 0x96, !PT ;  /* 0x0000000a090a7212 */ /* 0x000fe200078e9600 */
[----:B------:R-:W1:Y:S01]  /*2240*/  LDS.U8 R26, [UR4+0x20] ;  /* 0x00002004ff1a7984 */ /* 0x000e620008000000 */
[----:B------:R-:W-:-:S02]  /*2250*/  LOP3.LUT R7, R21, R8, R17, 0x96, !PT ;  /* 0x0000000815077212 */ /* 0x000fc400078e9611 */
[----:B------:R-:W-:Y:S02]  /*2260*/  LOP3.LUT R13, R0, R13, R5, 0x96, !PT ;  /* 0x0000000d000d7212 */ /* 0x000fe400078e9605 */
[----:B------:R-:W-:Y:S02]  /*2270*/  LOP3.LUT R20, R15, 0xffff, R20, 0x48, !PT ;  /* 0x0000ffff0f147812 */ /* 0x000fe400078e4814 */
[C---:B------:R-:W-:Y:S02]  /*2280*/  LOP3.LUT R8, R21.reuse, R22, R4, 0x96, !PT ;  /* 0x0000001615087212 */ /* 0x040fe400078e9604 */
[----:B------:R-:W-:Y:S02]  /*2290*/  LOP3.LUT R11, R4, R11, R0, 0x96, !PT ;  /* 0x0000000b040b7212 */ /* 0x000fe400078e9600 */
[C-C-:B------:R-:W-:Y:S02]  /*22a0*/  LOP3.LUT R15, R21.reuse, R2, R17.reuse, 0x96, !PT ;  /* 0x00000002150f7212 */ /* 0x140fe400078e9611 */
[----:B------:R-:W-:Y:S01]  /*22b0*/  LOP3.LUT R22, R14, R25, R17, 0x96, !PT ;  /* 0x000000190e167212 */ /* 0x000fe200078e9611 */
[----:B------:R-:W3:Y:S01]  /*22c0*/  LDC.U8 R29, c[0x3][R29+0x300] ;  /* 0x00c0c0001d1d7b82 */ /* 0x000ee20000000000 */
[----:B------:R-:W-:-:S02]  /*22d0*/  LOP3.LUT R11, R21, R11, R14, 0x96, !PT ;  /* 0x0000000b150b7212 */ /* 0x000fc400078e960e */
[----:B------:R-:W-:Y:S02]  /*22e0*/  LOP3.LUT R2, R22, 0xffff, R21, 0x48, !PT ;  /* 0x0000ffff16027812 */ /* 0x000fe400078e4815 */
[C-C-:B------:R-:W-:Y:S01]  /*22f0*/  LOP3.LUT R10, R21.reuse, R10, R14.reuse, 0x96, !PT ;  /* 0x0000000a150a7212 */ /* 0x140fe200078e960e */
[----:B------:R-:W4:Y:S01]  /*2300*/  LDS.U8 R22, [UR4+0x2a] ;  /* 0x00002a04ff167984 */ /* 0x000f220008000000 */
[----:B------:R-:W-:-:S03]  /*2310*/  LOP3.LUT R13, R21, R13, R14, 0x96, !PT ;  /* 0x0000000d150d7212 */ /* 0x000fc600078e960e */
[----:B------:R-:W3:Y:S01]  /*2320*/  LDS.U8 R21, [UR4+0x23] ;  /* 0x00002304ff157984 */ /* 0x000ee20008000000 */
[-C--:B--2---:R-:W-:Y:S02]  /*2330*/  LOP3.LUT R23, R3, R18.reuse, R23, 0x96, !PT ;  /* 0x0000001203177212 */ /* 0x084fe400078e9617 */
[----:B0-----:R-:W-:Y:S02]  /*2340*/  LOP3.LUT R24, R27, R18, R24, 0x96, !PT ;  /* 0x000000121b187212 */ /* 0x001fe400078e9618 */
[----:B-1----:R-:W-:Y:S02]  /*2350*/  LOP3.LUT R26, R12, R27, R26, 0x96, !PT ;  /* 0x0000001b0c1a7212 */ /* 0x002fe400078e961a */
[--C-:B------:R-:W-:Y:S02]  /*2360*/  LOP3.LUT R24, R19, R24, R0.reuse, 0x96, !PT ;  /* 0x0000001813187212 */ /* 0x100fe400078e9600 */
[----:B------:R-:W-:Y:S02]  /*2370*/  LOP3.LUT R26, R9, R26, R0, 0x96, !PT ;  /* 0x0000001a091a7212 */ /* 0x000fe400078e9600 */
[----:B------:R-:W-:-:S02]  /*2380*/  LOP3.LUT R23, R19, R23, R12, 0x96, !PT ;  /* 0x0000001713177212 */ /* 0x000fc400078e960c */
[----:B----4-:R-:W-:Y:S02]  /*2390*/  LOP3.LUT R22, R27, R6, R22, 0x96, !PT ;  /* 0x000000061b167212 */ /* 0x010fe400078e9616 */
[----:B---3--:R-:W-:Y:S02]  /*23a0*/  LOP3.LUT R21, R5, R18, R21, 0x96, !PT ;  /* 0x0000001205157212 */ /* 0x008fe400078e9615 */
[----:B------:R-:W-:Y:S02]  /*23b0*/  LOP3.LUT R22, R0, R22, R5, 0x96, !PT ;  /* 0x0000001600167212 */ /* 0x000fe400078e9605 */
[C---:B------:R-:W-:Y:S02]  /*23c0*/  LOP3.LUT R21, R4.reuse, R21, R19, 0x96, !PT ;  /* 0x0000001504157212 */ /* 0x040fe400078e9613 */
[----:B------:R-:W-:Y:S02]  /*23d0*/  LOP3.LUT R0, R4, R24, R9, 0x96, !PT ;  /* 0x0000001804007212 */ /* 0x000fe400078e9609 */
[----:B------:R-:W-:-:S02]  /*23e0*/  LOP3.LUT R19, R29, R26, R17, 0x96, !PT ;  /* 0x0000001a1d137212 */ /* 0x000fc400078e9611 */
[C---:B------:R-:W-:Y:S01]  /*23f0*/  LOP3.LUT R21, R29.reuse, R21, R14, 0x96, !PT ;  /* 0x000000151d157212 */ /* 0x040fe200078e960e */
[----:B------:R-:W-:Y:S01]  /*2400*/  LDS.U8 R26, [UR4+0x2e] ;  /* 0x00002e04ff1a7984 */ /* 0x000fe20008000000 */
[C---:B------:R-:W-:Y:S02]  /*2410*/  LOP3.LUT R23, R29.reuse, R23, R4, 0x96, !PT ;  /* 0x000000171d177212 */ /* 0x040fe400078e9604 */
[----:B------:R-:W-:Y:S02]  /*2420*/  LOP3.LUT R25, R29, R22, R9, 0x96, !PT ;  /* 0x000000161d197212 */ /* 0x000fe400078e9609 */
[--C-:B------:R-:W-:Y:S01]  /*2430*/  LOP3.LUT R8, R8, 0xffff, R29.reuse, 0x48, !PT ;  /* 0x0000ffff08087812 */ /* 0x100fe200078e481d */
[----:B------:R-:W-:Y:S01]  /*2440*/  LDS.U8 R22, [UR4+0x25] ;  /* 0x00002504ff167984 */ /* 0x000fe20008000000 */
[--C-:B------:R-:W-:Y:S02]  /*2450*/  LOP3.LUT R10, R10, 0xffff, R29.reuse, 0x48, !PT ;  /* 0x0000ffff0a0a7812 */ /* 0x100fe400078e481d */
[----:B------:R-:W-:-:S02]  /*2460*/  LOP3.LUT R0, R0, 0xffff, R29, 0x48, !PT ;  /* 0x0000ffff00007812 */ /* 0x000fc400078e481d */
[----:B------:R-:W0:Y:S01]  /*2470*/  LDS.U8 R29, [UR4+0x24] ;  /* 0x00002404ff1d7984 */ /* 0x000e220008000000 */
[----:B------:R-:W-:Y:S02]  /*2480*/  LOP3.LUT R20, R20, 0xff, RZ, 0xc0, !PT ;  /* 0x000000ff14147812 */ /* 0x000fe400078ec0ff */
[----:B------:R-:W-:-:S04]  /*2490*/  LOP3.LUT R16, R16, 0xff, RZ, 0xc0, !PT ;  /* 0x000000ff10107812 */ /* 0x000fc800078ec0ff */
[----:B------:R-:W1:Y:S08]  /*24a0*/  LDC.U8 R20, c[0x3][R20] ;  /* 0x00c0000014147b82 */ /* 0x000e700000000000 */
[----:B------:R-:W2:Y:S01]  /*24b0*/  LDC.U8 R16, c[0x3][R16+0x100] ;  /* 0x00c0400010107b82 */ /* 0x000ea20000000000 */
[-C--:B0-----:R-:W-:Y:S02]  /*24c0*/  LOP3.LUT R24, R6, R18.reuse, R29, 0x96, !PT ;  /* 0x0000001206187212 */ /* 0x081fe400078e961d */
[----:B------:R-:W-:-:S02]  /*24d0*/  LOP3.LUT R18, R27, R18, R26, 0x96, !PT ;  /* 0x000000121b127212 */ /* 0x000fc400078e961a */
[----:B------:R-:W0:Y:S01]  /*24e0*/  LDS.U8 R26, [UR4+0x2f] ;  /* 0x00002f04ff1a7984 */ /* 0x000e220008000000 */
[----:B------:R-:W-:Y:S02]  /*24f0*/  LOP3.LUT R22, R27, R3, R22, 0x96, !PT ;  /* 0x000000031b167212 */ /* 0x000fe400078e9616 */
[----:B------:R-:W-:Y:S02]  /*2500*/  LOP3.LUT R27, R9, R24, R5, 0x96, !PT ;  /* 0x00000018091b7212 */ /* 0x000fe400078e9605 */
[--C-:B------:R-:W-:Y:S02]  /*2510*/  LOP3.LUT R18, R5, R18, R12.reuse, 0x96, !PT ;  /* 0x0000001205127212 */ /* 0x100fe400078e960c */
[----:B------:R-:W-:Y:S02]  /*2520*/  LOP3.LUT R29, R17, R22, R12, 0x96, !PT ;  /* 0x00000016111d7212 */ /* 0x000fe400078e960c */
[----:B-1----:R-:W-:Y:S02]  /*2530*/  LOP3.LUT R27, R20, R27, R14, 0x96, !PT ;  /* 0x0000001b141b7212 */ /* 0x002fe400078e960e */
[----:B------:R-:W-:-:S02]  /*2540*/  LOP3.LUT R19, R19, 0xffff, R20, 0x48, !PT ;  /* 0x0000ffff13137812 */ /* 0x000fc400078e4814 */
[----:B------:R-:W-:Y:S02]  /*2550*/  LOP3.LUT R17, R14, R18, R17, 0x96, !PT ;  /* 0x000000120e117212 */ /* 0x000fe400078e9611 */
[--C-:B--2---:R-:W-:Y:S02]  /*2560*/  LOP3.LUT R7, R7, 0xffff, R16.reuse, 0x48, !PT ;  /* 0x0000ffff07077812 */ /* 0x104fe400078e4810 */
[----:B------:R-:W-:Y:S02]  /*2570*/  LOP3.LUT R27, R27, 0xffff, R16, 0x48, !PT ;  /* 0x0000ffff1b1b7812 */ /* 0x000fe400078e4810 */
[----:B------:R-:W-:Y:S02]  /*2580*/  LOP3.LUT R7, R7, 0xff, RZ, 0xc0, !PT ;  /* 0x000000ff07077812 */ /* 0x000fe400078ec0ff */
[----:B------:R-:W-:Y:S02]  /*2590*/  LOP3.LUT R13, R13, 0xffff, R20, 0x48, !PT ;  /* 0x0000ffff0d0d7812 */ /* 0x000fe400078e4814 */
[----:B------:R-:W-:-:S02]  /*25a0*/  LOP3.LUT R18, R19, 0xff, RZ, 0xc0, !PT ;  /* 0x000000ff13127812 */ /* 0x000fc400078ec0ff */
[----:B0-----:R-:W-:Y:S02]  /*25b0*/  LOP3.LUT R26, R6, R3, R26, 0x96, !PT ;  /* 0x00000003061a7212 */ /* 0x001fe400078e961a */
[----:B------:R-:W-:Y:S01]  /*25c0*/  LOP3.LUT R14, R15, 0xffff, R20, 0x48, !PT ;  /* 0x0000ffff0f0e7812 */ /* 0x000fe200078e4814 */
[----:B------:R-:W0:Y:S01]  /*25d0*/  LDC.U8 R7, c[0x3][R7+0x100] ;  /* 0x00c0400007077b82 */ /* 0x000e220000000000 */
[----:B------:R-:W-:Y:S01]  /*25e0*/  LOP3.LUT R26, R5, R26, R12, 0x96, !PT ;  /* 0x0000001a051a7212 */ /* 0x000fe200078e960c */
[----:B------:R-:W-:Y:S01]  /*25f0*/  LDS.U8 R3, [UR4+0x31] ;  /* 0x00003104ff037984 */ /* 0x000fe20008000000 */
[----:B------:R-:W-:Y:S02]  /*2600*/  LOP3.LUT R12, R11, 0xffff, R16, 0x48, !PT ;  /* 0x0000ffff0b0c7812 */ /* 0x000fe400078e4810 */
[----:B------:R-:W-:Y:S01]  /*2610*/  LOP3.LUT R9, R4, R26, R9, 0x96, !PT ;  /* 0x0000001a04097212 */ /* 0x000fe200078e9609 */
[----:B------:R-:W-:Y:S01]  /*2620*/  LDS.U8 R5, [UR4+0x36] ;  /* 0x00003604ff057984 */ /* 0x000fe20008000000 */
[----:B------:R-:W-:-:S02]  /*2630*/  LOP3.LUT R11, R21, 0xffff, R20, 0x48, !PT ;  /* 0x0000ffff150b7812 */ /* 0x000fc400078e4814 */
[----:B------:R-:W-:Y:S01]  /*2640*/  LOP3.LUT R26, R12, 0xff, RZ, 0xc0, !PT ;  /* 0x000000ff0c1a7812 */ /* 0x000fe200078ec0ff */
[----:B------:R-:W1:Y:S01]  /*2650*/  LDC.U8 R18, c[0x3][R18] ;  /* 0x00c0000012127b82 */ /* 0x000e620000000000 */
[----:B------:R-:W-:Y:S01]  /*2660*/  LOP3.LUT R12, R27, 0xff, RZ, 0xc0, !PT ;  /* 0x000000ff1b0c7812 */ /* 0x000fe200078ec0ff */
[----:B------:R-:W-:Y:S01]  /*2670*/  LDS.U8 R6, [UR4+0x37] ;  /* 0x00003704ff067984 */ /* 0x000fe20008000000 */
[----:B------:R-:W-:Y:S02]  /*2680*/  LOP3.LUT R21, R2, 0xff, RZ, 0xc0, !PT ;  /* 0x000000ff02157812 */ /* 0x000fe400078ec0ff */
[----:B------:R-:W-:Y:S02]  /*2690*/  LOP3.LUT R2, R11, 0xff, RZ, 0xc0, !PT ;  /* 0x000000ff0b027812 */ /* 0x000fe400078ec0ff */
[----:B------:R-:W-:Y:S01]  /*26a0*/  LOP3.LUT R15, R13, 0xff, RZ, 0xc0, !PT ;  /* 0x000000ff0d0f7812 */ /* 0x000fe200078ec0ff */
[----:B------:R-:W0:Y:S01]  /*26b0*/  LDC.U8 R12, c[0x3][R12] ;  /* 0x00c000000c0c7b82 */ /* 0x000e220000000000 */
[----:B------:R-:W-:-:S02]  /*26c0*/  LOP3.LUT R22, R8, 0xff, RZ, 0xc0, !PT ;  /* 0x000000ff08167812 */ /* 0x000fc400078ec0ff */
[----:B------:R-:W-:Y:S02]  /*26d0*/  LOP3.LUT R24, R10, 0xff, RZ, 0xc0, !PT ;  /* 0x000000ff0a187812 */ /* 0x000fe400078ec0ff */
[----:B------:R-:W-:-:S03]  /*26e0*/  LOP3.LUT R25, R25, 0xffff, R16, 0x48, !PT ;  /* 0x0000ffff19197812 */ /* 0x000fc600078e4810 */
[----:B------:R2:W1:Y:S01]  /*26f0*/  LDC.U8 R8, c[0x3][R26+0x200] ;  /* 0x00c080001a087b82 */ /* 0x0004620000000000 */
[----:B------:R-:W-:Y:S02]  /*2700*/  LOP3.LUT R29, R20, R29, R4, 0x96, !PT ;  /* 0x0000001d141d7212 */ /* 0x000fe400078e9604 */
[----:B------:R-:W0:Y:S05]  /*2710*/  LDS.U8 R4, [UR4+0x32] ;  /* 0x00003204ff047984 */ /* 0x000e2a0008000000 */
[----:B------:R3:W4:Y:S01]  /*2720*/  LDC.U8 R27, c[0x3][R2+0x300] ;  /* 0x00c0c000021b7b82 */ /* 0x0007220000000000 */
[----:B------:R-:W-:Y:S01]  /*2730*/  LOP3.LUT R23, R23, 0xffff, R16, 0x48, !PT ;  /* 0x0000ffff17177812 */ /* 0x000fe200078e4810 */
[----:B--2---:R-:W-:Y:S06]  /*2740*/  LDS.U8 R26, [UR4+0x3e] ;  /* 0x00003e04ff1a7984 */ /* 0x004fec0008000000 */
[----:B------:R2:W4:Y:S01]  /*2750*/  LDC.U8 R19, c[0x3][R24+0x300] ;  /* 0x00c0c00018137b82 */ /* 0x0005220000000000 */
[----:B---3--:R-:W-:-:S02]  /*2760*/  LOP3.LUT R2, R25, 0xff, RZ, 0xc0, !PT ;  /* 0x000000ff19027812 */ /* 0x008fc400078ec0ff */
[----:B------:R-:W4:Y:S05]  /*2770*/  LDS.U8 R25, [UR4+0x3b] ;  /* 0x00003b04ff197984 */ /* 0x000f2a0008000000 */
[----:B------:R-:W3:Y:S01]  /*2780*/  LDC.U8 R15, c[0x3][R15+0x100] ;  /* 0x00c040000f0f7b82 */ /* 0x000ee20000000000 */
[----:B------:R-:W-:Y:S01]  /*2790*/  LOP3.LUT R29, R29, 0xffff, R16, 0x48, !PT ;  /* 0x0000ffff1d1d7812 */ /* 0x000fe200078e4810 */
[----:B--2---:R-:W-:Y:S03]  /*27a0*/  LDS.U8 R24, [UR4+0x30] ;  /* 0x00003004ff187984 */ /* 0x004fe60008000000 */
[----:B------:R-:W-:-:S02]  /*27b0*/  LOP3.LUT R11, R29, 0xff, RZ, 0xc0, !PT ;  /* 0x000000ff1d0b7812 */ /* 0x000fc400078ec0ff */
[----:B------:R-:W-:Y:S02]  /*27c0*/  LOP3.LUT R13, R23, 0xff, RZ, 0xc0, !PT ;  /* 0x000000ff170d7812 */ /* 0x000fe400078ec0ff */
[----:B------:R-:W-:Y:S01]  /*27d0*/  LOP3.LUT R14, R14, 0xff, RZ, 0xc0, !PT ;  /* 0x000000ff0e0e7812 */ /* 0x000fe200078ec0ff */
[----:B------:R2:W3:Y:S01]  /*27e0*/  LDC.U8 R10, c[0x3][R22+0x200] ;  /* 0x00c08000160a7b82 */ /* 0x0004e20000000000 */
[----:B------:R-:W3:Y:S07]  /*27f0*/  LDS.U8 R23, [UR4+0x39] ;  /* 0x00003904ff177984 */ /* 0x000eee0008000000 */
[----:B------:R-:W3:Y:S08]  /*2800*/  LDC.U8 R11, c[0x3][R11+0x100] ;  /* 0x00c040000b0b7b82 */ /* 0x000ef00000000000 */
[----:B------:R-:W3:Y:S08]  /*2810*/  LDC.U8 R2, c[0x3][R2+0x200] ;  /* 0x00c0800002027b82 */ /* 0x000ef00000000000 */
[----:B------:R-:W3:Y:S01]  /*2820*/  LDC.U8 R21, c[0x3][R21] ;  /* 0x00c0000015157b82 */ /* 0x000ee20000000000 */
[----:B------:R-:W-:Y:S01]  /*2830*/  LOP3.LUT R0, R0, 0xff, RZ, 0xc0, !PT ;  /* 0x000000ff00007812 */ /* 0x000fe200078ec0ff */
[----:B--2---:R-:W-:Y:S06]  /*2840*/  LDS.U8 R22, [UR4+0x3d] ;  /* 0x00003d04ff167984 */ /* 0x004fec0008000000 */
[----:B------:R-:W2:Y:S08]  /*2850*/  LDC.U8 R13, c[0x3][R13] ;  /* 0x00c000000d0d7b82 */ /* 0x000eb00000000000 */
[----:B------:R-:W2:Y:S01]  /*2860*/  LDC.U8 R14, c[0x3][R14+0x300] ;  /* 0x00c0c0000e0e7b82 */ /* 0x000ea20000000000 */
[----:B------:R-:W-:-:S02]  /*2870*/  LOP3.LUT R16, R9, 0xffff, R16, 0x48, !PT ;  /* 0x0000ffff09107812 */ /* 0x000fc400078e4810 */
[----:B0-----:R-:W-:Y:S02]  /*2880*/  LOP3.LUT R9, R12, R7, R4, 0x96, !PT ;  /* 0x000000070c097212 */ /* 0x001fe400078e9604 */
[----:B-1----:R-:W-:Y:S02]  /*2890*/  LOP3.LUT R4, R8, R18, R5, 0x96, !PT ;  /* 0x0000001208047212 */ /* 0x002fe400078e9605 */
[----:B----4-:R-:W-:Y:S01]  /*28a0*/  LOP3.LUT R25, R27, R8, R25, 0x96, !PT ;  /* 0x000000081b197212 */ /* 0x010fe200078e9619 */
[----:B------:R-:W0:Y:S01]  /*28b0*/  LDC.U8 R0, c[0x3][R0+0x100] ;  /* 0x00c0400000007b82 */ /* 0x000e220000000000 */
[----:B------:R-:W-:Y:S02]  /*28c0*/  LOP3.LUT R20, R17, 0xffff, R20, 0x48, !PT ;  /* 0x0000ffff11147812 */ /* 0x000fe400078e4814 */
[----:B---3--:R-:W-:Y:S02]  /*28d0*/  LOP3.LUT R17, R15, R4, R19, 0x96, !PT ;  /* 0x000000040f117212 */ /* 0x008fe400078e9613 */
[----:B------:R-:W-:-:S02]  /*28e0*/  LOP3.LUT R4, R19, R25, R12, 0x96, !PT ;  /* 0x0000001913047212 */ /* 0x000fc400078e960c */
[----:B------:R-:W1:Y:S01]  /*28f0*/  LDS.U8 R25, [UR4+0x3a] ;  /* 0x00003a04ff197984 */ /* 0x000e620008000000 */
[-C--:B------:R-:W-:Y:S02]  /*2900*/  LOP3.LUT R28, R8, R7.reuse, R28, 0x96, !PT ;  /* 0x00000007081c7212 */ /* 0x080fe400078e961c */
[----:B------:R-:W-:Y:S02]  /*2910*/  LOP3.LUT R3, R11, R8, R3, 0x96, !PT ;  /* 0x000000080b037212 */ /* 0x000fe400078e9603 */
[----:B------:R-:W-:Y:S02]  /*2920*/  LOP3.LUT R29, R27, R7, R6, 0x96, !PT ;  /* 0x000000071b1d7212 */ /* 0x000fe400078e9606 */
[----:B------:R-:W-:Y:S02]  /*2930*/  LOP3.LUT R23, R7, R18, R23, 0x96, !PT ;  /* 0x0000001207177212 */ /* 0x000fe400078e9617 */
[--C-:B------:R-:W-:Y:S02]  /*2940*/  LOP3.LUT R28, R19, R28, R10.reuse, 0x96, !PT ;  /* 0x0000001c131c7212 */ /* 0x100fe400078e960a */
[----:B------:R-:W-:-:S02]  /*2950*/  LOP3.LUT R5, R2, R9, R10, 0x96, !PT ;  /* 0x0000000902057212 */ /* 0x000fc400078e960a */
[----:B------:R-:W-:Y:S02]  /*2960*/  LOP3.LUT R9, R10, R23, R11, 0x96, !PT ;  /* 0x000000170a097212 */ /* 0x000fe400078e960b */
[----:B------:R-:W3:Y:S01]  /*2970*/  LDS.U8 R23, [UR4+0x38] ;  /* 0x00003804ff177984 */ /* 0x000ee20008000000 */
[C---:B--2---:R-:W-:Y:S02]  /*2980*/  LOP3.LUT R6, R13.reuse, R3, R19, 0x96, !PT ;  /* 0x000000030d067212 */ /* 0x044fe400078e9613 */
[----:B------:R-:W-:Y:S02]  /*2990*/  LOP3.LUT R29, R13, R29, R10, 0x96, !PT ;  /* 0x0000001d0d1d7212 */ /* 0x000fe400078e960a */
[C-C-:B------:R-:W-:Y:S02]  /*29a0*/  LOP3.LUT R3, R21.reuse, R6, R15.reuse, 0x96, !PT ;  /* 0x0000000615037212 */ /* 0x140fe400078e960f */
[----:B------:R-:W-:Y:S02]  /*29b0*/  LOP3.LUT R6, R21, R17, R2, 0x96, !PT ;  /* 0x0000001115067212 */ /* 0x000fe400078e9602 */
[----:B------:R-:W-:-:S02]  /*29c0*/  LOP3.LUT R28, R14, R28, R15, 0x96, !PT ;  /* 0x0000001c0e1c7212 */ /* 0x000fc400078e960f */
[C---:B------:R-:W-:Y:S02]  /*29d0*/  LOP3.LUT R17, R21.reuse, R4, R15, 0x96, !PT ;  /* 0x0000000415117212 */ /* 0x040fe400078e960f */
[C-C-:B------:R-:W-:Y:S02]  /*29e0*/  LOP3.LUT R5, R21.reuse, R5, R14.reuse, 0x96, !PT ;  /* 0x0000000515057212 */ /* 0x140fe400078e960e */
[C-C-:B------:R-:W-:Y:S02]  /*29f0*/  LOP3.LUT R29, R21.reuse, R29, R14.reuse, 0x96, !PT ;  /* 0x0000001d151d7212 */ /* 0x140fe400078e960e */
[----:B------:R-:W-:Y:S02]  /*2a00*/  LOP3.LUT R9, R21, R9, R14, 0x96, !PT ;  /* 0x0000000915097212 */ /* 0x000fe400078e960e */
[----:B------:R-:W-:Y:S02]  /*2a10*/  LOP3.LUT R4, R28, 0xffff, R21, 0x48, !PT ;  /* 0x0000ffff1c047812 */ /* 0x000fe400078e4815 */
[----:B------:R-:W2:Y:S01]  /*2a20*/  LDS.U8 R21, [UR4+0x33] ;  /* 0x00003304ff157984 */ /* 0x000ea20008000000 */
[----:B------:R-:W-:-:S02]  /*2a30*/  LOP3.LUT R24, R12, R27, R24, 0x96, !PT ;  /* 0x0000001b0c187212 */ /* 0x000fc400078e9618 */
[C---:B-1----:R-:W-:Y:S01]  /*2a40*/  LOP3.LUT R25, R27.reuse, R8, R25, 0x96, !PT ;  /* 0x000000081b197212 */ /* 0x042fe200078e9619 */
[----:B------:R-:W-:Y:S01]  /*2a50*/  LDS.U8 R28, [UR4+0x4c] ;  /* 0x00004c04ff1c7984 */ /* 0x000fe20008000000 */
[----:B------:R-:W-:Y:S02]  /*2a60*/  LOP3.LUT R22, R27, R18, R22, 0x96, !PT ;  /* 0x000000121b167212 */ /* 0x000fe400078e9616 */
[--C-:B------:R-:W-:Y:S02]  /*2a70*/  LOP3.LUT R24, R13, R24, R10.reuse, 0x96, !PT ;  /* 0x000000180d187212 */ /* 0x100fe400078e960a */
[----:B------:R-:W-:Y:S02]  /*2a80*/  LOP3.LUT R25, R10, R25, R11, 0x96, !PT ;  /* 0x000000190a197212 */ /* 0x000fe400078e960b */
[----:B------:R-:W-:Y:S02]  /*2a90*/  LOP3.LUT R22, R19, R22, R10, 0x96, !PT ;  /* 0x0000001613167212 */ /* 0x000fe400078e960a */
[----:B0-----:R-:W-:-:S02]  /*2aa0*/  LOP3.LUT R10, R29, 0xffff, R0, 0x48, !PT ;  /* 0x0000ffff1d0a7812 */ /* 0x001fc400078e4800 */
[----:B------:R-:W0:Y:S01]  /*2ab0*/  LDS.U8 R29, [UR4+0x34] ;  /* 0x00003404ff1d7984 */ /* 0x000e220008000000 */
[----:B---3--:R-:W-:Y:S02]  /*2ac0*/  LOP3.LUT R23, R7, R18, R23, 0x96, !PT ;  /* 0x0000001207177212 */ /* 0x008fe400078e9617 */
[----:B------:R-:W-:Y:S02]  /*2ad0*/  LOP3.LUT R22, R2, R22, R13, 0x96, !PT ;  /* 0x0000001602167212 */ /* 0x000fe400078e960d */
[----:B------:R-:W-:Y:S02]  /*2ae0*/  LOP3.LUT R23, R19, R23, R12, 0x96, !PT ;  /* 0x0000001713177212 */ /* 0x000fe400078e960c */
[----:B------:R-:W-:Y:S02]  /*2af0*/  LOP3.LUT R20, R20, 0xff, RZ, 0xc0, !PT ;  /* 0x000000ff14147812 */ /* 0x000fe400078ec0ff */
[----:B------:R-:W-:Y:S02]  /*2b00*/  LOP3.LUT R16, R16, 0xff, RZ, 0xc0, !PT ;  /* 0x000000ff10107812 */ /* 0x000fe400078ec0ff */
[----:B------:R-:W-:-:S02]  /*2b10*/  LOP3.LUT R23, R0, R23, R2, 0x96, !PT ;  /* 0x0000001700177212 */ /* 0x000fc400078e9602 */
[----:B------:R-:W-:Y:S02]  /*2b20*/  LOP3.LUT R25, R0, R25, R13, 0x96, !PT ;  /* 0x0000001900197212 */ /* 0x000fe400078e960d */
[----:B------:R-:W-:Y:S02]  /*2b30*/  LOP3.LUT R6, R6, 0xffff, R0, 0x48, !PT ;  /* 0x0000ffff06067812 */ /* 0x000fe400078e4800 */
[----:B--2---:R-:W-:-:S04]  /*2b40*/  LOP3.LUT R21, R11, R18, R21, 0x96, !PT ;  /* 0x000000120b157212 */ /* 0x004fc800078e9615 */
[----:B------:R-:W-:Y:S02]  /*2b50*/  LOP3.LUT R21, R2, R21, R19, 0x96, !PT ;  /* 0x0000001502157212 */ /* 0x000fe400078e9613 */
[C---:B------:R-:W-:Y:S02]  /*2b60*/  LOP3.LUT R19, R0.reuse, R24, R15, 0x96, !PT ;  /* 0x0000001800137212 */ /* 0x040fe400078e960f */
[----:B------:R-:W-:Y:S01]  /*2b70*/  LOP3.LUT R21, R0, R21, R14, 0x96, !PT ;  /* 0x0000001500157212 */ /* 0x000fe200078e960e */
[----:B------:R-:W1:Y:S01]  /*2b80*/  LDC.U8 R20, c[0x3][R20+0x200] ;  /* 0x00c0800014147b82 */ /* 0x000e620000000000 */
[----:B------:R-:W-:Y:S02]  /*2b90*/  LOP3.LUT R0, R22, 0xffff, R0, 0x48, !PT ;  /* 0x0000ffff16007812 */ /* 0x000fe400078e4800 */
[----:B------:R-:W2:Y:S01]  /*2ba0*/  LDS.U8 R22, [UR4+0x35] ;  /* 0x00003504ff167984 */ /* 0x000ea20008000000 */
[----:B0-----:R-:W-:-:S04]  /*2bb0*/  LOP3.LUT R24, R8, R18, R29, 0x96, !PT ;  /* 0x0000001208187212 */ /* 0x001fc800078e961d */
[----:B------:R-:W0:Y:S01]  /*2bc0*/  LDC.U8 R16, c[0x3][R16+0x300] ;  /* 0x00c0c00010107b82 */ /* 0x000e220000000000 */
[----:B------:R-:W-:Y:S02]  /*2bd0*/  LOP3.LUT R18, R27, R18, R26, 0x96, !PT ;  /* 0x000000121b127212 */ /* 0x000fe400078e961a */
[----:B------:R-:W3:Y:S02]  /*2be0*/  LDS.U8 R26, [UR4+0x3f] ;  /* 0x00003f04ff1a7984 */ /* 0x000ee40008000000 */
[----:B------:R-:W-:Y:S02]  /*2bf0*/  LOP3.LUT R18, R11, R18, R12, 0x96, !PT ;  /* 0x000000120b127212 */ /* 0x000fe400078e960c */
[----:B--2---:R-:W-:-:S04]  /*2c00*/  LOP3.LUT R22, R27, R7, R22, 0x96, !PT ;  /* 0x000000071b167212 */ /* 0x004fc800078e9616 */
[----:B------:R-:W-:Y:S02]  /*2c10*/  LOP3.LUT R29, R15, R22, R12, 0x96, !PT ;  /* 0x000000160f1d7212 */ /* 0x000fe400078e960c */
[----:B---3--:R-:W-:Y:S02]  /*2c20*/  LOP3.LUT R26, R8, R7, R26, 0x96, !PT ;  /* 0x00000007081a7212 */ /* 0x008fe400078e961a */
[----:B------:R-:W-:Y:S01]  /*2c30*/  LOP3.LUT R27, R13, R24, R11, 0x96, !PT ;  /* 0x000000180d1b7212 */ /* 0x000fe200078e960b */
[----:B------:R-:W-:Y:S01]  /*2c40*/  LDS.U8 R8, [UR4+0x47] ;  /* 0x00004704ff087984 */ /* 0x000fe20008000000 */
[----:B-1----:R-:W-:Y:S02]  /*2c50*/  LOP3.LUT R29, R20, R29, R2, 0x96, !PT ;  /* 0x0000001d141d7212 */ /* 0x002fe400078e9602 */
[----:B------:R-:W-:Y:S01]  /*2c60*/  LOP3.LUT R26, R11, R26, R12, 0x96, !PT ;  /* 0x0000001a0b1a7212 */ /* 0x000fe200078e960c */
[----:B------:R-:W-:Y:S01]  /*2c70*/  LDS.U8 R7, [UR4+0x42] ;  /* 0x00004204ff077984 */ /* 0x000fe20008000000 */
[----:B0-----:R-:W-:-:S02]  /*2c80*/  LOP3.LUT R12, R5, 0xffff, R16, 0x48, !PT ;  /* 0x0000ffff050c7812 */ /* 0x001fc400078e4810 */
[----:B------:R-:W-:Y:S01]  /*2c90*/  LOP3.LUT R5, R21, 0xffff, R20, 0x48, !PT ;  /* 0x0000ffff15057812 */ /* 0x000fe200078e4814 */
[----:B------:R-:W-:Y:S01]  /*2ca0*/  LDS.U8 R11, [UR4+0x46] ;  /* 0x00004604ff0b7984 */ /* 0x000fe20008000000 */
[----:B------:R-:W-:Y:S02]  /*2cb0*/  LOP3.LUT R27, R20, R27, R14, 0x96, !PT ;  /* 0x0000001b141b7212 */ /* 0x000fe400078e960e */
[--C-:B------:R-:W-:Y:S02]  /*2cc0*/  LOP3.LUT R29, R29, 0xffff, R16.reuse, 0x48, !PT ;  /* 0x0000ffff1d1d7812 */ /* 0x100fe400078e4810 */
[----:B------:R-:W-:Y:S02]  /*2cd0*/  LOP3.LUT R21, R4, 0xff, RZ, 0xc0, !PT ;  /* 0x000000ff04157812 */ /* 0x000fe400078ec0ff */
[----:B------:R-:W-:Y:S02]  /*2ce0*/  LOP3.LUT R3, R3, 0xffff, R16, 0x48, !PT ;  /* 0x0000ffff03037812 */ /* 0x000fe400078e4810 */
[----:B------:R-:W-:-:S02]  /*2cf0*/  LOP3.LUT R9, R9, 0xffff, R20, 0x48, !PT ;  /* 0x0000ffff09097812 */ /* 0x000fc400078e4814 */
[----:B------:R-:W-:Y:S02]  /*2d00*/  LOP3.LUT R4, R5, 0xff, RZ, 0xc0, !PT ;  /* 0x000000ff05047812 */ /* 0x000fe400078ec0ff */
[--C-:B------:R-:W-:Y:S02]  /*2d10*/  LOP3.LUT R23, R23, 0xffff, R16.reuse, 0x48, !PT ;  /* 0x0000ffff17177812 */ /* 0x100fe400078e4810 */
[----:B------:R-:W-:Y:S02]  /*2d20*/  LOP3.LUT R27, R27, 0xffff, R16, 0x48, !PT ;  /* 0x0000ffff1b1b7812 */ /* 0x000fe400078e4810 */
[----:B------:R-:W-:Y:S02]  /*2d30*/  LOP3.LUT R5, R29, 0xff, RZ, 0xc0, !PT ;  /* 0x000000ff1d057812 */ /* 0x000fe400078ec0ff */
[----:B------:R-:W-:Y:S02]  /*2d40*/  LOP3.LUT R15, R14, R18, R15, 0x96, !PT ;  /* 0x000000120e0f7212 */ /* 0x000fe400078e960f */
[----:B------:R-:W-:-:S02]  /*2d50*/  LOP3.LUT R13, R2, R26, R13, 0x96, !PT ;  /* 0x0000001a020d7212 */ /* 0x000fc400078e960d */
[--C-:B------:R-:W-:Y:S02]  /*2d60*/  LOP3.LUT R14, R17, 0xffff, R20.reuse, 0x48, !PT ;  /* 0x0000ffff110e7812 */ /* 0x100fe400078e4814 */
[----:B------:R-:W-:Y:S02]  /*2d70*/  LOP3.LUT R3, R3, 0xff, RZ, 0xc0, !PT ;  /* 0x000000ff03037812 */ /* 0x000fe400078ec0ff */
[----:B------:R-:W-:Y:S01]  /*2d80*/  LOP3.LUT R19, R19, 0xffff, R20, 0x48, !PT ;  /* 0x0000ffff13137812 */ /* 0x000fe200078e4814 */
[----:B------:R-:W0:Y:S01]  /*2d90*/  LDC.U8 R5, c[0x3][R5+0x300] ;  /* 0x00c0c00005057b82 */ /* 0x000e220000000000 */
[----:B------:R-:W-:Y:S01]  /*2da0*/  LOP3.LUT R26, R12, 0xff, RZ, 0xc0, !PT ;  /* 0x000000ff0c1a7812 */ /* 0x000fe200078ec0ff */
[----:B------:R-:W0:Y:S01]  /*2db0*/  LDS.U8 R2, [UR4+0x41] ;  /* 0x00004104ff027984 */ /* 0x000e220008000000 */
[----:B------:R-:W-:Y:S02]  /*2dc0*/  LOP3.LUT R17, R9, 0xff, RZ, 0xc0, !PT ;  /* 0x000000ff09117812 */ /* 0x000fe400078ec0ff */
[----:B------:R-:W-:-:S02]  /*2dd0*/  LOP3.LUT R9, R23, 0xff, RZ, 0xc0, !PT ;  /* 0x000000ff17097812 */ /* 0x000fc400078ec0ff */
[----:B------:R-:W-:Y:S02]  /*2de0*/  LOP3.LUT R22, R6, 0xff, RZ, 0xc0, !PT ;  /* 0x000000ff06167812 */ /* 0x000fe400078ec0ff */
[----:B------:R-:W-:Y:S01]  /*2df0*/  LOP3.LUT R24, R10, 0xff, RZ, 0xc0, !PT ;  /* 0x000000ff0a187812 */ /* 0x000fe200078ec0ff */
[----:B------:R-:W0:Y:S01]  /*2e00*/  LDC.U8 R6, c[0x3][R26] ;  /* 0x00c000001a067b82 */ /* 0x000e220000000000 */
[----:B------:R-:W-:Y:S01]  /*2e10*/  LOP3.LUT R12, R27, 0xff, RZ, 0xc0, !PT ;  /* 0x000000ff1b0c7812 */ /* 0x000fe200078ec0ff */
[----:B------:R-:W-:Y:S01]  /*2e20*/  LDS.U8 R23, [UR4+0x49] ;  /* 0x00004904ff177984 */ /* 0x000fe20008000000 */
[----:B------:R-:W-:Y:S02]  /*2e30*/  LOP3.LUT R25, R25, 0xffff, R16, 0x48, !PT ;  /* 0x0000ffff19197812 */ /* 0x000fe400078e4810 */
[----:B------:R-:W-:-:S03]  /*2e40*/  LOP3.LUT R18, R19, 0xff, RZ, 0xc0, !PT ;  /* 0x000000ff13127812 */ /* 0x000fc600078ec0ff */
[----:B------:R1:W2:Y:S08]  /*2e50*/  LDC.U8 R27, c[0x3][R4+0x100] ;  /* 0x00c04000041b7b82 */ /* 0x0002b00000000000 */
[----:B------:R-:W3:Y:S01]  /*2e60*/  LDC.U8 R3, c[0x3][R3+0x300] ;  /* 0x00c0c00003037b82 */ /* 0x000ee20000000000 */
[----:B-1----:R-:W-:Y:S02]  /*2e70*/  LOP3.LUT R4, R25, 0xff, RZ, 0xc0, !PT ;  /* 0x000000ff19047812 */ /* 0x002fe400078ec0ff */
[----:B------:R-:W2:Y:S05]  /*2e80*/  LDS.U8 R25, [UR4+0x4b] ;  /* 0x00004b04ff197984 */ /* 0x000eaa0008000000 */
[----:B------:R1:W4:Y:S08]  /*2e90*/  LDC.U8 R19, c[0x3][R24+0x100] ;  /* 0x00c0400018137b82 */ /* 0x0003300000000000 */
[----:B------:R-:W4:Y:S01]  /*2ea0*/  LDC.U8 R9, c[0x3][R9+0x200] ;  /* 0x00c0800009097b82 */ /* 0x000f220000000000 */
[----:B------:R-:W-:Y:S01]  /*2eb0*/  LOP3.LUT R14, R14, 0xff, RZ, 0xc0, !PT ;  /* 0x000000ff0e0e7812 */ /* 0x000fe200078ec0ff */
[----:B-1----:R-:W1:Y:S06]  /*2ec0*/  LDS.U8 R24, [UR4+0x40] ;  /* 0x00004004ff187984 */ /* 0x002e6c0008000000 */
[----:B------:R-:W1:Y:S08]  /*2ed0*/  LDC.U8 R12, c[0x3][R12+0x200] ;  /* 0x00c080000c0c7b82 */ /* 0x000e700000000000 */
[----:B------:R-:W1:Y:S08]  /*2ee0*/  LDC.U8 R18, c[0x3][R18+0x200] ;  /* 0x00c0800012127b82 */ /* 0x000e700000000000 */
[----:B------:R0:W1:Y:S08]  /*2ef0*/  LDC.U8 R10, c[0x3][R22] ;  /* 0x00c00000160a7b82 */ /* 0x0000700000000000 */
[----:B------:R-:W1:Y:S08]  /*2f00*/  LDC.U8 R4, c[0x3][R4] ;  /* 0x00c0000004047b82 */ /* 0x000e700000000000 */
[----:B------:R-:W1:Y:S01]  /*2f10*/  LDC.U8 R17, c[0x3][R17+0x300] ;  /* 0x00c0c00011117b82 */ /* 0x000e620000000000 */
[----:B------:R-:W-:Y:S01]  /*2f20*/  LOP3.LUT R0, R0, 0xff, RZ, 0xc0, !PT ;  /* 0x000000ff00007812 */ /* 0x000fe200078ec0ff */
[----:B0-----:R-:W-:Y:S06]  /*2f30*/  LDS.U8 R22, [UR4+0x4d] ;  /* 0x00004d04ff167984 */ /* 0x001fec0008000000 */
[----:B------:R-:W0:Y:S08]  /*2f40*/  LDC.U8 R14, c[0x3][R14+0x100] ;  /* 0x00c040000e0e7b82 */ /* 0x000e300000000000 */
[----:B------:R-:W0:Y:S01]  /*2f50*/  LDC.U8 R21, c[0x3][R21+0x200] ;  /* 0x00c0800015157b82 */ /* 0x000e220000000000 */
[----:B------:R-:W-:-:S02]  /*2f60*/  LOP3.LUT R2, R5, R6, R2, 0x96, !PT ;  /* 0x0000000605027212 */ /* 0x000fc400078e9602 */
[C---:B--2---:R-:W-:Y:S02]  /*2f70*/  LOP3.LUT R25, R27.reuse, R6, R25, 0x96, !PT ;  /* 0x000000061b197212 */ /* 0x044fe400078e9619 */
[----:B---3--:R-:W-:Y:S02]  /*2f80*/  LOP3.LUT R29, R27, R3, R8, 0x96, !PT ;  /* 0x000000031b1d7212 */ /* 0x008fe400078e9608 */
[----:B----4-:R-:W-:Y:S01]  /*2f90*/  LOP3.LUT R8, R9, R2, R19, 0x96, !PT ;  /* 0x0000000209087212 */ /* 0x010fe200078e9613 */
[----:B------:R-:W2:Y:S01]  /*2fa0*/  LDC.U8 R0, c[0x3][R0+0x300] ;  /* 0x00c0c00000007b82 */ /* 0x000ea20000000000 */
[----:B-1----:R-:W-:Y:S02]  /*2fb0*/  LOP3.LUT R2, R19, R25, R12, 0x96, !PT ;  /* 0x0000001913027212 */ /* 0x002fe400078e960c */
[----:B------:R-:W1:Y:S01]  /*2fc0*/  LDS.U8 R25, [UR4+0x4a] ;  /* 0x00004a04ff197984 */ /* 0x000e620008000000 */
[----:B------:R-:W-:Y:S02]  /*2fd0*/  LOP3.LUT R28, R6, R3, R28, 0x96, !PT ;  /* 0x00000003061c7212 */ /* 0x000fe400078e961c */
[----:B------:R-:W-:-:S02]  /*2fe0*/  LOP3.LUT R16, R13, 0xffff, R16, 0x48, !PT ;  /* 0x0000ffff0d107812 */ /* 0x000fc400078e4810 */
[----:B------:R-:W-:Y:S02]  /*2ff0*/  LOP3.LUT R7, R12, R3, R7, 0x96, !PT ;  /* 0x000000030c077212 */ /* 0x000fe400078e9607 */
[-C--:B------:R-:W-:Y:S02]  /*3000*/  LOP3.LUT R26, R6, R18.reuse, R11, 0x96, !PT ;  /* 0x00000012061a7212 */ /* 0x080fe400078e960b */
[----:B------:R-:W-:Y:S02]  /*3010*/  LOP3.LUT R13, R3, R18, R23, 0x96, !PT ;  /* 0x00000012030d7212 */ /* 0x000fe400078e9617 */
[--C-:B------:R-:W-:Y:S01]  /*3020*/  LOP3.LUT R28, R19, R28, R10.reuse, 0x96, !PT ;  /* 0x0000001c131c7212 */ /* 0x100fe200078e960a */
[----:B------:R-:W3:Y:S01]  /*3030*/  LDS.U8 R23, [UR4+0x48] ;  /* 0x00004804ff177984 */ /* 0x000ee20008000000 */
[--C-:B------:R-:W-:Y:S02]  /*3040*/  LOP3.LUT R11, R4, R7, R10.reuse, 0x96, !PT ;  /* 0x00000007040b7212 */ /* 0x100fe400078e960a */
[----:B------:R-:W-:-:S02]  /*3050*/  LOP3.LUT R29, R9, R29, R10, 0x96, !PT ;  /* 0x0000001d091d7212 */ /* 0x000fc400078e960a */
[----:B------:R-:W-:Y:S02]  /*3060*/  LOP3.LUT R13, R10, R13, R5, 0x96, !PT ;  /* 0x0000000d0a0d7212 */ /* 0x000fe400078e9605 */
[----:B------:R-:W-:Y:S02]  /*3070*/  LOP3.LUT R20, R15, 0xffff, R20, 0x48, !PT ;  /* 0x0000ffff0f147812 */ /* 0x000fe400078e4814 */
[----:B------:R-:W-:Y:S02]  /*3080*/  LOP3.LUT R26, R17, R26, R19, 0x96, !PT ;  /* 0x0000001a111a7212 */ /* 0x000fe400078e9613 */
[--C-:B0-----:R-:W-:Y:S02]  /*3090*/  LOP3.LUT R28, R14, R28, R17.reuse, 0x96, !PT ;  /* 0x0000001c0e1c7212 */ /* 0x101fe400078e9611 */
[C-C-:B------:R-:W-:Y:S02]  /*30a0*/  LOP3.LUT R7, R21.reuse, R8, R17.reuse, 0x96, !PT ;  /* 0x0000000815077212 */ /* 0x140fe400078e9611 */
[----:B------:R-:W-:-:S02]  /*30b0*/  LOP3.LUT R15, R21, R2, R17, 0x96, !PT ;  /* 0x00000002150f7212 */ /* 0x000fc400078e9611 */
[C---:B------:R-:W-:Y:S02]  /*30c0*/  LOP3.LUT R11, R21.reuse, R11, R14, 0x96, !PT ;  /* 0x0000000b150b7212 */ /* 0x040fe400078e960e */
[C---:B------:R-:W-:Y:S02]  /*30d0*/  LOP3.LUT R8, R21.reuse, R26, R4, 0x96, !PT ;  /* 0x0000001a15087212 */ /* 0x040fe400078e9604 */
[C-C-:B------:R-:W-:Y:S01]  /*30e0*/  LOP3.LUT R29, R21.reuse, R29, R14.reuse, 0x96, !PT ;  /* 0x0000001d151d7212 */ /* 0x140fe200078e960e */
[----:B------:R-:W-:Y:S01]  /*30f0*/  LDS.U8 R26, [UR4+0x4e] ;  /* 0x00004e04ff1a7984 */ /* 0x000fe20008000000 */
[----:B------:R-:W-:Y:S02]  /*3100*/  LOP3.LUT R13, R21, R13, R14, 0x96, !PT ;  /* 0x0000000d150d7212 */ /* 0x000fe400078e960e */
[----:B------:R-:W-:Y:S02]  /*3110*/  LOP3.LUT R2, R28, 0xffff, R21, 0x48, !PT ;  /* 0x0000ffff1c027812 */ /* 0x000fe400078e4815 */
[----:B------:R-:W0:Y:S01]  /*3120*/  LDS.U8 R21, [UR4+0x43] ;  /* 0x00004304ff157984 */ /* 0x000e220008000000 */
[----:B------:R-:W-:-:S02]  /*3130*/  LOP3.LUT R24, R12, R27, R24, 0x96, !PT ;  /* 0x0000001b0c187212 */ /* 0x000fc400078e9618 */
[C---:B-1----:R-:W-:Y:S01]  /*3140*/  LOP3.LUT R25, R27.reuse, R6, R25, 0x96, !PT ;  /* 0x000000061b197212 */ /* 0x042fe200078e9619 */
[----:B------:R-:W-:Y:S01]  /*3150*/  LDS.U8 R28, [UR4+0x5c] ;  /* 0x00005c04ff1c7984 */ /* 0x000fe20008000000 */
[----:B------:R-:W-:Y:S02]  /*3160*/  LOP3.LUT R22, R27, R18, R22, 0x96, !PT ;  /* 0x000000121b167212 */ /* 0x000fe400078e9616 */
[--C-:B------:R-:W-:Y:S02]  /*3170*/  LOP3.LUT R24, R9, R24, R10.reuse, 0x96, !PT ;  /* 0x0000001809187212 */ /* 0x100fe400078e960a */
[----:B------:R-:W-:Y:S02]  /*3180*/  LOP3.LUT R25, R10, R25, R5, 0x96, !PT ;  /* 0x000000190a197212 */ /* 0x000fe400078e9605 */
[----:B------:R-:W-:Y:S02]  /*3190*/  LOP3.LUT R22, R19, R22, R10, 0x96, !PT ;  /* 0x0000001613167212 */ /* 0x000fe400078e960a */
[----:B--2---:R-:W-:-:S02]  /*31a0*/  LOP3.LUT R10, R29, 0xffff, R0, 0x48, !PT ;  /* 0x0000ffff1d0a7812 */ /* 0x004fc400078e4800 */
[----:B------:R-:W1:Y:S01]  /*31b0*/  LDS.U8 R29, [UR4+0x44] ;  /* 0x00004404ff1d7984 */ /* 0x000e620008000000 */
[----:B---3--:R-:W-:Y:S02]  /*31c0*/  LOP3.LUT R23, R3, R18, R23, 0x96, !PT ;  /* 0x0000001203177212 */ /* 0x008fe400078e9617 */
[----:B------:R-:W-:Y:S02]  /*31d0*/  LOP3.LUT R20, R20, 0xff, RZ, 0xc0, !PT ;  /* 0x000000ff14147812 */ /* 0x000fe400078ec0ff */
[----:B------:R-:W-:Y:S02]  /*31e0*/  LOP3.LUT R23, R19, R23, R12, 0x96, !PT ;  /* 0x0000001713177212 */ /* 0x000fe400078e960c */
[----:B------:R-:W-:Y:S02]  /*31f0*/  LOP3.LUT R22, R4, R22, R9, 0x96, !PT ;  /* 0x0000001604167212 */ /* 0x000fe400078e9609 */
[----:B------:R-:W-:Y:S01]  /*3200*/  LOP3.LUT R16, R16, 0xff, RZ, 0xc0, !PT ;  /* 0x000000ff10107812 */ /* 0x000fe200078ec0ff */
[----:B------:R-:W2:Y:S01]  /*3210*/  LDC.U8 R20, c[0x3][R20] ;  /* 0x00c0000014147b82 */ /* 0x000ea20000000000 */
[----:B------:R-:W-:-:S02]  /*3220*/  LOP3.LUT R23, R0, R23, R4, 0x96, !PT ;  /* 0x0000001700177212 */ /* 0x000fc400078e9604 */
[----:B------:R-:W-:Y:S02]  /*3230*/  LOP3.LUT R25, R0, R25, R9, 0x96, !PT ;  /* 0x0000001900197212 */ /* 0x000fe400078e9609 */
[----:B------:R-:W-:Y:S02]  /*3240*/  LOP3.LUT R8, R8, 0xffff, R0, 0x48, !PT ;  /* 0x0000ffff08087812 */ /* 0x000fe400078e4800 */
[----:B0-----:R-:W-:-:S04]  /*3250*/  LOP3.LUT R21, R5, R18, R21, 0x96, !PT ;  /* 0x0000001205157212 */ /* 0x001fc800078e9615 */
[----:B------:R-:W-:Y:S02]  /*3260*/  LOP3.LUT R21, R4, R21, R19, 0x96, !PT ;  /* 0x0000001504157212 */ /* 0x000fe400078e9613 */
[C---:B------:R-:W-:Y:S02]  /*3270*/  LOP3.LUT R19, R0.reuse, R24, R17, 0x96, !PT ;  /* 0x0000001800137212 */ /* 0x040fe400078e9611 */
[----:B------:R-:W-:Y:S02]  /*3280*/  LOP3.LUT R21, R0, R21, R14, 0x96, !PT ;  /* 0x0000001500157212 */ /* 0x000fe400078e960e */
[----:B------:R-:W-:Y:S01]  /*3290*/  LOP3.LUT R0, R22, 0xffff, R0, 0x48, !PT ;  /* 0x0000ffff16007812 */ /* 0x000fe200078e4800 */
[----:B------:R-:W0:Y:S01]  /*32a0*/  LDC.U8 R16, c[0x3][R16+0x100] ;  /* 0x00c0400010107b82 */ /* 0x000e220000000000 */
[----:B------:R-:W3:Y:S01]  /*32b0*/  LDS.U8 R22, [UR4+0x45] ;  /* 0x00004504ff167984 */ /* 0x000ee20008000000 */
[-C--:B-1----:R-:W-:Y:S02]  /*32c0*/  LOP3.LUT R24, R6, R18.reuse, R29, 0x96, !PT ;  /* 0x0000001206187212 */ /* 0x082fe400078e961d */
[----:B------:R-:W-:-:S02]  /*32d0*/  LOP3.LUT R18, R27, R18, R26, 0x96, !PT ;  /* 0x000000121b127212 */ /* 0x000fc400078e961a */
[----:B------:R-:W1:Y:S02]  /*32e0*/  LDS.U8 R26, [UR4+0x4f] ;  /* 0x00004f04ff1a7984 */ /* 0x000e640008000000 */
[----:B------:R-:W-:Y:S02]  /*32f0*/  LOP3.LUT R18, R5, R18, R12, 0x96, !PT ;  /* 0x0000001205127212 */ /* 0x000fe400078e960c */
[--C-:B--2---:R-:W-:Y:S02]  /*3300*/  LOP3.LUT R19, R19, 0xffff, R20.reuse, 0x48, !PT ;  /* 0x0000ffff13137812 */ /* 0x104fe400078e4814 */
[----:B------:R-:W-:Y:S02]  /*3310*/  LOP3.LUT R13, R13, 0xffff, R20, 0x48, !PT ;  /* 0x0000ffff0d0d7812 */ /* 0x000fe400078e4814 */
[----:B---3--:R-:W-:Y:S02]  /*3320*/  LOP3.LUT R22, R27, R3, R22, 0x96, !PT ;  /* 0x000000031b167212 */ /* 0x008fe400078e9616 */
[----:B------:R-:W-:-:S02]  /*3330*/  LOP3.LUT R27, R9, R24, R5, 0x96, !PT ;  /* 0x00000018091b7212 */ /* 0x000fc400078e9605 */
[----:B-1----:R-:W-:Y:S02]  /*3340*/  LOP3.LUT R26, R6, R3, R26, 0x96, !PT ;  /* 0x00000003061a7212 */ /* 0x002fe400078e961a */
[----:B------:R-:W-:Y:S01]  /*3350*/  LOP3.LUT R27, R20, R27, R14, 0x96, !PT ;  /* 0x0000001b141b7212 */ /* 0x000fe200078e960e */
[----:B------:R-:W-:Y:S01]  /*3360*/  LDS.U8 R3, [UR4+0x51] ;  /* 0x00005104ff037984 */ /* 0x000fe20008000000 */
[--C-:B------:R-:W-:Y:S02]  /*3370*/  LOP3.LUT R29, R17, R22, R12.reuse, 0x96, !PT ;  /* 0x00000016111d7212 */ /* 0x100fe400078e960c */
[----:B------:R-:W-:Y:S01]  /*3380*/  LOP3.LUT R26, R5, R26, R12, 0x96, !PT ;  /* 0x0000001a051a7212 */ /* 0x000fe200078e960c */
[----:B------:R-:W-:Y:S01]  /*3390*/  LDS.U8 R6, [UR4+0x57] ;  /* 0x00005704ff067984 */ /* 0x000fe20008000000 */
[----:B------:R-:W-:Y:S02]  /*33a0*/  LOP3.LUT R12, R21, 0xffff, R20, 0x48, !PT ;  /* 0x0000ffff150c7812 */ /* 0x000fe400078e4814 */
[--C-:B0-----:R-:W-:Y:S01]  /*33b0*/  LOP3.LUT R7, R7, 0xffff, R16.reuse, 0x48, !PT ;  /* 0x0000ffff07077812 */ /* 0x101fe200078e4810 */
[----:B------:R-:W-:Y:S01]  /*33c0*/  LDS.U8 R5, [UR4+0x56] ;  /* 0x00005604ff057984 */ /* 0x000fe20008000000 */
[----:B------:R-:W-:-:S02]  /*33d0*/  LOP3.LUT R27, R27, 0xffff, R16, 0x48, !PT ;  /* 0x0000ffff1b1b7812 */ /* 0x000fc400078e4810 */
[----:B------:R-:W-:Y:S02]  /*33e0*/  LOP3.LUT R21, R2, 0xff, RZ, 0xc0, !PT ;  /* 0x000000ff02157812 */ /* 0x000fe400078ec0ff */
[----:B------:R-:W-:Y:S02]  /*33f0*/  LOP3.LUT R11, R11, 0xffff, R16, 0x48, !PT ;  /* 0x0000ffff0b0b7812 */ /* 0x000fe400078e4810 */
[----:B------:R-:W-:Y:S02]  /*3400*/  LOP3.LUT R2, R12, 0xff, RZ, 0xc0, !PT ;  /* 0x000000ff0c027812 */ /* 0x000fe400078ec0ff */
[----:B------:R-:W-:Y:S02]  /*3410*/  LOP3.LUT R17, R14, R18, R17, 0x96, !PT ;  /* 0x000000120e117212 */ /* 0x000fe400078e9611 */
[----:B------:R-:W-:Y:S02]  /*3420*/  LOP3.LUT R7, R7, 0xff, RZ, 0xc0, !PT ;  /* 0x000000ff07077812 */ /* 0x000fe400078ec0ff */
[----:B------:R-:W-:-:S02]  /*3430*/  LOP3.LUT R12, R27, 0xff, RZ, 0xc0, !PT ;  /* 0x000000ff1b0c7812 */ /* 0x000fc400078ec0ff */
[----:B------:R-:W-:Y:S02]  /*3440*/  LOP3.LUT R18, R19, 0xff, RZ, 0xc0, !PT ;  /* 0x000000ff13127812 */ /* 0x000fe400078ec0ff */
[----:B------:R-:W-:Y:S02]  /*3450*/  LOP3.LUT R9, R4, R26, R9, 0x96, !PT ;  /* 0x0000001a04097212 */ /* 0x000fe400078e9609 */
[----:B------:R-:W-:Y:S02]  /*3460*/  LOP3.LUT R26, R11, 0xff, RZ, 0xc0, !PT ;  /* 0x000000ff0b1a7812 */ /* 0x000fe400078ec0ff */
[----:B------:R-:W-:Y:S01]  /*3470*/  LOP3.LUT R14, R15, 0xffff, R20, 0x48, !PT ;  /* 0x0000ffff0f0e7812 */ /* 0x000fe200078e4814 */
[----:B------:R-:W0:Y:S01]  /*3480*/  LDC.U8 R7, c[0x3][R7+0x100] ;  /* 0x00c0400007077b82 */ /* 0x000e220000000000 */
[----:B------:R-:W-:Y:S02]  /*3490*/  LOP3.LUT R15, R13, 0xff, RZ, 0xc0, !PT ;  /* 0x000000ff0d0f7812 */ /* 0x000fe400078ec0ff */
[----:B------:R-:W-:-:S02]  /*34a0*/  LOP3.LUT R22, R8, 0xff, RZ, 0xc0, !PT ;  /* 0x000000ff08167812 */ /* 0x000fc400078ec0ff */
[----:B------:R-:W-:-:S03]  /*34b0*/  LOP3.LUT R24, R10, 0xff, RZ, 0xc0, !PT ;  /* 0x000000ff0a187812 */ /* 0x000fc600078ec0ff */
[----:B------:R-:W0:Y:S01]  /*34c0*/  LDC.U8 R12, c[0x3][R12] ;  /* 0x00c000000c0c7b82 */ /* 0x000e220000000000 */
[----:B------:R-:W-:-:S07]  /*34d0*/  LOP3.LUT R25, R25, 0xffff, R16, 0x48, !PT ;  /* 0x0000ffff19197812 */ /* 0x000fce00078e4810 */
[----:B------:R1:W2:Y:S01]  /*34e0*/  LDC.U8 R8, c[0x3][R26+0x200] ;  /* 0x00c080001a087b82 */ /* 0x0002a20000000000 */
[----:B------:R-:W-:Y:S02]  /*34f0*/  LOP3.LUT R29, R20, R29, R4, 0x96, !PT ;  /* 0x0000001d141d7212 */ /* 0x000fe400078e9604 */
[----:B------:R-:W0:Y:S05]  /*3500*/  LDS.U8 R4, [UR4+0x52] ;  /* 0x00005204ff047984 */ /* 0x000e2a0008000000 */
[----:B------:R-:W2:Y:S08]  /*3510*/  LDC.U8 R18, c[0x3][R18] ;  /* 0x00c0000012127b82 */ /* 0x000eb00000000000 */
[----:B------:R3:W4:Y:S01]  /*3520*/  LDC.U8 R27, c[0x3][R2+0x300] ;  /* 0x00c0c000021b7b82 */ /* 0x0007220000000000 */
[----:B------:R-:W-:Y:S01]  /*3530*/  LOP3.LUT R23, R23, 0xffff, R16, 0x48, !PT ;  /* 0x0000ffff17177812 */ /* 0x000fe200078e4810 */
[----:B-1----:R-:W-:Y:S06]  /*3540*/  LDS.U8 R26, [UR4+0x5e] ;  /* 0x00005e04ff1a7984 */ /* 0x002fec0008000000 */
[----:B------:R1:W4:Y:S01]  /*3550*/  LDC.U8 R19, c[0x3][R24+0x300] ;  /* 0x00c0c00018137b82 */ /* 0x0003220000000000 */
[----:B---3--:R-:W-:-:S02]  /*3560*/  LOP3.LUT R2, R25, 0xff, RZ, 0xc0, !PT ;  /* 0x000000ff19027812 */ /* 0x008fc400078ec0ff */
[----:B------:R-:W4:Y:S05]  /*3570*/  LDS.U8 R25, [UR4+0x5b] ;  /* 0x00005b04ff197984 */ /* 0x000f2a0008000000 */
[----:B------:R-:W3:Y:S01]  /*3580*/  LDC.U8 R15, c[0x3][R15+0x100] ;  /* 0x00c040000f0f7b82 */ /* 0x000ee20000000000 */
[----:B------:R-:W-:Y:S01]  /*3590*/  LOP3.LUT R29, R29, 0xffff, R16, 0x48, !PT ;  /* 0x0000ffff1d1d7812 */ /* 0x000fe200078e4810 */
[----:B-1----:R-:W-:Y:S03]  /*35a0*/  LDS.U8 R24, [UR4+0x50] ;  /* 0x00005004ff187984 */ /* 0x002fe60008000000 */
        /* <DEDUP_REMOVED lines=9> */
[----:B-1----:R-:W-:Y:S06]  /*3640*/  LDS.U8 R22, [UR4+0x5d] ;  /* 0x00005d04ff167984 */ /* 0x002fec0008000000 */
[----:B------:R-:W1:Y:S08]  /*3650*/  LDC.U8 R13, c[0x3][R13] ;  /* 0x00c000000d0d7b82 */ /* 0x000e700000000000 */
[----:B------:R-:W1:Y:S01]  /*3660*/  LDC.U8 R14, c[0x3][R14+0x300] ;  /* 0x00c0c0000e0e7b82 */ /* 0x000e620000000000 */
[----:B------:R-:W-:-:S02]  /*3670*/  LOP3.LUT R16, R9, 0xffff, R16, 0x48, !PT ;  /* 0x0000ffff09107812 */ /* 0x000fc400078e4810 */
[----:B0-----:R-:W-:Y:S02]  /*3680*/  LOP3.LUT R9, R12, R7, R4, 0x96, !PT ;  /* 0x000000070c097212 */ /* 0x001fe400078e9604 */
[----:B--2---:R-:W-:Y:S02]  /*3690*/  LOP3.LUT R4, R8, R18, R5, 0x96, !PT ;  /* 0x0000001208047212 */ /* 0x004fe400078e9605 */
[----:B----4-:R-:W-:Y:S01]  /*36a0*/  LOP3.LUT R25, R27, R8, R25, 0x96, !PT ;  /* 0x000000081b197212 */ /* 0x010fe200078e9619 */
[----:B------:R-:W0:Y:S01]  /*36b0*/  LDC.U8 R0, c[0x3][R0+0x100] ;  /* 0x00c0400000007b82 */ /* 0x000e220000000000 */
[----:B------:R-:W-:Y:S02]  /*36c0*/  LOP3.LUT R20, R17, 0xffff, R20, 0x48, !PT ;  /* 0x0000ffff11147812 */ /* 0x000fe400078e4814 */
[----:B---3--:R-:W-:Y:S02]  /*36d0*/  LOP3.LUT R17, R15, R4, R19, 0x96, !PT ;  /* 0x000000040f117212 */ /* 0x008fe400078e9613 */
[----:B------:R-:W-:-:S02]  /*36e0*/  LOP3.LUT R4, R19, R25, R12, 0x96, !PT ;  /* 0x0000001913047212 */ /* 0x000fc400078e960c */
[----:B------:R-:W2:Y:S01]  /*36f0*/  LDS.U8 R25, [UR4+0x5a] ;  /* 0x00005a04ff197984 */ /* 0x000ea20008000000 */
        /* <DEDUP_REMOVED lines=8> */
[C---:B-1----:R-:W-:Y:S02]  /*3780*/  LOP3.LUT R6, R13.reuse, R3, R19, 0x96, !PT ;  /* 0x000000030d067212 */ /* 0x042fe400078e9613 */
        /* <DEDUP_REMOVED lines=9> */
[----:B------:R-:W1:Y:S01]  /*3820*/  LDS.U8 R21, [UR4+0x53] ;  /* 0x00005304ff157984 */ /* 0x000e620008000000 */
[----:B------:R-:W-:-:S02]  /*3830*/  LOP3.LUT R24, R12, R27, R24, 0x96, !PT ;  /* 0x0000001b0c187212 */ /* 0x000fc400078e9618 */
[C---:B--2---:R-:W-:Y:S01]  /*3840*/  LOP3.LUT R25, R27.reuse, R8, R25, 0x96, !PT ;  /* 0x000000081b197212 */ /* 0x044fe200078e9619 */
        /* <DEDUP_REMOVED lines=15> */
[----:B-1----:R-:W-:-:S04]  /*3940*/  LOP3.LUT R21, R11, R18, R21, 0x96, !PT ;  /* 0x000000120b157212 */ /* 0x002fc800078e9615 */
        /* <DEDUP_REMOVED lines=13> */
[----:B------:R-:W-:Y:S02]  /*3a20*/  LOP3.LUT R27, R13, R24, R11, 0x96, !PT ;  /* 0x000000180d1b7212 */ /* 0x000fe400078e960b */
[----:B---3--:R-:W-:Y:S02]  /*3a30*/  LOP3.LUT R26, R8, R7, R26, 0x96, !PT ;  /* 0x00000007081a7212 */ /* 0x008fe400078e961a */
[C---:B-1----:R-:W-:Y:S01]  /*3a40*/  LOP3.LUT R29, R20.reuse, R29, R2, 0x96, !PT ;  /* 0x0000001d141d7212 */ /* 0x042fe200078e9602 */
[----:B------:R-:W-:Y:S01]  /*3a50*/  LDS.U8 R8, [UR4+0x67] ;  /* 0x00006704ff087984 */ /* 0x000fe20008000000 */
[----:B------:R-:W-:Y:S02]  /*3a60*/  LOP3.LUT R26, R11, R26, R12, 0x96, !PT ;  /* 0x0000001a0b1a7212 */ /* 0x000fe400078e960c */
[----:B------:R-:W-:Y:S01]  /*3a70*/  LOP3.LUT R27, R20, R27, R14, 0x96, !PT ;  /* 0x0000001b141b7212 */ /* 0x000fe200078e960e */
[----:B------:R-:W-:Y:S01]  /*3a80*/  LDS.U8 R11, [UR4+0x66] ;  /* 0x00006604ff0b7984 */ /* 0x000fe20008000000 */
[----:B0-----:R-:W-:-:S02]  /*3a90*/  LOP3.LUT R3, R3, 0xffff, R16, 0x48, !PT ;  /* 0x0000ffff03037812 */ /* 0x001fc400078e4810 */
[--C-:B------:R-:W-:Y:S01]  /*3aa0*/  LOP3.LUT R5, R5, 0xffff, R16.reuse, 0x48, !PT ;  /* 0x0000ffff05057812 */ /* 0x100fe200078e4810 */
[----:B------:R-:W-:Y:S01]  /*3ab0*/  LDS.U8 R7, [UR4+0x62] ;  /* 0x00006204ff077984 */ /* 0x000fe20008000000 */
[----:B------:R-:W-:Y:S02]  /*3ac0*/  LOP3.LUT R29, R29, 0xffff, R16, 0x48, !PT ;  /* 0x0000ffff1d1d7812 */ /* 0x000fe400078e4810 */
[--C-:B------:R-:W-:Y:S02]  /*3ad0*/  LOP3.LUT R19, R19, 0xffff, R20.reuse, 0x48, !PT ;  /* 0x0000ffff13137812 */ /* 0x100fe400078e4814 */
[----:B------:R-:W-:Y:S02]  /*3ae0*/  LOP3.LUT R13, R2, R26, R13, 0x96, !PT ;  /* 0x0000001a020d7212 */ /* 0x000fe400078e960d */
[--C-:B------:R-:W-:Y:S01]  /*3af0*/  LOP3.LUT R12, R21, 0xffff, R20.reuse, 0x48, !PT ;  /* 0x0000ffff150c7812 */ /* 0x100fe200078e4814 */
[----:B------:R-:W0:Y:S01]  /*3b00*/  LDS.U8 R2, [UR4+0x61] ;  /* 0x00006104ff027984 */ /* 0x000e220008000000 */
[----:B------:R-:W-:-:S02]  /*3b10*/  LOP3.LUT R9, R9, 0xffff, R20, 0x48, !PT ;  /* 0x0000ffff09097812 */ /* 0x000fc400078e4814 */
[--C-:B------:R-:W-:Y:S02]  /*3b20*/  LOP3.LUT R27, R27, 0xffff, R16.reuse, 0x48, !PT ;  /* 0x0000ffff1b1b7812 */ /* 0x100fe400078e4810 */
[----:B------:R-:W-:Y:S02]  /*3b30*/  LOP3.LUT R3, R3, 0xff, RZ, 0xc0, !PT ;  /* 0x000000ff03037812 */ /* 0x000fe400078ec0ff */
[----:B------:R-:W-:Y:S02]  /*3b40*/  LOP3.LUT R26, R5, 0xff, RZ, 0xc0, !PT ;  /* 0x000000ff051a7812 */ /* 0x000fe400078ec0ff */
[----:B------:R-:W-:Y:S02]  /*3b50*/  LOP3.LUT R15, R14, R18, R15, 0x96, !PT ;  /* 0x000000120e0f7212 */ /* 0x000fe400078e960f */
[----:B------:R-:W-:Y:S02]  /*3b60*/  LOP3.LUT R23, R23, 0xffff, R16, 0x48, !PT ;  /* 0x0000ffff17177812 */ /* 0x000fe400078e4810 */
[----:B------:R-:W-:-:S02]  /*3b70*/  LOP3.LUT R5, R29, 0xff, RZ, 0xc0, !PT ;  /* 0x000000ff1d057812 */ /* 0x000fc400078ec0ff */
[----:B------:R-:W-:Y:S02]  /*3b80*/  LOP3.LUT R21, R4, 0xff, RZ, 0xc0, !PT ;  /* 0x000000ff04157812 */ /* 0x000fe400078ec0ff */
[----:B------:R-:W-:Y:S02]  /*3b90*/  LOP3.LUT R18, R19, 0xff, RZ, 0xc0, !PT ;  /* 0x000000ff13127812 */ /* 0x000fe400078ec0ff */
[----:B------:R-:W-:Y:S02]  /*3ba0*/  LOP3.LUT R14, R17, 0xffff, R20, 0x48, !PT ;  /* 0x0000ffff110e7812 */ /* 0x000fe400078e4814 */
[----:B------:R-:W-:Y:S02]  /*3bb0*/  LOP3.LUT R4, R12, 0xff, RZ, 0xc0, !PT ;  /* 0x000000ff0c047812 */ /* 0x000fe400078ec0ff */
[----:B------:R-:W-:Y:S02]  /*3bc0*/  LOP3.LUT R25, R25, 0xffff, R16, 0x48, !PT ;  /* 0x0000ffff19197812 */ /* 0x000fe400078e4810 */
[----:B------:R-:W-:-:S02]  /*3bd0*/  LOP3.LUT R17, R9, 0xff, RZ, 0xc0, !PT ;  /* 0x000000ff09117812 */ /* 0x000fc400078ec0ff */
[----:B------:R-:W-:Y:S01]  /*3be0*/  LOP3.LUT R12, R27, 0xff, RZ, 0xc0, !PT ;  /* 0x000000ff1b0c7812 */ /* 0x000fe200078ec0ff */
[----:B------:R-:W1:Y:S01]  /*3bf0*/  LDC.U8 R3, c[0x3][R3+0x300] ;  /* 0x00c0c00003037b82 */ /* 0x000e620000000000 */
[----:B------:R-:W-:Y:S02]  /*3c00*/  LOP3.LUT R22, R6, 0xff, RZ, 0xc0, !PT ;  /* 0x000000ff06167812 */ /* 0x000fe400078ec0ff */
[----:B------:R-:W-:Y:S02]  /*3c10*/  LOP3.LUT R9, R23, 0xff, RZ, 0xc0, !PT ;  /* 0x000000ff17097812 */ /* 0x000fe400078ec0ff */
[----:B------:R-:W-:Y:S01]  /*3c20*/  LOP3.LUT R24, R10, 0xff, RZ, 0xc0, !PT ;  /* 0x000000ff0a187812 */ /* 0x000fe200078ec0ff */
[----:B------:R-:W-:Y:S02]  /*3c30*/  LDS.U8 R23, [UR4+0x69] ;  /* 0x00006904ff177984 */ /* 0x000fe40008000000 */
[----:B------:R2:W1:Y:S01]  /*3c40*/  LDC.U8 R6, c[0x3][R26] ;  /* 0x00c000001a067b82 */ /* 0x0004620000000000 */
[----:B------:R-:W-:-:S07]  /*3c50*/  LOP3.LUT R14, R14, 0xff, RZ, 0xc0, !PT ;  /* 0x000000ff0e0e7812 */ /* 0x000fce00078ec0ff */
[----:B------:R-:W0:Y:S08]  /*3c60*/  LDC.U8 R5, c[0x3][R5+0x300] ;  /* 0x00c0c00005057b82 */ /* 0x000e300000000000 */
[----:B------:R-:W3:Y:S08]  /*3c70*/  LDC.U8 R18, c[0x3][R18+0x200] ;  /* 0x00c0800012127b82 */ /* 0x000ef00000000000 */
[----:B------:R-:W4:Y:S01]  /*3c80*/  LDC.U8 R21, c[0x3][R21+0x200] ;  /* 0x00c0800015157b82 */ /* 0x000f220000000000 */
[----:B------:R-:W-:Y:S01]  /*3c90*/  LOP3.LUT R29, R0, 0xff, RZ, 0xc0, !PT ;  /* 0x000000ff001d7812 */ /* 0x000fe200078ec0ff */
[----:B--2---:R-:W-:Y:S06]  /*3ca0*/  LDS.U8 R26, [UR4+0x60] ;  /* 0x00006004ff1a7984 */ /* 0x004fec0008000000 */
[----:B------:R2:W4:Y:S02]  /*3cb0*/  LDC.U8 R27, c[0x3][R4+0x100] ;  /* 0x00c04000041b7b82 */ /* 0x0005240000000000 */
[----:B--2---:R-:W-:-:S06]  /*3cc0*/  LOP3.LUT R4, R25, 0xff, RZ, 0xc0, !PT ;  /* 0x000000ff19047812 */ /* 0x004fcc00078ec0ff */
[----:B------:R-:W2:Y:S01]  /*3cd0*/  LDC.U8 R12, c[0x3][R12+0x200] ;  /* 0x00c080000c0c7b82 */ /* 0x000ea20000000000 */
[----:B------:R-:W4:Y:S07]  /*3ce0*/  LDS.U8 R25, [UR4+0x6b] ;  /* 0x00006b04ff197984 */ /* 0x000f2e0008000000 */
[----:B------:R3:W2:Y:S08]  /*3cf0*/  LDC.U8 R10, c[0x3][R22] ;  /* 0x00c00000160a7b82 */ /* 0x0006b00000000000 */
[----:B------:R0:W2:Y:S08]  /*3d00*/  LDC.U8 R19, c[0x3][R24+0x100] ;  /* 0x00c0400018137b82 */ /* 0x0000b00000000000 */
[----:B------:R-:W2:Y:S08]  /*3d10*/  LDC.U8 R9, c[0x3][R9+0x200] ;  /* 0x00c0800009097b82 */ /* 0x000eb00000000000 */
[----:B------:R-:W2:Y:S08]  /*3d20*/  LDC.U8 R17, c[0x3][R17+0x300] ;  /* 0x00c0c00011117b82 */ /* 0x000eb00000000000 */
[----:B------:R-:W2:Y:S08]  /*3d30*/  LDC.U8 R14, c[0x3][R14+0x100] ;  /* 0x00c040000e0e7b82 */ /* 0x000eb00000000000 */
[----:B------:R-:W2:Y:S01]  /*3d40*/  LDC.U8 R4, c[0x3][R4] ;  /* 0x00c0000004047b82 */ /* 0x000ea20000000000 */
[----:B-1----:R-:W-:Y:S01]  /*3d50*/  LOP3.LUT R28, R6, R3, R28, 0x96, !PT ;  /* 0x00000003061c7212 */ /* 0x002fe200078e961c */
[----:B0-----:R-:W0:Y:S01]  /*3d60*/  LDS.U8 R24, [UR4+0x6d] ;  /* 0x00006d04ff187984 */ /* 0x001e220008000000 */
[----:B------:R-:W-:-:S02]  /*3d70*/  LOP3.LUT R2, R5, R6, R2, 0x96, !PT ;  /* 0x0000000605027212 */ /* 0x000fc400078e9602 */
[----:B------:R-:W-:Y:S01]  /*3d80*/  LOP3.LUT R16, R13, 0xffff, R16, 0x48, !PT ;  /* 0x0000ffff0d107812 */ /* 0x000fe200078e4810 */
[----:B---3--:R-:W1:Y:S01]  /*3d90*/  LDS.U8 R22, [UR4+0x6a] ;  /* 0x00006a04ff167984 */ /* 0x008e620008000000 */
[----:B------:R-:W-:Y:S02]  /*3da0*/  LOP3.LUT R0, R6, R18, R11, 0x96, !PT ;  /* 0x0000001206007212 */ /* 0x000fe400078e960b */
[CC--:B----4-:R-:W-:Y:S02]  /*3db0*/  LOP3.LUT R13, R27.reuse, R3.reuse, R8, 0x96, !PT ;  /* 0x000000031b0d7212 */ /* 0x0d0fe400078e9608 */
[----:B------:R-:W-:Y:S02]  /*3dc0*/  LOP3.LUT R25, R27, R6, R25, 0x96, !PT ;  /* 0x000000061b197212 */ /* 0x000fe400078e9619 */
[----:B--2---:R-:W-:Y:S02]  /*3dd0*/  LOP3.LUT R7, R12, R3, R7, 0x96, !PT ;  /* 0x000000030c077212 */ /* 0x004fe400078e9607 */
[----:B------:R-:W-:-:S02]  /*3de0*/  LOP3.LUT R23, R3, R18, R23, 0x96, !PT ;  /* 0x0000001203177212 */ /* 0x000fc400078e9617 */
[----:B------:R-:W-:Y:S02]  /*3df0*/  LOP3.LUT R28, R19, R28, R10, 0x96, !PT ;  /* 0x0000001c131c7212 */ /* 0x000fe400078e960a */
[----:B------:R-:W-:Y:S02]  /*3e00*/  LOP3.LUT R20, R15, 0xffff, R20, 0x48, !PT ;  /* 0x0000ffff0f147812 */ /* 0x000fe400078e4814 */
[--C-:B------:R-:W-:Y:S02]  /*3e10*/  LOP3.LUT R8, R9, R2, R19.reuse, 0x96, !PT ;  /* 0x0000000209087212 */ /* 0x100fe400078e9613 */
[----:B------:R-:W-:Y:S02]  /*3e20*/  LOP3.LUT R2, R19, R25, R12, 0x96, !PT ;  /* 0x0000001913027212 */ /* 0x000fe400078e960c */
[----:B------:R-:W-:Y:S02]  /*3e30*/  LOP3.LUT R15, R17, R0, R19, 0x96, !PT ;  /* 0x00000000110f7212 */ /* 0x000fe400078e9613 */
[----:B------:R-:W-:-:S02]  /*3e40*/  LOP3.LUT R0, R9, R13, R10, 0x96, !PT ;  /* 0x0000000d09007212 */ /* 0x000fc400078e960a */
[----:B------:R-:W-:Y:S01]  /*3e50*/  LOP3.LUT R13, R10, R23, R5, 0x96, !PT ;  /* 0x000000170a0d7212 */ /* 0x000fe200078e9605 */
[----:B------:R-:W2:Y:S01]  /*3e60*/  LDC.U8 R29, c[0x3][R29+0x300] ;  /* 0x00c0c0001d1d7b82 */ /* 0x000ea20000000000 */
[----:B------:R-:W3:Y:S01]  /*3e70*/  LDS.U8 R23, [UR4+0x68] ;  /* 0x00006804ff177984 */ /* 0x000ee20008000000 */
[--C-:B------:R-:W-:Y:S02]  /*3e80*/  LOP3.LUT R28, R14, R28, R17.reuse, 0x96, !PT ;  /* 0x0000001c0e1c7212 */ /* 0x100fe400078e9611 */
[C-C-:B------:R-:W-:Y:S02]  /*3e90*/  LOP3.LUT R0, R21.reuse, R0, R14.reuse, 0x96, !PT ;  /* 0x0000000015007212 */ /* 0x140fe400078e960e */
[C---:B------:R-:W-:Y:S02]  /*3ea0*/  LOP3.LUT R13, R21.reuse, R13, R14, 0x96, !PT ;  /* 0x0000000d150d7212 */ /* 0x040fe400078e960e */
[----:B------:R-:W-:Y:S02]  /*3eb0*/  LOP3.LUT R11, R4, R7, R10, 0x96, !PT ;  /* 0x00000007040b7212 */ /* 0x000fe400078e960a */
[----:B------:R-:W-:-:S02]  /*3ec0*/  LOP3.LUT R7, R21, R8, R17, 0x96, !PT ;  /* 0x0000000815077212 */ /* 0x000fc400078e9611 */
[C---:B------:R-:W-:Y:S02]  /*3ed0*/  LOP3.LUT R8, R21.reuse, R15, R4, 0x96, !PT ;  /* 0x0000000f15087212 */ /* 0x040fe400078e9604 */
[C---:B------:R-:W-:Y:S02]  /*3ee0*/  LOP3.LUT R15, R21.reuse, R2, R17, 0x96, !PT ;  /* 0x00000002150f7212 */ /* 0x040fe400078e9611 */
[----:B------:R-:W-:Y:S02]  /*3ef0*/  LOP3.LUT R11, R21, R11, R14, 0x96, !PT ;  /* 0x0000000b150b7212 */ /* 0x000fe400078e960e */
[----:B------:R-:W-:Y:S02]  /*3f00*/  LOP3.LUT R2, R28, 0xffff, R21, 0x48, !PT ;  /* 0x0000ffff1c027812 */ /* 0x000fe400078e4815 */
[----:B------:R-:W4:Y:S01]  /*3f10*/  LDS.U8 R21, [UR4+0x63] ;  /* 0x00006304ff157984 */ /* 0x000f220008000000 */
[C---:B0-----:R-:W-:Y:S02]  /*3f20*/  LOP3.LUT R24, R27.reuse, R18, R24, 0x96, !PT ;  /* 0x000000121b187212 */ /* 0x041fe400078e9618 */
[----:B------:R-:W-:Y:S01]  /*3f30*/  LOP3.LUT R26, R12, R27, R26, 0x96, !PT ;  /* 0x0000001b0c1a7212 */ /* 0x000fe200078e961a */
[----:B------:R-:W-:Y:S01]  /*3f40*/  LDS.U8 R28, [UR4+0x7c] ;  /* 0x00007c04ff1c7984 */ /* 0x000fe20008000000 */
[----:B-1----:R-:W-:-:S02]  /*3f50*/  LOP3.LUT R22, R27, R6, R22, 0x96, !PT ;  /* 0x000000061b167212 */ /* 0x002fc400078e9616 */
[--C-:B------:R-:W-:Y:S02]  /*3f60*/  LOP3.LUT R24, R19, R24, R10.reuse, 0x96, !PT ;  /* 0x0000001813187212 */ /* 0x100fe400078e960a */
[----:B------:R-:W-:Y:S02]  /*3f70*/  LOP3.LUT R26, R9, R26, R10, 0x96, !PT ;  /* 0x0000001a091a7212 */ /* 0x000fe400078e960a */
[----:B------:R-:W-:Y:S02]  /*3f80*/  LOP3.LUT R22, R10, R22, R5, 0x96, !PT ;  /* 0x000000160a167212 */ /* 0x000fe400078e9605 */
[----:B------:R-:W-:Y:S02]  /*3f90*/  LOP3.LUT R24, R4, R24, R9, 0x96, !PT ;  /* 0x0000001804187212 */ /* 0x000fe400078e9609 */
[----:B---3--:R-:W-:-:S04]  /*3fa0*/  LOP3.LUT R23, R3, R18, R23, 0x96, !PT ;  /* 0x0000001203177212 */ /* 0x008fc800078e9617 */
[----:B------:R-:W-:Y:S02]  /*3fb0*/  LOP3.LUT R23, R19, R23, R12, 0x96, !PT ;  /* 0x0000001713177212 */ /* 0x000fe400078e960c */
[----:B--2---:R-:W-:Y:S02]  /*3fc0*/  LOP3.LUT R10, R0, 0xffff, R29, 0x48, !PT ;  /* 0x0000ffff000a7812 */ /* 0x004fe400078e481d */
[C---:B------:R-:W-:Y:S02]  /*3fd0*/  LOP3.LUT R23, R29.reuse, R23, R4, 0x96, !PT ;  /* 0x000000171d177212 */ /* 0x040fe400078e9604 */
[----:B------:R-:W-:Y:S02]  /*3fe0*/  LOP3.LUT R25, R29, R22, R9, 0x96, !PT ;  /* 0x000000161d197212 */ /* 0x000fe400078e9609 */
[----:B------:R-:W-:Y:S01]  /*3ff0*/  LOP3.LUT R8, R8, 0xffff, R29, 0x48, !PT ;  /* 0x0000ffff08087812 */ /* 0x000fe200078e481d */
[----:B------:R-:W-:Y:S01]  /*4000*/  LDS.U8 R22, [UR4+0x65] ;  /* 0x00006504ff167984 */ /* 0x000fe20008000000 */
[----:B----4-:R-:W-:-:S04]  /*4010*/  LOP3.LUT R21, R5, R18, R21, 0x96, !PT ;  /* 0x0000001205157212 */ /* 0x010fc800078e9615 */
[----:B------:R-:W-:Y:S02]  /*4020*/  LOP3.LUT R21, R4, R21, R19, 0x96, !PT ;  /* 0x0000001504157212 */ /* 0x000fe400078e9613 */
[C---:B------:R-:W-:Y:S02]  /*4030*/  LOP3.LUT R19, R29.reuse, R26, R17, 0x96, !PT ;  /* 0x0000001a1d137212 */ /* 0x040fe400078e9611 */
[----:B------:R-:W-:Y:S01]  /*4040*/  LOP3.LUT R21, R29, R21, R14, 0x96, !PT ;  /* 0x000000151d157212 */ /* 0x000fe200078e960e */
[----:B------:R-:W-:Y:S01]  /*4050*/  LDS.U8 R26, [UR4+0x6e] ;  /* 0x00006e04ff1a7984 */ /* 0x000fe20008000000 */
[----:B------:R-:W-:-:S03]  /*4060*/  LOP3.LUT R0, R24, 0xffff, R29, 0x48, !PT ;  /* 0x0000ffff18007812 */ /* 0x000fc600078e481d */
        /* <DEDUP_REMOVED lines=12> */
[C---:B-1----:R-:W-:Y:S02]  /*4130*/  LOP3.LUT R29, R20.reuse, R29, R4, 0x96, !PT ;  /* 0x0000001d141d7212 */ /* 0x042fe400078e9604 */
[----:B------:R-:W-:-:S02]  /*4140*/  LOP3.LUT R27, R20, R27, R14, 0x96, !PT ;  /* 0x0000001b141b7212 */ /* 0x000fc400078e960e */
[----:B------:R-:W-:Y:S02]  /*4150*/  LOP3.LUT R19, R19, 0xffff, R20, 0x48, !PT ;  /* 0x0000ffff13137812 */ /* 0x000fe400078e4814 */
[--C-:B--2---:R-:W-:Y:S02]  /*4160*/  LOP3.LUT R7, R7, 0xffff, R16.reuse, 0x48, !PT ;  /* 0x0000ffff07077812 */ /* 0x104fe400078e4810 */
[--C-:B------:R-:W-:Y:S02]  /*4170*/  LOP3.LUT R29, R29, 0xffff, R16.reuse, 0x48, !PT ;  /* 0x0000ffff1d1d7812 */ /* 0x100fe400078e4810 */
[----:B------:R-:W-:Y:S02]  /*4180*/  LOP3.LUT R27, R27, 0xffff, R16, 0x48, !PT ;  /* 0x0000ffff1b1b7812 */ /* 0x000fe400078e4810 */
[----:B------:R-:W-:Y:S02]  /*4190*/  LOP3.LUT R13, R13, 0xffff, R20, 0x48, !PT ;  /* 0x0000ffff0d0d7812 */ /* 0x000fe400078e4814 */
[----:B------:R-:W-:-:S02]  /*41a0*/  LOP3.LUT R7, R7, 0xff, RZ, 0xc0, !PT ;  /* 0x000000ff07077812 */ /* 0x000fc400078ec0ff */
[----:B0-----:R-:W-:Y:S02]  /*41b0*/  LOP3.LUT R26, R6, R3, R26, 0x96, !PT ;  /* 0x00000003061a7212 */ /* 0x001fe400078e961a */
[----:B------:R-:W-:Y:S02]  /*41c0*/  LOP3.LUT R17, R14, R18, R17, 0x96, !PT ;  /* 0x000000120e117212 */ /* 0x000fe400078e9611 */
[--C-:B------:R-:W-:Y:S02]  /*41d0*/  LOP3.LUT R23, R23, 0xffff, R16.reuse, 0x48, !PT ;  /* 0x0000ffff17177812 */ /* 0x100fe400078e4810 */
[----:B------:R-:W-:Y:S01]  /*41e0*/  LOP3.LUT R25, R25, 0xffff, R16, 0x48, !PT ;  /* 0x0000ffff19197812 */ /* 0x000fe200078e4810 */
[----:B------:R-:W0:Y:S01]  /*41f0*/  LDC.U8 R7, c[0x3][R7+0x100] ;  /* 0x00c0400007077b82 */ /* 0x000e220000000000 */
[----:B------:R-:W-:Y:S01]  /*4200*/  LOP3.LUT R26, R5, R26, R12, 0x96, !PT ;  /* 0x0000001a051a7212 */ /* 0x000fe200078e960c */
[----:B------:R-:W1:Y:S01]  /*4210*/  LDS.U8 R3, [UR4+0x71] ;  /* 0x00007104ff037984 */ /* 0x000e620008000000 */
[----:B------:R-:W-:-:S02]  /*4220*/  LOP3.LUT R12, R11, 0xffff, R16, 0x48, !PT ;  /* 0x0000ffff0b0c7812 */ /* 0x000fc400078e4810 */
[----:B------:R-:W-:Y:S01]  /*4230*/  LOP3.LUT R11, R21, 0xffff, R20, 0x48, !PT ;  /* 0x0000ffff150b7812 */ /* 0x000fe200078e4814 */
[----:B------:R-:W-:Y:S01]  /*4240*/  LDS.U8 R5, [UR4+0x76] ;  /* 0x00007604ff057984 */ /* 0x000fe20008000000 */
[----:B------:R-:W-:Y:S02]  /*4250*/  LOP3.LUT R21, R2, 0xff, RZ, 0xc0, !PT ;  /* 0x000000ff02157812 */ /* 0x000fe400078ec0ff */
[----:B------:R-:W-:Y:S01]  /*4260*/  LOP3.LUT R9, R4, R26, R9, 0x96, !PT ;  /* 0x0000001a04097212 */ /* 0x000fe200078e9609 */
[----:B------:R-:W-:Y:S01]  /*4270*/  LDS.U8 R6, [UR4+0x77] ;  /* 0x00007704ff067984 */ /* 0x000fe20008000000 */
[----:B------:R-:W-:Y:S02]  /*4280*/  LOP3.LUT R2, R11, 0xff, RZ, 0xc0, !PT ;  /* 0x000000ff0b027812 */ /* 0x000fe400078ec0ff */
[----:B------:R-:W-:Y:S01]  /*4290*/  LOP3.LUT R26, R12, 0xff, RZ, 0xc0, !PT ;  /* 0x000000ff0c1a7812 */ /* 0x000fe200078ec0ff */
[----:B------:R-:W2:Y:S01]  /*42a0*/  LDS.U8 R4, [UR4+0x72] ;  /* 0x00007204ff047984 */ /* 0x000ea20008000000 */
[----:B------:R-:W-:-:S02]  /*42b0*/  LOP3.LUT R11, R29, 0xff, RZ, 0xc0, !PT ;  /* 0x000000ff1d0b7812 */ /* 0x000fc400078ec0ff */
[----:B------:R-:W-:Y:S02]  /*42c0*/  LOP3.LUT R12, R27, 0xff, RZ, 0xc0, !PT ;  /* 0x000000ff1b0c7812 */ /* 0x000fe400078ec0ff */
[----:B------:R-:W-:Y:S02]  /*42d0*/  LOP3.LUT R18, R19, 0xff, RZ, 0xc0, !PT ;  /* 0x000000ff13127812 */ /* 0x000fe400078ec0ff */
[----:B------:R-:W-:Y:S02]  /*42e0*/  LOP3.LUT R14, R15, 0xffff, R20, 0x48, !PT ;  /* 0x0000ffff0f0e7812 */ /* 0x000fe400078e4814 */
[----:B------:R-:W-:Y:S01]  /*42f0*/  LOP3.LUT R15, R13, 0xff, RZ, 0xc0, !PT ;  /* 0x000000ff0d0f7812 */ /* 0x000fe200078ec0ff */
[----:B------:R-:W1:Y:S01]  /*4300*/  LDC.U8 R11, c[0x3][R11+0x100] ;  /* 0x00c040000b0b7b82 */ /* 0x000e620000000000 */
[----:B------:R-:W-:Y:S02]  /*4310*/  LOP3.LUT R22, R8, 0xff, RZ, 0xc0, !PT ;  /* 0x000000ff08167812 */ /* 0x000fe400078ec0ff */
[----:B------:R-:W-:-:S02]  /*4320*/  LOP3.LUT R13, R23, 0xff, RZ, 0xc0, !PT ;  /* 0x000000ff170d7812 */ /* 0x000fc400078ec0ff */
[----:B------:R-:W-:Y:S01]  /*4330*/  LOP3.LUT R24, R10, 0xff, RZ, 0xc0, !PT ;  /* 0x000000ff0a187812 */ /* 0x000fe200078ec0ff */
[----:B------:R-:W-:Y:S02]  /*4340*/  LDS.U8 R23, [UR4+0x79] ;  /* 0x00007904ff177984 */ /* 0x000fe40008000000 */
[----:B------:R3:W1:Y:S01]  /*4350*/  LDC.U8 R8, c[0x3][R26+0x200] ;  /* 0x00c080001a087b82 */ /* 0x0006620000000000 */
[----:B------:R-:W-:-:S07]  /*4360*/  LOP3.LUT R14, R14, 0xff, RZ, 0xc0, !PT ;  /* 0x000000ff0e0e7812 */ /* 0x000fce00078ec0ff */
[----:B------:R-:W2:Y:S08]  /*4370*/  LDC.U8 R12, c[0x3][R12] ;  /* 0x00c000000c0c7b82 */ /* 0x000eb00000000000 */
[----:B------:R4:W2:Y:S08]  /*4380*/  LDC.U8 R27, c[0x3][R2+0x300] ;  /* 0x00c0c000021b7b82 */ /* 0x0008b00000000000 */
[----:B------:R-:W2:Y:S01]  /*4390*/  LDC.U8 R18, c[0x3][R18] ;  /* 0x00c0000012127b82 */ /* 0x000ea20000000000 */
[----:B----4-:R-:W-:Y:S01]  /*43a0*/  LOP3.LUT R2, R25, 0xff, RZ, 0xc0, !PT ;  /* 0x000000ff19027812 */ /* 0x010fe200078ec0ff */
[----:B---3--:R-:W-:Y:S04]  /*43b0*/  LDS.U8 R26, [UR4+0x70] ;  /* 0x00007004ff1a7984 */ /* 0x008fe80008000000 */
[----:B------:R-:W3:Y:S02]  /*43c0*/  LDS.U8 R25, [UR4+0x7b] ;  /* 0x00007b04ff197984 */ /* 0x000ee40008000000 */
[----:B------:R4:W3:Y:S08]  /*43d0*/  LDC.U8 R10, c[0x3][R22+0x200] ;  /* 0x00c08000160a7b82 */ /* 0x0008f00000000000 */
[----:B------:R0:W3:Y:S08]  /*43e0*/  LDC.U8 R19, c[0x3][R24+0x300] ;  /* 0x00c0c00018137b82 */ /* 0x0000f00000000000 */
[----:B------:R-:W3:Y:S08]  /*43f0*/  LDC.U8 R21, c[0x3][R21] ;  /* 0x00c0000015157b82 */ /* 0x000ef00000000000 */
[----:B------:R-:W3:Y:S08]  /*4400*/  LDC.U8 R13, c[0x3][R13] ;  /* 0x00c000000d0d7b82 */ /* 0x000ef00000000000 */
[----:B------:R-:W3:Y:S01]  /*4410*/  LDC.U8 R15, c[0x3][R15+0x100] ;  /* 0x00c040000f0f7b82 */ /* 0x000ee20000000000 */
[----:B------:R-:W-:Y:S01]  /*4420*/  LOP3.LUT R29, R0, 0xff, RZ, 0xc0, !PT ;  /* 0x000000ff001d7812 */ /* 0x000fe200078ec0ff */
[----:B0-----:R-:W0:Y:S06]  /*4430*/  LDS.U8 R24, [UR4+0x7d] ;  /* 0x00007d04ff187984 */ /* 0x001e2c0008000000 */
[----:B------:R-:W0:Y:S08]  /*4440*/  LDC.U8 R2, c[0x3][R2+0x200] ;  /* 0x00c0800002027b82 */ /* 0x000e300000000000 */
[----:B------:R-:W0:Y:S01]  /*4450*/  LDC.U8 R14, c[0x3][R14+0x300] ;  /* 0x00c0c0000e0e7b82 */ /* 0x000e220000000000 */
[----:B-1----:R-:W-:Y:S01]  /*4460*/  LOP3.LUT R0, R11, R8, R3, 0x96, !PT ;  /* 0x000000080b007212 */ /* 0x002fe200078e9603 */
[----:B----4-:R-:W1:Y:S01]  /*4470*/  LDS.U8 R22, [UR4+0x7a] ;  /* 0x00007a04ff167984 */ /* 0x010e620008000000 */
[----:B------:R-:W-:-:S02]  /*4480*/  LOP3.LUT R28, R8, R7, R28, 0x96, !PT ;  /* 0x00000007081c7212 */ /* 0x000fc400078e961c */
[-C--:B--2---:R-:W-:Y:S02]  /*4490*/  LOP3.LUT R3, R12, R7.reuse, R4, 0x96, !PT ;  /* 0x000000070c037212 */ /* 0x084fe400078e9604 */
[----:B------:R-:W-:Y:S02]  /*44a0*/  LOP3.LUT R16, R9, 0xffff, R16, 0x48, !PT ;  /* 0x0000ffff09107812 */ /* 0x000fe400078e4810 */
[----:B------:R-:W-:Y:S02]  /*44b0*/  LOP3.LUT R4, R8, R18, R5, 0x96, !PT ;  /* 0x0000001208047212 */ /* 0x000fe400078e9605 */
[C---:B------:R-:W-:Y:S02]  /*44c0*/  LOP3.LUT R9, R27.reuse, R7, R6, 0x96, !PT ;  /* 0x000000071b097212 */ /* 0x040fe400078e9606 */
[----:B---3--:R-:W-:Y:S02]  /*44d0*/  LOP3.LUT R25, R27, R8, R25, 0x96, !PT ;  /* 0x000000081b197212 */ /* 0x008fe400078e9619 */
[----:B------:R-:W-:-:S02]  /*44e0*/  LOP3.LUT R23, R7, R18, R23, 0x96, !PT ;  /* 0x0000001207177212 */ /* 0x000fc400078e9617 */
[----:B------:R-:W-:Y:S02]  /*44f0*/  LOP3.LUT R28, R19, R28, R10, 0x96, !PT ;  /* 0x0000001c131c7212 */ /* 0x000fe400078e960a */
[----:B------:R-:W-:Y:S02]  /*4500*/  LOP3.LUT R20, R17, 0xffff, R20, 0x48, !PT ;  /* 0x0000ffff11147812 */ /* 0x000fe400078e4814 */
[C---:B------:R-:W-:Y:S02]  /*4510*/  LOP3.LUT R6, R13.reuse, R0, R19, 0x96, !PT ;  /* 0x000000000d067212 */ /* 0x040fe400078e9613 */
[----:B------:R-:W-:Y:S02]  /*4520*/  LOP3.LUT R0, R13, R9, R10, 0x96, !PT ;  /* 0x000000090d007212 */ /* 0x000fe400078e960a */
[----:B------:R-:W-:Y:S01]  /*4530*/  LOP3.LUT R9, R10, R23, R11, 0x96, !PT ;  /* 0x000000170a097212 */ /* 0x000fe200078e960b */
[----:B------:R-:W2:Y:S01]  /*4540*/  LDC.U8 R29, c[0x3][R29+0x100] ;  /* 0x00c040001d1d7b82 */ /* 0x000ea20000000000 */
[----:B------:R-:W3:Y:S01]  /*4550*/  LDS.U8 R23, [UR4+0x78] ;  /* 0x00007804ff177984 */ /* 0x000ee20008000000 */
[----:B------:R-:W-:-:S02]  /*4560*/  LOP3.LUT R17, R15, R4, R19, 0x96, !PT ;  /* 0x000000040f117212 */ /* 0x000fc400078e9613 */
[----:B------:R-:W-:Y:S02]  /*4570*/  LOP3.LUT R4, R19, R25, R12, 0x96, !PT ;  /* 0x0000001913047212 */ /* 0x000fe400078e960c */
[----:B0-----:R-:W-:Y:S02]  /*4580*/  LOP3.LUT R5, R2, R3, R10, 0x96, !PT ;  /* 0x0000000302057212 */ /* 0x001fe400078e960a */
[C-C-:B------:R-:W-:Y:S02]  /*4590*/  LOP3.LUT R3, R21.reuse, R6, R15.reuse, 0x96, !PT ;  /* 0x0000000615037212 */ /* 0x140fe400078e960f */
[C---:B------:R-:W-:Y:S02]  /*45a0*/  LOP3.LUT R6, R21.reuse, R17, R2, 0x96, !PT ;  /* 0x0000001115067212 */ /* 0x040fe400078e9602 */
[--C-:B------:R-:W-:Y:S02]  /*45b0*/  LOP3.LUT R28, R14, R28, R15.reuse, 0x96, !PT ;  /* 0x0000001c0e1c7212 */ /* 0x100fe400078e960f */
[----:B------:R-:W-:-:S02]  /*45c0*/  LOP3.LUT R17, R21, R4, R15, 0x96, !PT ;  /* 0x0000000415117212 */ /* 0x000fc400078e960f */
[C-C-:B------:R-:W-:Y:S02]  /*45d0*/  LOP3.LUT R5, R21.reuse, R5, R14.reuse, 0x96, !PT ;  /* 0x0000000515057212 */ /* 0x140fe400078e960e */
[C-C-:B------:R-:W-:Y:S02]  /*45e0*/  LOP3.LUT R0, R21.reuse, R0, R14.reuse, 0x96, !PT ;  /* 0x0000000015007212 */ /* 0x140fe400078e960e */
[----:B------:R-:W-:Y:S02]  /*45f0*/  LOP3.LUT R9, R21, R9, R14, 0x96, !PT ;  /* 0x0000000915097212 */ /* 0x000fe400078e960e */
[----:B------:R-:W-:Y:S02]  /*4600*/  LOP3.LUT R4, R28, 0xffff, R21, 0x48, !PT ;  /* 0x0000ffff1c047812 */ /* 0x000fe400078e4815 */
[----:B------:R-:W0:Y:S01]  /*4610*/  LDS.U8 R21, [UR4+0x73] ;  /* 0x00007304ff157984 */ /* 0x000e220008000000 */
[C---:B------:R-:W-:Y:S02]  /*4620*/  LOP3.LUT R24, R27.reuse, R18, R24, 0x96, !PT ;  /* 0x000000121b187212 */ /* 0x040fe400078e9618 */
[----:B------:R-:W-:Y:S01]  /*4630*/  LOP3.LUT R26, R12, R27, R26, 0x96, !PT ;  /* 0x0000001b0c1a7212 */ /* 0x000fe200078e961a */
[----:B------:R-:W-:Y:S01]  /*4640*/  LDS.U8 R28, [UR4+0x8c] ;  /* 0x00008c04ff1c7984 */ /* 0x000fe20008000000 */
[----:B-1----:R-:W-:-:S02]  /*4650*/  LOP3.LUT R22, R27, R8, R22, 0x96, !PT ;  /* 0x000000081b167212 */ /* 0x002fc400078e9616 */
[--C-:B------:R-:W-:Y:S02]  /*4660*/  LOP3.LUT R24, R19, R24, R10.reuse, 0x96, !PT ;  /* 0x0000001813187212 */ /* 0x100fe400078e960a */
[----:B---3--:R-:W-:Y:S02]  /*4670*/  LOP3.LUT R23, R7, R18, R23, 0x96, !PT ;  /* 0x0000001207177212 */ /* 0x008fe400078e9617 */
[----:B------:R-:W-:Y:S02]  /*4680*/  LOP3.LUT R26, R13, R26, R10, 0x96, !PT ;  /* 0x0000001a0d1a7212 */ /* 0x000fe400078e960a */
[----:B------:R-:W-:Y:S02]  /*4690*/  LOP3.LUT R23, R19, R23, R12, 0x96, !PT ;  /* 0x0000001713177212 */ /* 0x000fe400078e960c */
[----:B------:R-:W-:Y:S02]  /*46a0*/  LOP3.LUT R22, R10, R22, R11, 0x96, !PT ;  /* 0x000000160a167212 */ /* 0x000fe400078e960b */
[----:B------:R-:W-:-:S02]  /*46b0*/  LOP3.LUT R24, R2, R24, R13, 0x96, !PT ;  /* 0x0000001802187212 */ /* 0x000fc400078e960d */
[----:B--2---:R-:W-:Y:S02]  /*46c0*/  LOP3.LUT R10, R0, 0xffff, R29, 0x48, !PT ;  /* 0x0000ffff000a7812 */ /* 0x004fe400078e481d */
[C---:B------:R-:W-:Y:S02]  /*46d0*/  LOP3.LUT R23, R29.reuse, R23, R2, 0x96, !PT ;  /* 0x000000171d177212 */ /* 0x040fe400078e9602 */
[----:B------:R-:W-:Y:S02]  /*46e0*/  LOP3.LUT R25, R29, R22, R13, 0x96, !PT ;  /* 0x000000161d197212 */ /* 0x000fe400078e960d */
[--C-:B------:R-:W-:Y:S01]  /*46f0*/  LOP3.LUT R6, R6, 0xffff, R29.reuse, 0x48, !PT ;  /* 0x0000ffff06067812 */ /* 0x100fe200078e481d */
[----:B------:R-:W-:Y:S01]  /*4700*/  LDS.U8 R22, [UR4+0x75] ;  /* 0x00007504ff167984 */ /* 0x000fe20008000000 */
[----:B------:R-:W-:Y:S02]  /*4710*/  LOP3.LUT R0, R24, 0xffff, R29, 0x48, !PT ;  /* 0x0000ffff18007812 */ /* 0x000fe400078e481d */
[----:B0-----:R-:W-:-:S04]  /*4720*/  LOP3.LUT R21, R11, R18, R21, 0x96, !PT ;  /* 0x000000120b157212 */ /* 0x001fc800078e9615 */
[----:B------:R-:W-:Y:S02]  /*4730*/  LOP3.LUT R21, R2, R21, R19, 0x96, !PT ;  /* 0x0000001502157212 */ /* 0x000fe400078e9613 */
[C---:B------:R-:W-:Y:S02]  /*4740*/  LOP3.LUT R19, R29.reuse, R26, R15, 0x96, !PT ;  /* 0x0000001a1d137212 */ /* 0x040fe400078e960f */
[----:B------:R-:W-:Y:S01]  /*4750*/  LOP3.LUT R21, R29, R21, R14, 0x96, !PT ;  /* 0x000000151d157212 */ /* 0x000fe200078e960e */
[----:B------:R-:W-:Y:S04]  /*4760*/  LDS.U8 R26, [UR4+0x7e] ;  /* 0x00007e04ff1a7984 */ /* 0x000fe80008000000 */
[----:B------:R-:W0:Y:S01]  /*4770*/  LDS.U8 R29, [UR4+0x74] ;  /* 0x00007404ff1d7984 */ /* 0x000e220008000000 */
[----:B------:R-:W-:-:S02]  /*4780*/  LOP3.LUT R20, R20, 0xff, RZ, 0xc0, !PT ;  /* 0x000000ff14147812 */ /* 0x000fc400078ec0ff */
[----:B------:R-:W-:-:S04]  /*4790*/  LOP3.LUT R16, R16, 0xff, RZ, 0xc0, !PT ;  /* 0x000000ff10107812 */ /* 0x000fc800078ec0ff */
[----:B------:R-:W1:Y:S08]  /*47a0*/  LDC.U8 R20, c[0x3][R20+0x200] ;  /* 0x00c0800014147b82 */ /* 0x000e700000000000 */
[----:B------:R-:W2:Y:S01]  /*47b0*/  LDC.U8 R16, c[0x3][R16+0x300] ;  /* 0x00c0c00010107b82 */ /* 0x000ea20000000000 */
[-C--:B0-----:R-:W-:Y:S02]  /*47c0*/  LOP3.LUT R24, R8, R18.reuse, R29, 0x96, !PT ;  /* 0x0000001208187212 */ /* 0x081fe400078e961d */
[----:B------:R-:W-:-:S02]  /*47d0*/  LOP3.LUT R18, R27, R18, R26, 0x96, !PT ;  /* 0x000000121b127212 */ /* 0x000fc400078e961a */
[----:B------:R-:W0:Y:S01]  /*47e0*/  LDS.U8 R26, [UR4+0x7f] ;  /* 0x00007f04ff1a7984 */ /* 0x000e220008000000 */
[----:B------:R-:W-:-:S04]  /*47f0*/  LOP3.LUT R22, R27, R7, R22, 0x96, !PT ;  /* 0x000000071b167212 */ /* 0x000fc800078e9616 */
[----:B------:R-:W-:Y:S02]  /*4800*/  LOP3.LUT R29, R15, R22, R12, 0x96, !PT ;  /* 0x000000160f1d7212 */ /* 0x000fe400078e960c */
[----:B------:R-:W-:Y:S02]  /*4810*/  LOP3.LUT R27, R13, R24, R11, 0x96, !PT ;  /* 0x000000180d1b7212 */ /* 0x000fe400078e960b */
[C---:B-1----:R-:W-:Y:S02]  /*4820*/  LOP3.LUT R29, R20.reuse, R29, R2, 0x96, !PT ;  /* 0x0000001d141d7212 */ /* 0x042fe400078e9602 */
[----:B------:R-:W-:Y:S02]  /*4830*/  LOP3.LUT R27, R20, R27, R14, 0x96, !PT ;  /* 0x0000001b141b7212 */ /* 0x000fe400078e960e */
[----:B------:R-:W-:Y:S02]  /*4840*/  LOP3.LUT R18, R11, R18, R12, 0x96, !PT ;  /* 0x000000120b127212 */ /* 0x000fe400078e960c */
[----:B------:R-:W-:-:S02]  /*4850*/  LOP3.LUT R19, R19, 0xffff, R20, 0x48, !PT ;  /* 0x0000ffff13137812 */ /* 0x000fc400078e4814 */
[--C-:B--2---:R-:W-:Y:S02]  /*4860*/  LOP3.LUT R3, R3, 0xffff, R16.reuse, 0x48, !PT ;  /* 0x0000ffff03037812 */ /* 0x104fe400078e4810 */
[--C-:B------:R-:W-:Y:S02]  /*4870*/  LOP3.LUT R5, R5, 0xffff, R16.reuse, 0x48, !PT ;  /* 0x0000ffff05057812 */ /* 0x100fe400078e4810 */
[----:B------:R-:W-:Y:S02]  /*4880*/  LOP3.LUT R29, R29, 0xffff, R16, 0x48, !PT ;  /* 0x0000ffff1d1d7812 */ /* 0x000fe400078e4810 */
        /* <DEDUP_REMOVED lines=9> */
[----:B------:R-:W-:Y:S01]  /*4920*/  LDS.U8 R8, [UR4+0x87] ;  /* 0x00008704ff087984 */ /* 0x000fe20008000000 */
[----:B------:R-:W-:-:S02]  /*4930*/  LOP3.LUT R12, R21, 0xffff, R20, 0x48, !PT ;  /* 0x0000ffff150c7812 */ /* 0x000fc400078e4814 */
[----:B------:R-:W-:Y:S01]  /*4940*/  LOP3.LUT R13, R2, R26, R13, 0x96, !PT ;  /* 0x0000001a020d7212 */ /* 0x000fe200078e960d */
[----:B------:R-:W-:Y:S01]  /*4950*/  LDS.U8 R11, [UR4+0x86] ;  /* 0x00008604ff0b7984 */ /* 0x000fe20008000000 */
[----:B------:R-:W-:Y:S02]  /*4960*/  LOP3.LUT R26, R5, 0xff, RZ, 0xc0, !PT ;  /* 0x000000ff051a7812 */ /* 0x000fe400078ec0ff */
[----:B------:R-:W-:Y:S01]  /*4970*/  LOP3.LUT R5, R29, 0xff, RZ, 0xc0, !PT ;  /* 0x000000ff1d057812 */ /* 0x000fe200078ec0ff */
[----:B------:R-:W1:Y:S01]  /*4980*/  LDS.U8 R2, [UR4+0x81] ;  /* 0x00008104ff027984 */ /* 0x000e620008000000 */
[----:B------:R-:W-:Y:S02]  /*4990*/  LOP3.LUT R21, R4, 0xff, RZ, 0xc0, !PT ;  /* 0x000000ff04157812 */ /* 0x000fe400078ec0ff */
[----:B------:R-:W-:Y:S01]  /*49a0*/  LOP3.LUT R18, R19, 0xff, RZ, 0xc0, !PT ;  /* 0x000000ff13127812 */ /* 0x000fe200078ec0ff */
[----:B------:R-:W-:Y:S01]  /*49b0*/  LDS.U8 R7, [UR4+0x82] ;  /* 0x00008204ff077984 */ /* 0x000fe20008000000 */
[----:B------:R-:W-:-:S02]  /*49c0*/  LOP3.LUT R14, R17, 0xffff, R20, 0x48, !PT ;  /* 0x0000ffff110e7812 */ /* 0x000fc400078e4814 */
[----:B------:R-:W-:Y:S02]  /*49d0*/  LOP3.LUT R4, R12, 0xff, RZ, 0xc0, !PT ;  /* 0x000000ff0c047812 */ /* 0x000fe400078ec0ff */
[----:B------:R-:W-:Y:S02]  /*49e0*/  LOP3.LUT R17, R9, 0xff, RZ, 0xc0, !PT ;  /* 0x000000ff09117812 */ /* 0x000fe400078ec0ff */
[----:B------:R-:W-:Y:S02]  /*49f0*/  LOP3.LUT R12, R27, 0xff, RZ, 0xc0, !PT ;  /* 0x000000ff1b0c7812 */ /* 0x000fe400078ec0ff */
[----:B------:R-:W-:Y:S02]  /*4a00*/  LOP3.LUT R22, R6, 0xff, RZ, 0xc0, !PT ;  /* 0x000000ff06167812 */ /* 0x000fe400078ec0ff */
[----:B------:R-:W-:Y:S01]  /*4a10*/  LOP3.LUT R9, R23, 0xff, RZ, 0xc0, !PT ;  /* 0x000000ff17097812 */ /* 0x000fe200078ec0ff */
[----:B------:R2:W0:Y:S01]  /*4a20*/  LDC.U8 R6, c[0x3][R26] ;  /* 0x00c000001a067b82 */ /* 0x0004220000000000 */
[----:B------:R-:W-:Y:S01]  /*4a30*/  LOP3.LUT R24, R10, 0xff, RZ, 0xc0, !PT ;  /* 0x000000ff0a187812 */ /* 0x000fe200078ec0ff */
[----:B------:R-:W-:Y:S01]  /*4a40*/  LDS.U8 R23, [UR4+0x89] ;  /* 0x00008904ff177984 */ /* 0x000fe20008000000 */
[----:B------:R-:W-:-:S05]  /*4a50*/  LOP3.LUT R14, R14, 0xff, RZ, 0xc0, !PT ;  /* 0x000000ff0e0e7812 */ /* 0x000fca00078ec0ff */
[----:B------:R-:W1:Y:S08]  /*4a60*/  LDC.U8 R5, c[0x3][R5+0x300] ;  /* 0x00c0c00005057b82 */ /* 0x000e700000000000 */
        /* <DEDUP_REMOVED lines=14> */
[----:B0-----:R-:W-:Y:S01]  /*4b50*/  LOP3.LUT R28, R6, R3, R28, 0x96, !PT ;  /* 0x00000003061c7212 */ /* 0x001fe200078e961c */
[----:B-1----:R-:W0:Y:S01]  /*4b60*/  LDS.U8 R24, [UR4+0x8d] ;  /* 0x00008d04ff187984 */ /* 0x002e220008000000 */
        /* <DEDUP_REMOVED lines=27> */
[----:B0-----:R-:W-:Y:S02]  /*4d20*/  LOP3.LUT R24, R27, R18, R24, 0x96, !PT ;  /* 0x000000121b187212 */ /* 0x001fe400078e9618 */
[----:B------:R-:W-:-:S02]  /*4d30*/  LOP3.LUT R26, R12, R27, R26, 0x96, !PT ;  /* 0x0000001b0c1a7212 */ /* 0x000fc400078e961a */
[----:B-1----:R-:W-:Y:S02]  /*4d40*/  LOP3.LUT R22, R27, R6, R22, 0x96, !PT ;  /* 0x000000061b167212 */ /* 0x002fe400078e9616 */
        /* <DEDUP_REMOVED lines=34> */
[--C-:B------:R-:W-:Y:S02]  /*4f70*/  LOP3.LUT R27, R27, 0xffff, R16.reuse, 0x48, !PT ;  /* 0x0000ffff1b1b7812 */ /* 0x100fe400078e4810 */
[----:B------:R-:W-:Y:S02]  /*4f80*/  LOP3.LUT R29, R29, 0xffff, R16, 0x48, !PT ;  /* 0x0000ffff1d1d7812 */ /* 0x000fe400078e4810 */
[----:B------:R-:W-:-:S02]  /*4f90*/  LOP3.LUT R13, R13, 0xffff, R20, 0x48, !PT ;  /* 0x0000ffff0d0d7812 */ /* 0x000fc400078e4814 */
[----:B------:R-:W-:Y:S02]  /*4fa0*/  LOP3.LUT R7, R7, 0xff, RZ, 0xc0, !PT ;  /* 0x000000ff07077812 */ /* 0x000fe400078ec0ff */
[----:B------:R-:W-:Y:S02]  /*4fb0*/  LOP3.LUT R24, R11, 0xff, RZ, 0xc0, !PT ;  /* 0x000000ff0b187812 */ /* 0x000fe400078ec0ff */
[----:B0-----:R-:W-:Y:S02]  /*4fc0*/  LOP3.LUT R26, R6, R3, R26, 0x96, !PT ;  /* 0x00000003061a7212 */ /* 0x001fe400078e961a */
[----:B------:R-:W-:Y:S02]  /*4fd0*/  LOP3.LUT R17, R14, R18, R17, 0x96, !PT ;  /* 0x000000120e117212 */ /* 0x000fe400078e9611 */
[--C-:B------:R-:W-:Y:S02]  /*4fe0*/  LOP3.LUT R23, R23, 0xffff, R16.reuse, 0x48, !PT ;  /* 0x0000ffff17177812 */ /* 0x100fe400078e4810 */
[----:B------:R-:W-:-:S02]  /*4ff0*/  LOP3.LUT R25, R25, 0xffff, R16, 0x48, !PT ;  /* 0x0000ffff19197812 */ /* 0x000fc400078e4810 */
[----:B------:R-:W-:Y:S01]  /*5000*/  LOP3.LUT R8, R8, 0xff, RZ, 0xc0, !PT ;  /* 0x000000ff08087812 */ /* 0x000fe200078ec0ff */
[----:B------:R-:W0:Y:S01]  /*5010*/  LDC.U8 R7, c[0x3][R7+0x100] ;  /* 0x00c0400007077b82 */ /* 0x000e220000000000 */
[----:B------:R-:W-:Y:S01]  /*5020*/  LOP3.LUT R26, R5, R26, R12, 0x96, !PT ;  /* 0x0000001a051a7212 */ /* 0x000fe200078e960c */
[----:B------:R-:W-:Y:S01]  /*5030*/  LDS.U8 R3, [UR4+0x91] ;  /* 0x00009104ff037984 */ /* 0x000fe20008000000 */
[----:B------:R-:W-:Y:S02]  /*5040*/  LOP3.LUT R12, R21, 0xffff, R20, 0x48, !PT ;  /* 0x0000ffff150c7812 */ /* 0x000fe400078e4814 */
[----:B------:R-:W-:Y:S01]  /*5050*/  LOP3.LUT R11, R29, 0xff, RZ, 0xc0, !PT ;  /* 0x000000ff1d0b7812 */ /* 0x000fe200078ec0ff */
[----:B------:R-:W-:Y:S01]  /*5060*/  LDS.U8 R5, [UR4+0x96] ;  /* 0x00009604ff057984 */ /* 0x000fe20008000000 */
[----:B------:R-:W-:Y:S02]  /*5070*/  LOP3.LUT R28, R12, 0xff, RZ, 0xc0, !PT ;  /* 0x000000ff0c1c7812 */ /* 0x000fe400078ec0ff */
[----:B------:R-:W-:Y:S01]  /*5080*/  LOP3.LUT R12, R27, 0xff, RZ, 0xc0, !PT ;  /* 0x000000ff1b0c7812 */ /* 0x000fe200078ec0ff */
[----:B------:R-:W-:Y:S01]  /*5090*/  LDS.U8 R6, [UR4+0x97] ;  /* 0x00009704ff067984 */ /* 0x000fe20008000000 */
[----:B------:R-:W-:-:S02]  /*50a0*/  LOP3.LUT R18, R19, 0xff, RZ, 0xc0, !PT ;  /* 0x000000ff13127812 */ /* 0x000fc400078ec0ff */
[----:B------:R-:W-:Y:S02]  /*50b0*/  LOP3.LUT R14, R15, 0xffff, R20, 0x48, !PT ;  /* 0x0000ffff0f0e7812 */ /* 0x000fe400078e4814 */
[----:B------:R-:W-:Y:S02]  /*50c0*/  LOP3.LUT R15, R13, 0xff, RZ, 0xc0, !PT ;  /* 0x000000ff0d0f7812 */ /* 0x000fe400078ec0ff */
[----:B------:R-:W-:Y:S02]  /*50d0*/  LOP3.LUT R22, R10, 0xff, RZ, 0xc0, !PT ;  /* 0x000000ff0a167812 */ /* 0x000fe400078ec0ff */
[----:B------:R-:W-:Y:S01]  /*50e0*/  LOP3.LUT R13, R23, 0xff, RZ, 0xc0, !PT ;  /* 0x000000ff170d7812 */ /* 0x000fe200078ec0ff */
[----:B------:R1:W0:Y:S01]  /*50f0*/  LDC.U8 R10, c[0x3][R24+0x200] ;  /* 0x00c08000180a7b82 */ /* 0x0002220000000000 */
[----:B------:R-:W-:Y:S01]  /*5100*/  LOP3.LUT R21, R2, 0xff, RZ, 0xc0, !PT ;  /* 0x000000ff02157812 */ /* 0x000fe200078ec0ff */
[----:B------:R-:W-:Y:S01]  /*5110*/  LDS.U8 R23, [UR4+0x99] ;  /* 0x00009904ff177984 */ /* 0x000fe20008000000 */
[----:B------:R-:W-:-:S02]  /*5120*/  LOP3.LUT R2, R25, 0xff, RZ, 0xc0, !PT ;  /* 0x000000ff19027812 */ /* 0x000fc400078ec0ff */
[----:B------:R-:W-:Y:S01]  /*5130*/  LOP3.LUT R14, R14, 0xff, RZ, 0xc0, !PT ;  /* 0x000000ff0e0e7812 */ /* 0x000fe200078ec0ff */
[----:B------:R-:W-:Y:S02]  /*5140*/  LDS.U8 R25, [UR4+0x9b] ;  /* 0x00009b04ff197984 */ /* 0x000fe40008000000 */
[----:B------:R-:W2:Y:S01]  /*5150*/  LDC.U8 R11, c[0x3][R11+0x100] ;  /* 0x00c040000b0b7b82 */ /* 0x000ea20000000000 */
[----:B------:R-:W-:Y:S01]  /*5160*/  LOP3.LUT R9, R4, R26, R9, 0x96, !PT ;  /* 0x0000001a04097212 */ /* 0x000fe200078e9609 */
[----:B-1----:R-:W-:Y:S04]  /*5170*/  LDS.U8 R24, [UR4+0x90] ;  /* 0x00009004ff187984 */ /* 0x002fe80008000000 */
[----:B------:R-:W0:Y:S02]  /*5180*/  LDS.U8 R26, [UR4+0x9c] ;  /* 0x00009c04ff1a7984 */ /* 0x000e240008000000 */
[----:B------:R-:W1:Y:S02]  /*5190*/  LDC.U8 R12, c[0x3][R12] ;  /* 0x00c000000c0c7b82 */ /* 0x000e640000000000 */
[----:B------:R-:W1:Y:S06]  /*51a0*/  LDS.U8 R4, [UR4+0x92] ;  /* 0x00009204ff047984 */ /* 0x000e6c0008000000 */
[----:B------:R-:W3:Y:S08]  /*51b0*/  LDC.U8 R18, c[0x3][R18] ;  /* 0x00c0000012127b82 */ /* 0x000ef00000000000 */
[----:B------:R-:W4:Y:S08]  /*51c0*/  LDC.U8 R27, c[0x3][R28+0x300] ;  /* 0x00c0c0001c1b7b82 */ /* 0x000f300000000000 */
[----:B------:R-:W4:Y:S08]  /*51d0*/  LDC.U8 R8, c[0x3][R8+0x200] ;  /* 0x00c0800008087b82 */ /* 0x000f300000000000 */
[----:B------:R0:W4:Y:S08]  /*51e0*/  LDC.U8 R19, c[0x3][R22+0x300] ;  /* 0x00c0c00016137b82 */ /* 0x0001300000000000 */
[----:B------:R-:W4:Y:S08]  /*51f0*/  LDC.U8 R13, c[0x3][R13] ;  /* 0x00c000000d0d7b82 */ /* 0x000f300000000000 */
[----:B------:R-:W4:Y:S08]  /*5200*/  LDC.U8 R15, c[0x3][R15+0x100] ;  /* 0x00c040000f0f7b82 */ /* 0x000f300000000000 */
[----:B------:R-:W4:Y:S08]  /*5210*/  LDC.U8 R2, c[0x3][R2+0x200] ;  /* 0x00c0800002027b82 */ /* 0x000f300000000000 */
[----:B------:R-:W4:Y:S08]  /*5220*/  LDC.U8 R14, c[0x3][R14+0x300] ;  /* 0x00c0c0000e0e7b82 */ /* 0x000f300000000000 */
[----:B------:R-:W4:Y:S01]  /*5230*/  LDC.U8 R21, c[0x3][R21] ;  /* 0x00c0000015157b82 */ /* 0x000f220000000000 */
[----:B------:R-:W-:Y:S01]  /*5240*/  LOP3.LUT R16, R9, 0xffff, R16, 0x48, !PT ;  /* 0x0000ffff09107812 */ /* 0x000fe200078e4810 */
[----:B0-----:R-:W0:Y:S01]  /*5250*/  LDS.U8 R22, [UR4+0x9d] ;  /* 0x00009d04ff167984 */ /* 0x001e220008000000 */
[----:B------:R-:W-:-:S02]  /*5260*/  LOP3.LUT R26, R10, R7, R26, 0x96, !PT ;  /* 0x000000070a1a7212 */ /* 0x000fc400078e961a */
[----:B--2---:R-:W-:Y:S02]  /*5270*/  LOP3.LUT R3, R11, R10, R3, 0x96, !PT ;  /* 0x0000000a0b037212 */ /* 0x004fe400078e9603 */
[-C--:B-1----:R-:W-:Y:S02]  /*5280*/  LOP3.LUT R9, R12, R7.reuse, R4, 0x96, !PT ;  /* 0x000000070c097212 */ /* 0x082fe400078e9604 */
[----:B---3--:R-:W-:Y:S02]  /*5290*/  LOP3.LUT R4, R10, R18, R5, 0x96, !PT ;  /* 0x000000120a047212 */ /* 0x008fe400078e9605 */
[C---:B----4-:R-:W-:Y:S02]  /*52a0*/  LOP3.LUT R25, R27.reuse, R10, R25, 0x96, !PT ;  /* 0x0000000a1b197212 */ /* 0x050fe400078e9619 */
[----:B------:R-:W-:Y:S02]  /*52b0*/  LOP3.LUT R29, R27, R7, R6, 0x96, !PT ;  /* 0x000000071b1d7212 */ /* 0x000fe400078e9606 */
[----:B------:R-:W-:-:S02]  /*52c0*/  LOP3.LUT R23, R7, R18, R23, 0x96, !PT ;  /* 0x0000001207177212 */ /* 0x000fc400078e9617 */
[----:B------:R-:W-:Y:S02]  /*52d0*/  LOP3.LUT R26, R19, R26, R8, 0x96, !PT ;  /* 0x0000001a131a7212 */ /* 0x000fe400078e9608 */
[----:B------:R-:W-:Y:S02]  /*52e0*/  LOP3.LUT R20, R17, 0xffff, R20, 0x48, !PT ;  /* 0x0000ffff11147812 */ /* 0x000fe400078e4814 */
[--C-:B------:R-:W-:Y:S02]  /*52f0*/  LOP3.LUT R6, R13, R3, R19.reuse, 0x96, !PT ;  /* 0x000000030d067212 */ /* 0x100fe400078e9613 */
[----:B------:R-:W-:Y:S02]  /*5300*/  LOP3.LUT R0, R0, 0xff, RZ, 0xc0, !PT ;  /* 0x000000ff00007812 */ /* 0x000fe400078ec0ff */
[----:B------:R-:W-:Y:S02]  /*5310*/  LOP3.LUT R17, R15, R4, R19, 0x96, !PT ;  /* 0x000000040f117212 */ /* 0x000fe400078e9613 */
[----:B------:R-:W-:-:S02]  /*5320*/  LOP3.LUT R4, R19, R25, R12, 0x96, !PT ;  /* 0x0000001913047212 */ /* 0x000fc400078e960c */
[--C-:B------:R-:W-:Y:S02]  /*5330*/  LOP3.LUT R29, R13, R29, R8.reuse, 0x96, !PT ;  /* 0x0000001d0d1d7212 */ /* 0x100fe400078e9608 */
[----:B------:R-:W-:Y:S01]  /*5340*/  LOP3.LUT R5, R2, R9, R8, 0x96, !PT ;  /* 0x0000000902057212 */ /* 0x000fe200078e9608 */
[----:B------:R-:W1:Y:S01]  /*5350*/  LDC.U8 R0, c[0x3][R0+0x100] ;  /* 0x00c0400000007b82 */ /* 0x000e620000000000 */
[----:B------:R-:W-:Y:S01]  /*5360*/  LOP3.LUT R9, R8, R23, R11, 0x96, !PT ;  /* 0x0000001708097212 */ /* 0x000fe200078e960b */
[----:B------:R-:W2:Y:S04]  /*5370*/  LDS.U8 R25, [UR4+0x9a] ;  /* 0x00009a04ff197984 */ /* 0x000ea80008000000 */
[----:B------:R-:W3:Y:S01]  /*5380*/  LDS.U8 R23, [UR4+0x98] ;  /* 0x00009804ff177984 */ /* 0x000ee20008000000 */
[----:B------:R-:W-:-:S02]  /*5390*/  LOP3.LUT R26, R14, R26, R15, 0x96, !PT ;  /* 0x0000001a0e1a7212 */ /* 0x000fc400078e960f */
[C-C-:B------:R-:W-:Y:S02]  /*53a0*/  LOP3.LUT R3, R21.reuse, R6, R15.reuse, 0x96, !PT ;  /* 0x0000000615037212 */ /* 0x140fe400078e960f */
[C---:B------:R-:W-:Y:S02]  /*53b0*/  LOP3.LUT R6, R21.reuse, R17, R2, 0x96, !PT ;  /* 0x0000001115067212 */ /* 0x040fe400078e9602 */
[C---:B------:R-:W-:Y:S02]  /*53c0*/  LOP3.LUT R17, R21.reuse, R4, R15, 0x96, !PT ;  /* 0x0000000415117212 */ /* 0x040fe400078e960f */
[C-C-:B------:R-:W-:Y:S02]  /*53d0*/  LOP3.LUT R5, R21.reuse, R5, R14.reuse, 0x96, !PT ;  /* 0x0000000515057212 */ /* 0x140fe400078e960e */
[C-C-:B------:R-:W-:Y:S02]  /*53e0*/  LOP3.LUT R29, R21.reuse, R29, R14.reuse, 0x96, !PT ;  /* 0x0000001d151d7212 */ /* 0x140fe400078e960e */
[----:B------:R-:W-:-:S02]  /*53f0*/  LOP3.LUT R9, R21, R9, R14, 0x96, !PT ;  /* 0x0000000915097212 */ /* 0x000fc400078e960e */
[----:B------:R-:W-:Y:S02]  /*5400*/  LOP3.LUT R4, R26, 0xffff, R21, 0x48, !PT ;  /* 0x0000ffff1a047812 */ /* 0x000fe400078e4815 */
[----:B------:R-:W4:Y:S01]  /*5410*/  LDS.U8 R21, [UR4+0x93] ;  /* 0x00009304ff157984 */ /* 0x000f220008000000 */
[----:B0-----:R-:W-:Y:S02]  /*5420*/  LOP3.LUT R22, R27, R18, R22, 0x96, !PT ;  /* 0x000000121b167212 */ /* 0x001fe400078e9616 */
[----:B------:R-:W-:Y:S01]  /*5430*/  LOP3.LUT R24, R12, R27, R24, 0x96, !PT ;  /* 0x0000001b0c187212 */ /* 0x000fe200078e9618 */
[----:B------:R-:W-:Y:S01]  /*5440*/  LDS.U8 R26, [UR4+0x95] ;  /* 0x00009504ff1a7984 */ /* 0x000fe20008000000 */
[--C-:B------:R-:W-:Y:S02]  /*5450*/  LOP3.LUT R22, R19, R22, R8.reuse, 0x96, !PT ;  /* 0x0000001613167212 */ /* 0x100fe400078e9608 */
[----:B------:R-:W-:Y:S02]  /*5460*/  LOP3.LUT R24, R13, R24, R8, 0x96, !PT ;  /* 0x000000180d187212 */ /* 0x000fe400078e9608 */
[----:B------:R-:W-:-:S02]  /*5470*/  LOP3.LUT R22, R2, R22, R13, 0x96, !PT ;  /* 0x0000001602167212 */ /* 0x000fc400078e960d */
[----:B--2---:R-:W-:Y:S02]  /*5480*/  LOP3.LUT R25, R27, R10, R25, 0x96, !PT ;  /* 0x0000000a1b197212 */ /* 0x004fe400078e9619 */
[----:B---3--:R-:W-:Y:S02]  /*5490*/  LOP3.LUT R23, R7, R18, R23, 0x96, !PT ;  /* 0x0000001207177212 */ /* 0x008fe400078e9617 */
[----:B------:R-:W-:Y:S02]  /*54a0*/  LOP3.LUT R25, R8, R25, R11, 0x96, !PT ;  /* 0x0000001908197212 */ /* 0x000fe400078e960b */
[----:B------:R-:W-:Y:S02]  /*54b0*/  LOP3.LUT R23, R19, R23, R12, 0x96, !PT ;  /* 0x0000001713177212 */ /* 0x000fe400078e960c */
[C---:B-1----:R-:W-:Y:S02]  /*54c0*/  LOP3.LUT R25, R0.reuse, R25, R13, 0x96, !PT ;  /* 0x0000001900197212 */ /* 0x042fe400078e960d */
[----:B------:R-:W-:-:S02]  /*54d0*/  LOP3.LUT R23, R0, R23, R2, 0x96, !PT ;  /* 0x0000001700177212 */ /* 0x000fc400078e9602 */
[--C-:B------:R-:W-:Y:S02]  /*54e0*/  LOP3.LUT R6, R6, 0xffff, R0.reuse, 0x48, !PT ;  /* 0x0000ffff06067812 */ /* 0x100fe400078e4800 */
[----:B------:R-:W-:Y:S02]  /*54f0*/  LOP3.LUT R8, R29, 0xffff, R0, 0x48, !PT ;  /* 0x0000ffff1d087812 */ /* 0x000fe400078e4800 */
[----:B------:R-:W0:Y:S01]  /*5500*/  LDS.U8 R29, [UR4+0x94] ;  /* 0x00009404ff1d7984 */ /* 0x000e220008000000 */
[----:B----4-:R-:W-:-:S04]  /*5510*/  LOP3.LUT R21, R11, R18, R21, 0x96, !PT ;  /* 0x000000120b157212 */ /* 0x010fc800078e9615 */
[----:B------:R-:W-:Y:S02]  /*5520*/  LOP3.LUT R21, R2, R21, R19, 0x96, !PT ;  /* 0x0000001502157212 */ /* 0x000fe400078e9613 */
[C---:B------:R-:W-:Y:S02]  /*5530*/  LOP3.LUT R19, R0.reuse, R24, R15, 0x96, !PT ;  /* 0x0000001800137212 */ /* 0x040fe400078e960f */
[----:B------:R-:W-:Y:S02]  /*5540*/  LOP3.LUT R21, R0, R21, R14, 0x96, !PT ;  /* 0x0000001500157212 */ /* 0x000fe400078e960e */
[----:B------:R-:W-:Y:S02]  /*5550*/  LOP3.LUT R0, R22, 0xffff, R0, 0x48, !PT ;  /* 0x0000ffff16007812 */ /* 0x000fe400078e4800 */
[----:B------:R-:W1:Y:S01]  /*5560*/  LDS.U8 R22, [UR4+0x9e] ;  /* 0x00009e04ff167984 */ /* 0x000e620008000000 */
[----:B------:R-:W-:-:S04]  /*5570*/  LOP3.LUT R20, R20, 0xff, RZ, 0xc0, !PT ;  /* 0x000000ff14147812 */ /* 0x000fc800078ec0ff */
[----:B------:R-:W2:Y:S01]  /*5580*/  LDC.U8 R24, c[0x3][R20+0x200] ;  /* 0x00c0800014187b82 */ /* 0x000ea20000000000 */
[-C--:B0-----:R-:W-:Y:S02]  /*5590*/  LOP3.LUT R28, R10, R18.reuse, R29, 0x96, !PT ;  /* 0x000000120a1c7212 */ /* 0x081fe400078e961d */
[C---:B-1----:R-:W-:Y:S02]  /*55a0*/  LOP3.LUT R18, R27.reuse, R18, R22, 0x96, !PT ;  /* 0x000000121b127212 */ /* 0x042fe400078e9616 */
[----:B------:R-:W-:Y:S02]  /*55b0*/  LOP3.LUT R22, R16, 0xff, RZ, 0xc0, !PT ;  /* 0x000000ff10167812 */ /* 0x000fe400078ec0ff */
[----:B------:R-:W0:Y:S04]  /*55c0*/  LDS.U8 R16, [UR4+0x9f] ;  /* 0x00009f04ff107984 */ /* 0x000e280008000000 */
[----:B------:R-:W1:Y:S01]  /*55d0*/  LDC.U8 R22, c[0x3][R22+0x300] ;  /* 0x00c0c00016167b82 */ /* 0x000e620000000000 */
[----:B------:R-:W-:-:S04]  /*55e0*/  LOP3.LUT R26, R27, R7, R26, 0x96, !PT ;  /* 0x000000071b1a7212 */ /* 0x000fc800078e961a */
[----:B------:R-:W-:Y:S02]  /*55f0*/  LOP3.LUT R29, R15, R26, R12, 0x96, !PT ;  /* 0x0000001a0f1d7212 */ /* 0x000fe400078e960c */
[----:B------:R-:W-:Y:S02]  /*5600*/  LOP3.LUT R27, R13, R28, R11, 0x96, !PT ;  /* 0x0000001c0d1b7212 */ /* 0x000fe400078e960b */
[C---:B--2---:R-:W-:Y:S02]  /*5610*/  LOP3.LUT R29, R24.reuse, R29, R2, 0x96, !PT ;  /* 0x0000001d181d7212 */ /* 0x044fe400078e9602 */
[----:B------:R-:W-:Y:S02]  /*5620*/  LOP3.LUT R27, R24, R27, R14, 0x96, !PT ;  /* 0x0000001b181b7212 */ /* 0x000fe400078e960e */
[----:B------:R-:W-:Y:S02]  /*5630*/  LOP3.LUT R18, R11, R18, R12, 0x96, !PT ;  /* 0x000000120b127212 */ /* 0x000fe400078e960c */
[----:B------:R-:W-:-:S02]  /*5640*/  LOP3.LUT R9, R9, 0xffff, R24, 0x48, !PT ;  /* 0x0000ffff09097812 */ /* 0x000fc400078e4818 */
[--C-:B------:R-:W-:Y:S02]  /*5650*/  LOP3.LUT R21, R21, 0xffff, R24.reuse, 0x48, !PT ;  /* 0x0000ffff15157812 */ /* 0x100fe400078e4818 */
[----:B------:R-:W-:Y:S02]  /*5660*/  LOP3.LUT R15, R14, R18, R15, 0x96, !PT ;  /* 0x000000120e0f7212 */ /* 0x000fe400078e960f */
[----:B------:R-:W-:Y:S02]  /*5670*/  LOP3.LUT R19, R19, 0xffff, R24, 0x48, !PT ;  /* 0x0000ffff13137812 */ /* 0x000fe400078e4818 */
[----:B------:R-:W-:Y:S02]  /*5680*/  LOP3.LUT R20, R9, 0xff, RZ, 0xc0, !PT ;  /* 0x000000ff09147812 */ /* 0x000fe400078ec0ff */
[----:B0-----:R-:W-:Y:S02]  /*5690*/  LOP3.LUT R16, R10, R7, R16, 0x96, !PT ;  /* 0x000000070a107212 */ /* 0x001fe400078e9610 */
[----:B------:R-:W-:-:S02]  /*56a0*/  LOP3.LUT R14, R8, 0xff, RZ, 0xc0, !PT ;  /* 0x000000ff080e7812 */ /* 0x000fc400078ec0ff */
[--C-:B-1----:R-:W-:Y:S02]  /*56b0*/  LOP3.LUT R5, R5, 0xffff, R22.reuse, 0x48, !PT ;  /* 0x0000ffff05057812 */ /* 0x102fe400078e4816 */
[--C-:B------:R-:W-:Y:S02]  /*56c0*/  LOP3.LUT R29, R29, 0xffff, R22.reuse, 0x48, !PT ;  /* 0x0000ffff1d1d7812 */ /* 0x100fe400078e4816 */
[--C-:B------:R-:W-:Y:S02]  /*56d0*/  LOP3.LUT R3, R3, 0xffff, R22.reuse, 0x48, !PT ;  /* 0x0000ffff03037812 */ /* 0x100fe400078e4816 */
[--C-:B------:R-:W-:Y:S02]  /*56e0*/  LOP3.LUT R27, R27, 0xffff, R22.reuse, 0x48, !PT ;  /* 0x0000ffff1b1b7812 */ /* 0x100fe400078e4816 */
[--C-:B------:R-:W-:Y:S02]  /*56f0*/  LOP3.LUT R23, R23, 0xffff, R22.reuse, 0x48, !PT ;  /* 0x0000ffff17177812 */ /* 0x100fe400078e4816 */
[----:B------:R-:W-:-:S02]  /*5700*/  LOP3.LUT R25, R25, 0xffff, R22, 0x48, !PT ;  /* 0x0000ffff19197812 */ /* 0x000fc400078e4816 */
[----:B------:R-:W-:Y:S02]  /*5710*/  LOP3.LUT R18, R4, 0xff, RZ, 0xc0, !PT ;  /* 0x000000ff04127812 */ /* 0x000fe400078ec0ff */
[----:B------:R-:W-:Y:S01]  /*5720*/  LOP3.LUT R19, R19, 0xff, RZ, 0xc0, !PT ;  /* 0x000000ff13137812 */ /* 0x000fe200078ec0ff */
[----:B------:R-:W0:Y:S01]  /*5730*/  LDC.U8 R20, c[0x3][R20+0x300] ;  /* 0x00c0c00014147b82 */ /* 0x000e220000000000 */
[----:B------:R-:W-:Y:S01]  /*5740*/  LOP3.LUT R16, R11, R16, R12, 0x96, !PT ;  /* 0x000000100b107212 */ /* 0x000fe200078e960c */
[----:B------:R-:W-:Y:S03]  /*5750*/  LDS.U8 R7, [UR4+0xa2] ;  /* 0x0000a204ff077984 */ /* 0x000fe60008000000 */
[----:B------:R-:W-:Y:S01]  /*5760*/  LOP3.LUT R13, R2, R16, R13, 0x96, !PT ;  /* 0x00000010020d7212 */ /* 0x000fe200078e960d */
[----:B------:R-:W-:Y:S01]  /*5770*/  LDS.U8 R12, [UR4+0xa6] ;  /* 0x0000a604ff0c7984 */ /* 0x000fe20008000000 */
[----:B------:R-:W-:-:S02]  /*5780*/  LOP3.LUT R16, R17, 0xffff, R24, 0x48, !PT ;  /* 0x0000ffff11107812 */ /* 0x000fc400078e4818 */
[----:B------:R-:W-:Y:S02]  /*5790*/  LOP3.LUT R17, R6, 0xff, RZ, 0xc0, !PT ;  /* 0x000000ff06117812 */ /* 0x000fe400078ec0ff */
[----:B------:R-:W-:Y:S01]  /*57a0*/  LOP3.LUT R8, R21, 0xff, RZ, 0xc0, !PT ;  /* 0x000000ff15087812 */ /* 0x000fe200078ec0ff */
[----:B------:R-:W1:Y:S01]  /*57b0*/  LDC.U8 R14, c[0x3][R14+0x100] ;  /* 0x00c040000e0e7b82 */ /* 0x000e620000000000 */
[----:B------:R-:W-:Y:S01]  /*57c0*/  LOP3.LUT R5, R5, 0xff, RZ, 0xc0, !PT ;  /* 0x000000ff05057812 */ /* 0x000fe200078ec0ff */
[----:B------:R-:W2:Y:S01]  /*57d0*/  LDS.U8 R2, [UR4+0xa1] ;  /* 0x0000a104ff027984 */ /* 0x000ea20008000000 */
[----:B------:R-:W-:Y:S02]  /*57e0*/  LOP3.LUT R6, R29, 0xff, RZ, 0xc0, !PT ;  /* 0x000000ff1d067812 */ /* 0x000fe400078ec0ff */
[----:B------:R-:W-:Y:S01]  /*57f0*/  LOP3.LUT R28, R3, 0xff, RZ, 0xc0, !PT ;  /* 0x000000ff031c7812 */ /* 0x000fe200078ec0ff */
[----:B------:R-:W-:Y:S01]  /*5800*/  LDS.U8 R11, [UR4+0xa7] ;  /* 0x0000a704ff0b7984 */ /* 0x000fe20008000000 */
[----:B------:R-:W-:-:S02]  /*5810*/  LOP3.LUT R9, R27, 0xff, RZ, 0xc0, !PT ;  /* 0x000000ff1b097812 */ /* 0x000fc400078ec0ff */
[----:B------:R-:W-:Y:S01]  /*5820*/  LOP3.LUT R10, R23, 0xff, RZ, 0xc0, !PT ;  /* 0x000000ff170a7812 */ /* 0x000fe200078ec0ff */
[----:B------:R-:W2:Y:S01]  /*5830*/  LDC.U8 R5, c[0x3][R5] ;  /* 0x00c0000005057b82 */ /* 0x000ea20000000000 */
[----:B------:R-:W-:Y:S01]  /*5840*/  LOP3.LUT R3, R25, 0xff, RZ, 0xc0, !PT ;  /* 0x000000ff19037812 */ /* 0x000fe200078ec0ff */
[----:B------:R-:W3:Y:S01]  /*5850*/  LDS.U8 R27, [UR4+0xac] ;  /* 0x0000ac04ff1b7984 */ /* 0x000ee20008000000 */
[----:B------:R-:W-:-:S03]  /*5860*/  LOP3.LUT R21, R16, 0xff, RZ, 0xc0, !PT ;  /* 0x000000ff10157812 */ /* 0x000fc600078ec0ff */
[----:B------:R-:W-:Y:S02]  /*5870*/  LDS.U8 R25, [UR4+0xab] ;  /* 0x0000ab04ff197984 */ /* 0x000fe40008000000 */
[----:B------:R-:W2:Y:S01]  /*5880*/  LDC.U8 R6, c[0x3][R6+0x300] ;  /* 0x00c0c00006067b82 */ /* 0x000ea20000000000 */
[----:B------:R-:W-:Y:S01]  /*5890*/  LOP3.LUT R22, R13, 0xffff, R22, 0x48, !PT ;  /* 0x0000ffff0d167812 */ /* 0x000fe200078e4816 */
[----:B------:R-:W-:Y:S06]  /*58a0*/  LDS.U8 R29, [UR4+0xa0] ;  /* 0x0000a004ff1d7984 */ /* 0x000fec0008000000 */
[----:B------:R-:W3:Y:S08]  /*58b0*/  LDC.U8 R4, c[0x3][R28+0x300] ;  /* 0x00c0c0001c047b82 */ /* 0x000ef00000000000 */
[----:B------:R-:W4:Y:S08]  /*58c0*/  LDC.U8 R9, c[0x3][R9+0x200] ;  /* 0x00c0800009097b82 */ /* 0x000f300000000000 */
[----:B------:R0:W1:Y:S08]  /*58d0*/  LDC.U8 R23, c[0x3][R19+0x200] ;  /* 0x00c0800013177b82 */ /* 0x0000700000000000 */
[----:B------:R-:W1:Y:S01]  /*58e0*/  LDC.U8 R8, c[0x3][R8+0x100] ;  /* 0x00c0400008087b82 */ /* 0x000e620000000000 */
[----:B0-----:R-:W0:Y:S07]  /*58f0*/  LDS.U8 R19, [UR4+0xa9] ;  /* 0x0000a904ff137984 */ /* 0x001e2e0008000000 */
[----:B------:R-:W0:Y:S08]  /*5900*/  LDC.U8 R10, c[0x3][R10+0x200] ;  /* 0x00c080000a0a7b82 */ /* 0x000e300000000000 */
[----:B------:R-:W0:Y:S08]  /*5910*/  LDC.U8 R17, c[0x3][R17] ;  /* 0x00c0000011117b82 */ /* 0x000e300000000000 */
[----:B------:R-:W0:Y:S08]  /*5920*/  LDC.U8 R3, c[0x3][R3] ;  /* 0x00c0000003037b82 */ /* 0x000e300000000000 */
[----:B------:R3:W0:Y:S08]  /*5930*/  LDC.U8 R16, c[0x3][R18+0x200] ;  /* 0x00c0800012107b82 */ /* 0x0006300000000000 */
[----:B------:R-:W0:Y:S01]  /*5940*/  LDC.U8 R21, c[0x3][R21+0x100] ;  /* 0x00c0400015157b82 */ /* 0x000e220000000000 */
[----:B--2---:R-:W-:Y:S01]  /*5950*/  LOP3.LUT R13, R6, R5, R2, 0x96, !PT ;  /* 0x00000005060d7212 */ /* 0x004fe200078e9602 */
[----:B---3--:R-:W2:Y:S01]  /*5960*/  LDS.U8 R18, [UR4+0xa3] ;  /* 0x0000a304ff127984 */ /* 0x008ea20008000000 */
[----:B------:R-:W-:-:S02]  /*5970*/  LOP3.LUT R27, R5, R4, R27, 0x96, !PT ;  /* 0x00000004051b7212 */ /* 0x000fc400078e961b */
[----:B------:R-:W-:Y:S02]  /*5980*/  LOP3.LUT R26, R0, 0xff, RZ, 0xc0, !PT ;  /* 0x000000ff001a7812 */ /* 0x000fe400078ec0ff */
[-C--:B----4-:R-:W-:Y:S02]  /*5990*/  LOP3.LUT R0, R9, R4.reuse, R7, 0x96, !PT ;  /* 0x0000000409007212 */ /* 0x090fe400078e9607 */
[----:B------:R-:W-:Y:S02]  /*59a0*/  LOP3.LUT R24, R15, 0xffff, R24, 0x48, !PT ;  /* 0x0000ffff0f187812 */ /* 0x000fe400078e4818 */
[-C--:B-1----:R-:W-:Y:S02]  /*59b0*/  LOP3.LUT R7, R5, R23.reuse, R12, 0x96, !PT ;  /* 0x0000001705077212 */ /* 0x082fe400078e960c */
[----:B------:R-:W-:Y:S02]  /*59c0*/  LOP3.LUT R11, R8, R4, R11, 0x96, !PT ;  /* 0x00000004080b7212 */ /* 0x000fe400078e960b */
[----:B0-----:R-:W-:-:S02]  /*59d0*/  LOP3.LUT R2, R4, R23, R19, 0x96, !PT ;  /* 0x0000001704027212 */ /* 0x001fc400078e9613 */
[--C-:B------:R-:W-:Y:S02]  /*59e0*/  LOP3.LUT R13, R10, R13, R14.reuse, 0x96, !PT ;  /* 0x0000000d0a0d7212 */ /* 0x100fe400078e960e */
[----:B------:R-:W-:Y:S02]  /*59f0*/  LOP3.LUT R15, R8, R5, R25, 0x96, !PT ;  /* 0x00000005080f7212 */ /* 0x000fe400078e9619 */
[----:B------:R-:W-:Y:S02]  /*5a00*/  LOP3.LUT R25, R20, R7, R14, 0x96, !PT ;  /* 0x0000000714197212 */ /* 0x000fe400078e960e */
[--C-:B------:R-:W-:Y:S02]  /*5a10*/  LOP3.LUT R27, R14, R27, R17.reuse, 0x96, !PT ;  /* 0x0000001b0e1b7212 */ /* 0x100fe400078e9611 */
[----:B------:R-:W-:Y:S02]  /*5a20*/  LOP3.LUT R19, R10, R11, R17, 0x96, !PT ;  /* 0x0000000b0a137212 */ /* 0x000fe400078e9611 */
[----:B------:R-:W-:-:S02]  /*5a30*/  LOP3.LUT R7, R17, R2, R6, 0x96, !PT ;  /* 0x0000000211077212 */ /* 0x000fc400078e9606 */
[----:B------:R-:W-:Y:S02]  /*5a40*/  LOP3.LUT R11, R14, R15, R9, 0x96, !PT ;  /* 0x0000000f0e0b7212 */ /* 0x000fe400078e9609 */
[----:B------:R-:W-:Y:S01]  /*5a50*/  LOP3.LUT R12, R3, R0, R17, 0x96, !PT ;  /* 0x00000000030c7212 */ /* 0x000fe200078e9611 */
[----:B------:R0:W1:Y:S01]  /*5a60*/  LDC.U8 R2, c[0x3][R26+0x300] ;  /* 0x00c0c0001a027b82 */ /* 0x0000620000000000 */
[----:B------:R-:W3:Y:S01]  /*5a70*/  LDS.U8 R15, [UR4+0xad] ;  /* 0x0000ad04ff0f7984 */ /* 0x000ee20008000000 */
[----:B------:R-:W-:-:S03]  /*5a80*/  LOP3.LUT R0, R16, R13, R20, 0x96, !PT ;  /* 0x0000000d10007212 */ /* 0x000fc600078e9614 */
[----:B0-----:R-:W-:Y:S01]  /*5a90*/  LDS.U8 R26, [UR4+0xa4] ;  /* 0x0000a404ff1a7984 */ /* 0x001fe20008000000 */
[C---:B------:R-:W-:Y:S02]  /*5aa0*/  LOP3.LUT R25, R16.reuse, R25, R3, 0x96, !PT ;  /* 0x0000001910197212 */ /* 0x040fe400078e9603 */
[C-C-:B------:R-:W-:Y:S02]  /*5ab0*/  LOP3.LUT R11, R16.reuse, R11, R20.reuse, 0x96, !PT ;  /* 0x0000000b100b7212 */ /* 0x140fe400078e9614 */
[----:B------:R-:W-:Y:S02]  /*5ac0*/  LOP3.LUT R13, R21, R27, R20, 0x96, !PT ;  /* 0x0000001b150d7212 */ /* 0x000fe400078e9614 */
[C-C-:B------:R-:W-:Y:S01]  /*5ad0*/  LOP3.LUT R12, R16.reuse, R12, R21.reuse, 0x96, !PT ;  /* 0x0000000c100c7212 */ /* 0x140fe200078e9615 */
[----:B------:R-:W0:Y:S01]  /*5ae0*/  LDS.U8 R27, [UR4+0xaa] ;  /* 0x0000aa04ff1b7984 */ /* 0x000e220008000000 */
[C-C-:B------:R-:W-:Y:S02]  /*5af0*/  LOP3.LUT R19, R16.reuse, R19, R21.reuse, 0x96, !PT ;  /* 0x0000001310137212 */ /* 0x140fe400078e9615 */
[----:B------:R-:W-:-:S02]  /*5b00*/  LOP3.LUT R7, R16, R7, R21, 0x96, !PT ;  /* 0x0000000710077212 */ /* 0x000fc400078e9615 */
[----:B------:R-:W-:Y:S02]  /*5b10*/  LOP3.LUT R13, R13, 0xffff, R16, 0x48, !PT ;  /* 0x0000ffff0d0d7812 */ /* 0x000fe400078e4810 */
[----:B------:R-:W4:Y:S01]  /*5b20*/  LDS.U8 R16, [UR4+0xa8] ;  /* 0x0000a804ff107984 */ /* 0x000f220008000000 */
[----:B--2---:R-:W-:Y:S02]  /*5b30*/  LOP3.LUT R18, R6, R23, R18, 0x96, !PT ;  /* 0x0000001706127212 */ /* 0x004fe400078e9612 */
[----:B------:R-:W-:Y:S02]  /*5b40*/  LOP3.LUT R29, R9, R8, R29, 0x96, !PT ;  /* 0x00000008091d7212 */ /* 0x000fe400078e961d */
[----:B------:R-:W-:Y:S02]  /*5b50*/  LOP3.LUT R18, R3, R18, R14, 0x96, !PT ;  /* 0x0000001203127212 */ /* 0x000fe400078e960e */
[----:B------:R-:W-:Y:S02]  /*5b60*/  LOP3.LUT R29, R10, R29, R17, 0x96, !PT ;  /* 0x0000001d0a1d7212 */ /* 0x000fe400078e9611 */
[----:B---3--:R-:W-:-:S04]  /*5b70*/  LOP3.LUT R15, R8, R23, R15, 0x96, !PT ;  /* 0x00000017080f7212 */ /* 0x008fc800078e960f */
[----:B------:R-:W-:Y:S02]  /*5b80*/  LOP3.LUT R28, R14, R15, R17, 0x96, !PT ;  /* 0x0000000f0e1c7212 */ /* 0x000fe400078e9611 */
[----:B0-----:R-:W-:Y:S02]  /*5b90*/  LOP3.LUT R27, R8, R5, R27, 0x96, !PT ;  /* 0x00000005081b7212 */ /* 0x001fe400078e961b */
[----:B----4-:R-:W-:Y:S02]  /*5ba0*/  LOP3.LUT R16, R4, R23, R16, 0x96, !PT ;  /* 0x0000001704107212 */ /* 0x010fe400078e9610 */
[----:B------:R-:W-:Y:S02]  /*5bb0*/  LOP3.LUT R27, R17, R27, R6, 0x96, !PT ;  /* 0x0000001b111b7212 */ /* 0x000fe400078e9606 */
[----:B------:R-:W-:Y:S02]  /*5bc0*/  LOP3.LUT R16, R14, R16, R9, 0x96, !PT ;  /* 0x000000100e107212 */ /* 0x000fe400078e9609 */
[----:B-1----:R-:W-:-:S02]  /*5bd0*/  LOP3.LUT R17, R2, R18, R21, 0x96, !PT ;  /* 0x0000001202117212 */ /* 0x002fc400078e9615 */
[C---:B------:R-:W-:Y:S02]  /*5be0*/  LOP3.LUT R14, R2.reuse, R16, R3, 0x96, !PT ;  /* 0x00000010020e7212 */ /* 0x040fe400078e9603 */
[C---:B------:R-:W-:Y:S02]  /*5bf0*/  LOP3.LUT R16, R2.reuse, R27, R10, 0x96, !PT ;  /* 0x0000001b02107212 */ /* 0x040fe400078e960a */
[----:B------:R-:W-:Y:S01]  /*5c00*/  LOP3.LUT R18, R25, 0xffff, R2, 0x48, !PT ;  /* 0x0000ffff19127812 */ /* 0x000fe200078e4802 */
[----:B------:R-:W0:Y:S04]  /*5c10*/  LDS.U8 R27, [UR4+0xae] ;  /* 0x0000ae04ff1b7984 */ /* 0x000e280008000000 */
[----:B------:R-:W1:Y:S01]  /*5c20*/  LDS.U8 R25, [UR4+0xa5] ;  /* 0x0000a504ff197984 */ /* 0x000e620008000000 */
[----:B------:R-:W-:-:S02]  /*5c30*/  LOP3.LUT R15, R2, R29, R20, 0x96, !PT ;  /* 0x0000001d020f7212 */ /* 0x000fc400078e9614 */
[----:B------:R-:W-:Y:S02]  /*5c40*/  LOP3.LUT R29, R3, R28, R10, 0x96, !PT ;  /* 0x0000001c031d7212 */ /* 0x000fe400078e960a */
[--C-:B------:R-:W-:Y:S02]  /*5c50*/  LOP3.LUT R19, R19, 0xffff, R2.reuse, 0x48, !PT ;  /* 0x0000ffff13137812 */ /* 0x100fe400078e4802 */
[----:B------:R-:W-:Y:S02]  /*5c60*/  LOP3.LUT R2, R29, 0xffff, R2, 0x48, !PT ;  /* 0x0000ffff1d027812 */ /* 0x000fe400078e4802 */
[-C--:B------:R-:W-:Y:S02]  /*5c70*/  LOP3.LUT R29, R5, R23.reuse, R26, 0x96, !PT ;  /* 0x00000017051d7212 */ /* 0x080fe400078e961a */
[----:B0-----:R-:W-:Y:S02]  /*5c80*/  LOP3.LUT R23, R8, R23, R27, 0x96, !PT ;  /* 0x0000001708177212 */ /* 0x001fe400078e961b */
[----:B------:R-:W-:-:S02]  /*5c90*/  LOP3.LUT R27, R22, 0xff, RZ, 0xc0, !PT ;  /* 0x000000ff161b7812 */ /* 0x000fc400078ec0ff */
[----:B-1----:R-:W-:Y:S01]  /*5ca0*/  LOP3.LUT R25, R8, R4, R25, 0x96, !PT ;  /* 0x0000000408197212 */ /* 0x002fe200078e9619 */
[----:B------:R-:W0:Y:S01]  /*5cb0*/  LDS.U8 R22, [UR4+0xaf] ;  /* 0x0000af04ff167984 */ /* 0x000e220008000000 */
[----:B------:R-:W-:Y:S02]  /*5cc0*/  LOP3.LUT R8, R24, 0xff, RZ, 0xc0, !PT ;  /* 0x000000ff18087812 */ /* 0x000fe400078ec0ff */
[----:B------:R-:W1:Y:S08]  /*5cd0*/  LDC.U8 R27, c[0x3][R27+0x100] ;  /* 0x00c040001b1b7b82 */ /* 0x000e700000000000 */
[----:B------:R-:W2:Y:S01]  /*5ce0*/  LDC.U8 R8, c[0x3][R8] ;  /* 0x00c0000008087b82 */ /* 0x000ea20000000000 */
[----:B------:R-:W-:-:S02]  /*5cf0*/  LOP3.LUT R23, R6, R23, R9, 0x96, !PT ;  /* 0x0000001706177212 */ /* 0x000fc400078e9609 */
[--C-:B------:R-:W-:Y:S02]  /*5d00*/  LOP3.LUT R25, R20, R25, R9.reuse, 0x96, !PT ;  /* 0x0000001914197212 */ /* 0x100fe400078e9609 */
[----:B0-----:R-:W-:Y:S02]  /*5d10*/  LOP3.LUT R4, R5, R4, R22, 0x96, !PT ;  /* 0x0000000405047212 */ /* 0x001fe400078e9616 */
[----:B------:R-:W-:Y:S01]  /*5d20*/  LOP3.LUT R22, R10, R29, R6, 0x96, !PT ;  /* 0x0000001d0a167212 */ /* 0x000fe200078e9606 */
[----:B------:R-:W-:Y:S01]  /*5d30*/  LDS.U8 R5, [UR4+0xb7] ;  /* 0x0000b704ff057984 */ /* 0x000fe20008000000 */
[----:B------:R-:W-:Y:S02]  /*5d40*/  LOP3.LUT R4, R6, R4, R9, 0x96, !PT ;  /* 0x0000000406047212 */ /* 0x000fe400078e9609 */
[----:B------:R-:W-:Y:S01]  /*5d50*/  LOP3.LUT R9, R21, R23, R20, 0x96, !PT ;  /* 0x0000001715097212 */ /* 0x000fe200078e9614 */
[----:B------:R-:W0:Y:S01]  /*5d60*/  LDS.U8 R6, [UR4+0xb6] ;  /* 0x0000b604ff067984 */ /* 0x000e220008000000 */
[----:B-1----:R-:W-:-:S02]  /*5d70*/  LOP3.LUT R23, R12, 0xffff, R27, 0x48, !PT ;  /* 0x0000ffff0c177812 */ /* 0x002fc400078e481b */
[----:B--2---:R-:W-:Y:S02]  /*5d80*/  LOP3.LUT R22, R8, R22, R21, 0x96, !PT ;  /* 0x0000001608167212 */ /* 0x004fe400078e9615 */
[----:B------:R-:W-:Y:S02]  /*5d90*/  LOP3.LUT R21, R0, 0xffff, R27, 0x48, !PT ;  /* 0x0000ffff00157812 */ /* 0x000fe400078e481b */
[----:B------:R-:W-:Y:S02]  /*5da0*/  LOP3.LUT R20, R8, R25, R3, 0x96, !PT ;  /* 0x0000001908147212 */ /* 0x000fe400078e9603 */
[--C-:B------:R-:W-:Y:S02]  /*5db0*/  LOP3.LUT R7, R7, 0xffff, R8.reuse, 0x48, !PT ;  /* 0x0000ffff07077812 */ /* 0x100fe400078e4808 */
[--C-:B------:R-:W-:Y:S02]  /*5dc0*/  LOP3.LUT R15, R15, 0xffff, R8.reuse, 0x48, !PT ;  /* 0x0000ffff0f0f7812 */ /* 0x100fe400078e4808 */
[----:B------:R-:W-:-:S02]  /*5dd0*/  LOP3.LUT R12, R17, 0xffff, R8, 0x48, !PT ;  /* 0x0000ffff110c7812 */ /* 0x000fc400078e4808 */
[--C-:B------:R-:W-:Y:S02]  /*5de0*/  LOP3.LUT R0, R16, 0xffff, R27.reuse, 0x48, !PT ;  /* 0x0000ffff10007812 */ /* 0x100fe400078e481b */
[----:B------:R-:W-:Y:S02]  /*5df0*/  LOP3.LUT R28, R21, 0xff, RZ, 0xc0, !PT ;  /* 0x000000ff151c7812 */ /* 0x000fe400078ec0ff */
[----:B------:R-:W-:Y:S02]  /*5e00*/  LOP3.LUT R16, R20, 0xffff, R27, 0x48, !PT ;  /* 0x0000ffff14107812 */ /* 0x000fe400078e481b */
[----:B------:R-:W-:Y:S02]  /*5e10*/  LOP3.LUT R21, R19, 0xff, RZ, 0xc0, !PT ;  /* 0x000000ff13157812 */ /* 0x000fe400078ec0ff */
[----:B------:R-:W-:Y:S02]  /*5e20*/  LOP3.LUT R20, R18, 0xff, RZ, 0xc0, !PT ;  /* 0x000000ff12147812 */ /* 0x000fe400078ec0ff */
[----:B------:R-:W-:-:S02]  /*5e30*/  LOP3.LUT R19, R7, 0xff, RZ, 0xc0, !PT ;  /* 0x000000ff07137812 */ /* 0x000fc400078ec0ff */
[--C-:B------:R-:W-:Y:S02]  /*5e40*/  LOP3.LUT R14, R14, 0xffff, R27.reuse, 0x48, !PT ;  /* 0x0000ffff0e0e7812 */ /* 0x100fe400078e481b */
[----:B------:R-:W-:Y:S02]  /*5e50*/  LOP3.LUT R7, R15, 0xff, RZ, 0xc0, !PT ;  /* 0x000000ff0f077812 */ /* 0x000fe400078ec0ff */
[----:B------:R-:W-:Y:S02]  /*5e60*/  LOP3.LUT R18, R12, 0xff, RZ, 0xc0, !PT ;  /* 0x000000ff0c127812 */ /* 0x000fe400078ec0ff */
[----:B------:R-:W-:Y:S02]  /*5e70*/  LOP3.LUT R22, R22, 0xffff, R27, 0x48, !PT ;  /* 0x0000ffff16167812 */ /* 0x000fe400078e481b */
[----:B------:R-:W-:Y:S02]  /*5e80*/  LOP3.LUT R24, R23, 0xff, RZ, 0xc0, !PT ;  /* 0x000000ff17187812 */ /* 0x000fe400078ec0ff */
[----:B------:R-:W-:Y:S01]  /*5e90*/  LOP3.LUT R16, R16, 0xff, RZ, 0xc0, !PT ;  /* 0x000000ff10107812 */ /* 0x000fe200078ec0ff */
[----:B------:R-:W0:Y:S01]  /*5ea0*/  LDC.U8 R7, c[0x3][R7] ;  /* 0x00c0000007077b82 */ /* 0x000e220000000000 */
[----:B------:R-:W-:-:S02]  /*5eb0*/  LOP3.LUT R11, R11, 0xffff, R8, 0x48, !PT ;  /* 0x0000ffff0b0b7812 */ /* 0x000fc400078e4808 */
[----:B------:R-:W-:Y:S02]  /*5ec0*/  LOP3.LUT R23, R14, 0xff, RZ, 0xc0, !PT ;  /* 0x000000ff0e177812 */ /* 0x000fe400078ec0ff */
[----:B------:R-:W-:-:S03]  /*5ed0*/  LOP3.LUT R29, R22, 0xff, RZ, 0xc0, !PT ;  /* 0x000000ff161d7812 */ /* 0x000fc600078ec0ff */
[----:B------:R1:W0:Y:S01]  /*5ee0*/  LDC.U8 R15, c[0x3][R24+0x200] ;  /* 0x00c08000180f7b82 */ /* 0x0002220000000000 */
[----:B------:R-:W-:Y:S01]  /*5ef0*/  LOP3.LUT R17, R13, 0xff, RZ, 0xc0, !PT ;  /* 0x000000ff0d117812 */ /* 0x000fe200078ec0ff */
[----:B------:R-:W-:Y:S01]  /*5f00*/  LDS.U8 R22, [UR4+0xb9] ;  /* 0x0000b904ff167984 */ /* 0x000fe20008000000 */
[----:B------:R-:W-:Y:S02]  /*5f10*/  LOP3.LUT R26, R0, 0xff, RZ, 0xc0, !PT ;  /* 0x000000ff001a7812 */ /* 0x000fe400078ec0ff */
[----:B------:R-:W-:-:S03]  /*5f20*/  LOP3.LUT R11, R11, 0xff, RZ, 0xc0, !PT ;  /* 0x000000ff0b0b7812 */ /* 0x000fc600078ec0ff */
[----:B------:R2:W3:Y:S01]  /*5f30*/  LDC.U8 R14, c[0x3][R28+0x100] ;  /* 0x00c040001c0e7b82 */ /* 0x0004e20000000000 */
[----:B------:R-:W-:Y:S01]  /*5f40*/  LOP3.LUT R10, R3, R4, R10, 0x96, !PT ;  /* 0x00000004030a7212 */ /* 0x000fe200078e960a */
[----:B-1----:R-:W-:Y:S04]  /*5f50*/  LDS.U8 R24, [UR4+0xbd] ;  /* 0x0000bd04ff187984 */ /* 0x002fe80008000000 */
[----:B------:R-:W1:Y:S02]  /*5f60*/  LDS.U8 R3, [UR4+0xb1] ;  /* 0x0000b104ff037984 */ /* 0x000e640008000000 */
[----:B------:R-:W3:Y:S02]  /*5f70*/  LDC.U8 R18, c[0x3][R18+0x300] ;  /* 0x00c0c00012127b82 */ /* 0x000ee40000000000 */
[----:B------:R-:W-:Y:S06]  /*5f80*/  LDS.U8 R4, [UR4+0xb2] ;  /* 0x0000b204ff047984 */ /* 0x000fec0008000000 */
[----:B------:R-:W1:Y:S08]  /*5f90*/  LDC.U8 R16, c[0x3][R16+0x100] ;  /* 0x00c0400010107b82 */ /* 0x000e700000000000 */
[----:B------:R-:W4:Y:S08]  /*5fa0*/  LDC.U8 R12, c[0x3][R21+0x300] ;  /* 0x00c0c000150c7b82 */ /* 0x000f300000000000 */
[----:B------:R0:W4:Y:S01]  /*5fb0*/  LDC.U8 R0, c[0x3][R19+0x100] ;  /* 0x00c0400013007b82 */ /* 0x0001220000000000 */
[----:B------:R-:W-:Y:S01]  /*5fc0*/  LOP3.LUT R25, R2, 0xff, RZ, 0xc0, !PT ;  /* 0x000000ff02197812 */ /* 0x000fe200078ec0ff */
[----:B--2---:R-:W-:Y:S06]  /*5fd0*/  LDS.U8 R28, [UR4+0xb0] ;  /* 0x0000b004ff1c7984 */ /* 0x004fec0008000000 */
[----:B------:R2:W4:Y:S01]  /*5fe0*/  LDC.U8 R13, c[0x3][R20+0x200] ;  /* 0x00c08000140d7b82 */ /* 0x0005220000000000 */
[----:B0-----:R-:W-:Y:S07]  /*5ff0*/  LDS.U8 R19, [UR4+0xbb] ;  /* 0x0000bb04ff137984 */ /* 0x001fee0008000000 */
[----:B------:R-:W0:Y:S01]  /*6000*/  LDC.U8 R29, c[0x3][R29] ;  /* 0x00c000001d1d7b82 */ /* 0x000e220000000000 */
[----:B--2---:R-:W2:Y:S07]  /*6010*/  LDS.U8 R20, [UR4+0xbc] ;  /* 0x0000bc04ff147984 */ /* 0x004eae0008000000 */
[----:B------:R-:W0:Y:S08]  /*6020*/  LDC.U8 R23, c[0x3][R23] ;  /* 0x00c0000017177b82 */ /* 0x000e300000000000 */
[----:B------:R-:W0:Y:S08]  /*6030*/  LDC.U8 R26, c[0x3][R26+0x200] ;  /* 0x00c080001a1a7b82 */ /* 0x000e300000000000 */
[----:B------:R-:W0:Y:S08]  /*6040*/  LDC.U8 R17, c[0x3][R17] ;  /* 0x00c0000011117b82 */ /* 0x000e300000000000 */
[----:B------:R-:W0:Y:S01]  /*6050*/  LDC.U8 R11, c[0x3][R11+0x300] ;  /* 0x00c0c0000b0b7b82 */ /* 0x000e220000000000 */
[----:B------:R-:W-:-:S02]  /*6060*/  LOP3.LUT R6, R15, R7, R6, 0x96, !PT ;  /* 0x000000070f067212 */ /* 0x000fc400078e9606 */
[-C--:B---3--:R-:W-:Y:S02]  /*6070*/  LOP3.LUT R2, R18, R14.reuse, R5, 0x96, !PT ;  /* 0x0000000e12027212 */ /* 0x088fe400078e9605 */
[----:B-1----:R-:W-:Y:S02]  /*6080*/  LOP3.LUT R3, R16, R15, R3, 0x96, !PT ;  /* 0x0000000f10037212 */ /* 0x002fe400078e9603 */
[----:B--2---:R-:W-:Y:S02]  /*6090*/  LOP3.LUT R5, R15, R14, R20, 0x96, !PT ;  /* 0x0000000e0f057212 */ /* 0x004fe400078e9614 */
[----:B----4-:R-:W-:Y:S02]  /*60a0*/  LOP3.LUT R6, R0, R6, R12, 0x96, !PT ;  /* 0x0000000600067212 */ /* 0x010fe400078e960c */
[----:B------:R-:W-:Y:S02]  /*60b0*/  LOP3.LUT R5, R12, R5, R13, 0x96, !PT ;  /* 0x000000050c057212 */ /* 0x000fe400078e960d */
[----:B------:R-:W-:-:S02]  /*60c0*/  LOP3.LUT R27, R10, 0xffff, R27, 0x48, !PT ;  /* 0x0000ffff0a1b7812 */ /* 0x000fc400078e481b */
[----:B0-----:R-:W-:Y:S02]  /*60d0*/  LOP3.LUT R4, R29, R14, R4, 0x96, !PT ;  /* 0x0000000e1d047212 */ /* 0x001fe400078e9604 */
[----:B------:R-:W-:Y:S02]  /*60e0*/  LOP3.LUT R22, R14, R7, R22, 0x96, !PT ;  /* 0x000000070e167212 */ /* 0x000fe400078e9616 */
[----:B------:R-:W-:Y:S02]  /*60f0*/  LOP3.LUT R10, R18, R15, R19, 0x96, !PT ;  /* 0x0000000f120a7212 */ /* 0x000fe400078e9613 */
[C---:B------:R-:W-:Y:S02]  /*6100*/  LOP3.LUT R3, R23.reuse, R3, R12, 0x96, !PT ;  /* 0x0000000317037212 */ /* 0x040fe400078e960c */
[--C-:B------:R-:W-:Y:S02]  /*6110*/  LOP3.LUT R2, R23, R2, R13.reuse, 0x96, !PT ;  /* 0x0000000217027212 */ /* 0x100fe400078e960d */
[----:B------:R-:W-:-:S02]  /*6120*/  LOP3.LUT R20, R26, R4, R13, 0x96, !PT ;  /* 0x000000041a147212 */ /* 0x000fc400078e960d */
[----:B------:R-:W-:Y:S02]  /*6130*/  LOP3.LUT R4, R13, R22, R16, 0x96, !PT ;  /* 0x000000160d047212 */ /* 0x000fe400078e9610 */
[----:B------:R-:W0:Y:S01]  /*6140*/  LDC.U8 R22, c[0x3][R25+0x100] ;  /* 0x00c0400019167b82 */ /* 0x000e220000000000 */
[C---:B------:R-:W-:Y:S02]  /*6150*/  LOP3.LUT R19, R17.reuse, R6, R26, 0x96, !PT ;  /* 0x0000000611137212 */ /* 0x040fe400078e961a */
[--C-:B------:R-:W-:Y:S02]  /*6160*/  LOP3.LUT R21, R17, R3, R0.reuse, 0x96, !PT ;  /* 0x0000000311157212 */ /* 0x100fe400078e9600 */
[----:B------:R-:W-:Y:S02]  /*6170*/  LOP3.LUT R6, R11, R5, R0, 0x96, !PT ;  /* 0x000000050b067212 */ /* 0x000fe400078e9600 */
[----:B------:R-:W-:Y:S01]  /*6180*/  LOP3.LUT R3, R17, R2, R11, 0x96, !PT ;  /* 0x0000000211037212 */ /* 0x000fe200078e960b */
[----:B------:R-:W1:Y:S01]  /*6190*/  LDS.U8 R5, [UR4+0xb8] ;  /* 0x0000b804ff057984 */ /* 0x000e620008000000 */
[----:B------:R-:W-:-:S02]  /*61a0*/  LOP3.LUT R2, R6, 0xffff, R17, 0x48, !PT ;  /* 0x0000ffff06027812 */ /* 0x000fc400078e4811 */
[----:B------:R-:W-:Y:S01]  /*61b0*/  LOP3.LUT R9, R9, 0xffff, R8, 0x48, !PT ;  /* 0x0000ffff09097812 */ /* 0x000fe200078e4808 */
[----:B------:R-:W2:Y:S04]  /*61c0*/  LDS.U8 R6, [UR4+0xba] ;  /* 0x0000ba04ff067984 */ /* 0x000ea80008000000 */
[----:B------:R-:W3:Y:S01]  /*61d0*/  LDS.U8 R8, [UR4+0xb3] ;  /* 0x0000b304ff087984 */ /* 0x000ee20008000000 */
[----:B------:R-:W-:Y:S02]  /*61e0*/  LOP3.LUT R10, R12, R10, R29, 0x96, !PT ;  /* 0x0000000a0c0a7212 */ /* 0x000fe400078e961d */
[----:B------:R-:W-:Y:S02]  /*61f0*/  LOP3.LUT R28, R29, R18, R28, 0x96, !PT ;  /* 0x000000121d1c7212 */ /* 0x000fe400078e961c */
[----:B------:R-:W-:-:S02]  /*6200*/  LOP3.LUT R24, R18, R7, R24, 0x96, !PT ;  /* 0x0000000712187212 */ /* 0x000fc400078e9618 */
[C-C-:B------:R-:W-:Y:S02]  /*6210*/  LOP3.LUT R20, R17.reuse, R20, R11.reuse, 0x96, !PT ;  /* 0x0000001411147212 */ /* 0x140fe400078e960b */
[C---:B------:R-:W-:Y:S02]  /*6220*/  LOP3.LUT R4, R17.reuse, R4, R11, 0x96, !PT ;  /* 0x0000000411047212 */ /* 0x040fe400078e960b */
[--C-:B------:R-:W-:Y:S02]  /*6230*/  LOP3.LUT R10, R17, R10, R0.reuse, 0x96, !PT ;  /* 0x0000000a110a7212 */ /* 0x100fe400078e9600 */
[--C-:B------:R-:W-:Y:S02]  /*6240*/  LOP3.LUT R17, R23, R28, R13.reuse, 0x96, !PT ;  /* 0x0000001c17117212 */ /* 0x100fe400078e960d */
[----:B------:R-:W-:Y:S02]  /*6250*/  LOP3.LUT R24, R12, R24, R13, 0x96, !PT ;  /* 0x000000180c187212 */ /* 0x000fe400078e960d */
[----:B0-----:R-:W-:-:S02]  /*6260*/  LOP3.LUT R28, R22, R17, R0, 0x96, !PT ;  /* 0x00000011161c7212 */ /* 0x001fc400078e9600 */
[----:B------:R-:W-:Y:S02]  /*6270*/  LOP3.LUT R17, R26, R24, R23, 0x96, !PT ;  /* 0x000000181a117212 */ /* 0x000fe400078e9617 */
[----:B-1----:R-:W-:Y:S02]  /*6280*/  LOP3.LUT R5, R14, R7, R5, 0x96, !PT ;  /* 0x000000070e057212 */ /* 0x002fe400078e9605 */
[----:B--2---:R-:W-:Y:S02]  /*6290*/  LOP3.LUT R6, R18, R15, R6, 0x96, !PT ;  /* 0x0000000f12067212 */ /* 0x004fe400078e9606 */
[----:B---3--:R-:W-:Y:S02]  /*62a0*/  LOP3.LUT R8, R16, R7, R8, 0x96, !PT ;  /* 0x0000000710087212 */ /* 0x008fe400078e9608 */
[----:B------:R-:W-:Y:S02]  /*62b0*/  LOP3.LUT R6, R13, R6, R16, 0x96, !PT ;  /* 0x000000060d067212 */ /* 0x000fe400078e9610 */
[----:B------:R-:W-:-:S02]  /*62c0*/  LOP3.LUT R13, R9, 0xff, RZ, 0xc0, !PT ;  /* 0x000000ff090d7812 */ /* 0x000fc400078ec0ff */
[----:B------:R-:W-:Y:S02]  /*62d0*/  LOP3.LUT R8, R26, R8, R12, 0x96, !PT ;  /* 0x000000081a087212 */ /* 0x000fe400078e960c */
[----:B------:R-:W-:Y:S02]  /*62e0*/  LOP3.LUT R5, R12, R5, R29, 0x96, !PT ;  /* 0x000000050c057212 */ /* 0x000fe400078e961d */
[C---:B------:R-:W-:Y:S02]  /*62f0*/  LOP3.LUT R12, R22.reuse, R6, R23, 0x96, !PT ;  /* 0x00000006160c7212 */ /* 0x040fe400078e9617 */
[----:B------:R-:W-:Y:S01]  /*6300*/  LOP3.LUT R9, R3, 0xffff, R22, 0x48, !PT ;  /* 0x0000ffff03097812 */ /* 0x000fe200078e4816 */
[----:B------:R-:W0:Y:S01]  /*6310*/  LDC.U8 R13, c[0x3][R13+0x200] ;  /* 0x00c080000d0d7b82 */ /* 0x000e220000000000 */
[C---:B------:R-:W-:Y:S02]  /*6320*/  LOP3.LUT R8, R22.reuse, R8, R11, 0x96, !PT ;  /* 0x0000000816087212 */ /* 0x040fe400078e960b */
[----:B------:R-:W-:-:S02]  /*6330*/  LOP3.LUT R5, R22, R5, R26, 0x96, !PT ;  /* 0x0000000516057212 */ /* 0x000fc400078e961a */
[--C-:B------:R-:W-:Y:S02]  /*6340*/  LOP3.LUT R6, R19, 0xffff, R22.reuse, 0x48, !PT ;  /* 0x0000ffff13067812 */ /* 0x100fe400078e4816 */
[----:B------:R-:W-:Y:S01]  /*6350*/  LOP3.LUT R3, R17, 0xffff, R22, 0x48, !PT ;  /* 0x0000ffff11037812 */ /* 0x000fe200078e4816 */
[----:B------:R-:W1:Y:S04]  /*6360*/  LDS.U8 R19, [UR4+0xbe] ;  /* 0x0000be04ff137984 */ /* 0x000e680008000000 */
[----:B------:R-:W2:Y:S04]  /*6370*/  LDS.U8 R22, [UR4+0xb4] ;  /* 0x0000b404ff167984 */ /* 0x000ea80008000000 */
[----:B------:R-:W3:Y:S01]  /*6380*/  LDS.U8 R17, [UR4+0xb5] ;  /* 0x0000b504ff117984 */ /* 0x000ee20008000000 */
[----:B------:R-:W4:Y:S01]  /*6390*/  LDCU UR5, c[0x0][0x360] ;  /* 0x00006c00ff0577ac */ /* 0x000f220008000800 */
[----:B-1----:R-:W-:-:S02]  /*63a0*/  LOP3.LUT R19, R18, R7, R19, 0x96, !PT ;  /* 0x0000000712137212 */ /* 0x002fc400078e9613 */
[----:B--2---:R-:W-:Y:S02]  /*63b0*/  LOP3.LUT R22, R15, R7, R22, 0x96, !PT ;  /* 0x000000070f167212 */ /* 0x004fe400078e9616 */
[----:B------:R-:W-:Y:S02]  /*63c0*/  LOP3.LUT R19, R16, R19, R29, 0x96, !PT ;  /* 0x0000001310137212 */ /* 0x000fe400078e961d */
[----:B---3--:R-:W-:Y:S02]  /*63d0*/  LOP3.LUT R24, R18, R14, R17, 0x96, !PT ;  /* 0x0000000e12187212 */ /* 0x008fe400078e9611 */
[----:B------:R-:W-:Y:S01]  /*63e0*/  LOP3.LUT R22, R23, R22, R16, 0x96, !PT ;  /* 0x0000001617167212 */ /* 0x000fe200078e9610 */
[----:B------:R-:W1:Y:S01]  /*63f0*/  LDS.U8 R17, [UR4+0xbf] ;  /* 0x0000bf04ff117984 */ /* 0x000e620008000000 */
[----:B------:R-:W-:Y:S02]  /*6400*/  LOP3.LUT R24, R0, R24, R29, 0x96, !PT ;  /* 0x0000001800187212 */ /* 0x000fe400078e961d */
[----:B0-----:R-:W-:Y:S01]  /*6410*/  LOP3.LUT R7, R13, R22, R11, 0x96, !PT ;  /* 0x000000160d077212 */ /* 0x001fe200078e960b */
[----:B------:R-:W4:Y:S01]  /*6420*/  S2R R18, SR_TID.X ;  /* 0x0000000000127919 */ /* 0x000f220000002100 */
[----:B------:R-:W-:-:S02]  /*6430*/  LOP3.LUT R0, R11, R19, R0, 0x96, !PT ;  /* 0x000000130b007212 */ /* 0x000fc400078e9600 */
[----:B------:R-:W4:Y:S02]  /*6440*/  S2R R11, SR_CTAID.X ;  /* 0x00000000000b7919 */ /* 0x000f240000002500 */
[----:B----4-:R-:W-:Y:S01]  /*6450*/  IMAD R11, R11, UR5, R18 ;  /* 0x000000050b0b7c24 */ /* 0x010fe2000f8e0212 */
[----:B------:R-:W0:Y:S01]  /*6460*/  LDCU UR5, c[0x0][0x398] ;  /* 0x00007300ff0577ac */ /* 0x000e220008000800 */
[----:B-1----:R-:W-:-:S03]  /*6470*/  LOP3.LUT R17, R15, R14, R17, 0x96, !PT ;  /* 0x0000000e0f117212 */ /* 0x002fc600078e9611 */
[----:B------:R-:W-:-:S05]  /*6480*/  IADD3 R14, P0, PT, R11, UR6, RZ ;  /* 0x000000060b0e7c10 */ /* 0x000fca000ff1e0ff */
[----:B------:R-:W-:Y:S01]  /*6490*/  IMAD.X R15, RZ, RZ, UR7, P0 ;  /* 0x00000007ff0f7e24 */ /* 0x000fe200080e06ff */
[----:B------:R-:W-:-:S04]  /*64a0*/  LOP3.LUT R29, R16, R17, R29, 0x96, !PT ;  /* 0x00000011101d7212 */ /* 0x000fc800078e961d */
[----:B------:R1:W2:Y:S01]  /*64b0*/  LDG.E.U8 R25, desc[UR10][R14.64] ;  /* 0x0000000a0e197981 */ /* 0x0002a2000c1e1100 */
[----:B0-----:R-:W-:-:S05]  /*64c0*/  VIADD R18, R11, UR5 ;  /* 0x000000050b127c36 */ /* 0x001fca0008000000 */
[----:B------:R-:W-:-:S05]  /*64d0*/  IADD3 R16, P0, PT, R18, UR6, RZ ;  /* 0x0000000612107c10 */ /* 0x000fca000ff1e0ff */
[----:B------:R-:W-:-:S05]  /*64e0*/  IMAD.X R17, RZ, RZ, UR7, P0 ;  /* 0x00000007ff117e24 */ /* 0x000fca00080e06ff */
[----:B------:R0:W3:Y:S01]  /*64f0*/  LDG.E.U8 R22, desc[UR10][R16.64] ;  /* 0x0000000a10167981 */ /* 0x0000e2000c1e1100 */
[----:B-1----:R-:W-:-:S05]  /*6500*/  VIADD R14, R18, UR5 ;  /* 0x00000005120e7c36 */ /* 0x002fca0008000000 */
[----:B------:R-:W-:Y:S02]  /*6510*/  IADD3 R18, P0, PT, R14, UR6, RZ ;  /* 0x000000060e127c10 */ /* 0x000fe4000ff1e0ff */
[----:B------:R-:W-:Y:S02]  /*6520*/  LOP3.LUT R27, R27, 0xff, RZ, 0xc0, !PT ;  /* 0x000000ff1b1b7812 */ /* 0x000fe400078ec0ff */
[----:B------:R-:W-:Y:S01]  /*6530*/  LOP3.LUT R28, R28, 0xffff, R13, 0x48, !PT ;  /* 0x0000ffff1c1c7812 */ /* 0x000fe200078e480d */
[----:B------:R-:W-:Y:S01]  /*6540*/  IMAD.X R19, RZ, RZ, UR7, P0 ;  /* 0x00000007ff137e24 */ /* 0x000fe200080e06ff */
[----:B0-----:R-:W2:Y:S04]  /*6550*/  LDS.U8 R17, [UR4+0xc0] ;  /* 0x0000c004ff117984 */ /* 0x001ea80008000000 */
[----:B------:R-:W4:Y:S01]  /*6560*/  LDG.E.U8 R18, desc[UR10][R18.64] ;  /* 0x0000000a12127981 */ /* 0x000f22000c1e1100 */
[----:B------:R-:W0:Y:S01]  /*6570*/  LDC.U8 R27, c[0x3][R27+0x300] ;  /* 0x00c0c0001b1b7b82 */ /* 0x000e220000000000 */
[----:B------:R-:W-:-:S07]  /*6580*/  LOP3.LUT R28, R28, 0xff, RZ, 0xc0, !PT ;  /* 0x000000ff1c1c7812 */ /* 0x000fce00078ec0ff */
[----:B------:R-:W2:Y:S01]  /*6590*/  LDC.U8 R28, c[0x3][R28+0x200] ;  /* 0x00c080001c1c7b82 */ /* 0x000ea20000000000 */
[----:B------:R-:W-:Y:S01]  /*65a0*/  VIADD R16, R14, UR5 ;  /* 0x000000050e107c36 */ /* 0x000fe20008000000 */
[----:B------:R-:W-:Y:S02]  /*65b0*/  LOP3.LUT R24, R13, R24, R26, 0x96, !PT ;  /* 0x000000180d187212 */ /* 0x000fe400078e961a */
[----:B------:R-:W-:Y:S02]  /*65c0*/  LOP3.LUT R26, R26, R29, R23, 0x96, !PT ;  /* 0x0000001d1a1a7212 */ /* 0x000fe400078e9617 */
[----:B------:R-:W-:-:S05]  /*65d0*/  IADD3 R14, P0, PT, R16, UR6, RZ ;  /* 0x00000006100e7c10 */ /* 0x000fca000ff1e0ff */
[----:B------:R-:W-:-:S05]  /*65e0*/  IMAD.X R15, RZ, RZ, UR7, P0 ;  /* 0x00000007ff0f7e24 */ /* 0x000fca00080e06ff */
[----:B------:R1:W4:Y:S04]  /*65f0*/  LDG.E.U8 R19, desc[UR10][R14.64] ;  /* 0x0000000a0e137981 */ /* 0x000328000c1e1100 */
[----:B-1----:R-:W3:Y:S01]  /*6600*/  LDS.U8 R14, [UR4+0xc1] ;  /* 0x0000c104ff0e7984 */ /* 0x002ee20008000000 */
[----:B0-----:R-:W-:-:S04]  /*6610*/  LOP3.LUT R21, R21, 0xffff, R27, 0x48, !PT ;  /* 0x0000ffff15157812 */ /* 0x001fc800078e481b */
[----:B------:R-:W-:-:S04]  /*6620*/  LOP3.LUT R21, R21, 0xff, RZ, 0xc0, !PT ;  /* 0x000000ff15157812 */ /* 0x000fc800078ec0ff */
[----:B------:R0:W3:Y:S01]  /*6630*/  LDC.U8 R23, c[0x3][R21+0x300] ;  /* 0x00c0c00015177b82 */ /* 0x0000e20000000000 */
[----:B------:R-:W-:-:S04]  /*6640*/  LOP3.LUT R20, R20, 0xffff, R27, 0x48, !PT ;  /* 0x0000ffff14147812 */ /* 0x000fc800078e481b */
[----:B------:R-:W-:-:S06]  /*6650*/  LOP3.LUT R29, R20, 0xff, RZ, 0xc0, !PT ;  /* 0x000000ff141d7812 */ /* 0x000fcc00078ec0ff */
[----:B------:R-:W4:Y:S01]  /*6660*/  LDC.U8 R29, c[0x3][R29] ;  /* 0x00c000001d1d7b82 */ /* 0x000f220000000000 */
[----:B--2---:R-:W-:Y:S01]  /*6670*/  LOP3.LUT R25, R25, R17, R28, 0x96, !PT ;  /* 0x0000001119197212 */ /* 0x004fe200078e961c */
[----:B------:R-:W-:-:S05]  /*6680*/  VIADD R28, R16, UR5 ;  /* 0x00000005101c7c36 */ /* 0x000fca0008000000 */
[----:B------:R-:W-:-:S05]  /*6690*/  IADD3 R16, P0, PT, R28, UR6, RZ ;  /* 0x000000061c107c10 */ /* 0x000fca000ff1e0ff */
[----:B------:R-:W-:Y:S01]  /*66a0*/  IMAD.X R17, RZ, RZ, UR7, P0 ;  /* 0x00000007ff117e24 */ /* 0x000fe200080e06ff */
[----:B------:R-:W1:Y:S01]  /*66b0*/  LDCU UR7, c[0x0][0x384] ;  /* 0x00007080ff0777ac */ /* 0x000e620008000800 */
[----:B------:R-:W-:-:S03]  /*66c0*/  VIADD R20, R28, UR5 ;  /* 0x000000051c147c36 */ /* 0x000fc60008000000 */
[----:B0-----:R0:W2:Y:S01]  /*66d0*/  LDG.E.U8 R21, desc[UR10][R16.64] ;  /* 0x0000000a10157981 */ /* 0x0010a2000c1e1100 */
[----:B------:R-:W0:Y:S01]  /*66e0*/  LDCU UR5, c[0x0][0x380] ;  /* 0x00007000ff0577ac */ /* 0x000e220008000800 */
[----:B---3--:R-:W-:Y:S02]  /*66f0*/  LOP3.LUT R22, R22, R14, R23, 0x96, !PT ;  /* 0x0000000e16167212 */ /* 0x008fe400078e9617 */
[----:B------:R-:W4:Y:S01]  /*6700*/  LDS.U8 R23, [UR4+0xc2] ;  /* 0x0000c204ff177984 */ /* 0x000f220008000000 */
[----:B------:R-:W-:Y:S01]  /*6710*/  IADD3 R14, P0, PT, R20, UR6, RZ ;  /* 0x00000006140e7c10 */ /* 0x000fe2000ff1e0ff */
[----:B------:R-:W3:Y:S04]  /*6720*/  LDCU UR6, c[0x0][0x398] ;  /* 0x00007300ff0677ac */ /* 0x000ee80008000800 */
[----:B-1----:R-:W-:-:S05]  /*6730*/  IMAD.X R15, RZ, RZ, UR7, P0 ;  /* 0x00000007ff0f7e24 */ /* 0x002fca00080e06ff */
[----:B------:R-:W2:Y:S01]  /*6740*/  LDG.E.U8 R14, desc[UR10][R14.64] ;  /* 0x0000000a0e0e7981 */ /* 0x000ea2000c1e1100 */
[----:B---3--:R-:W-:-:S05]  /*6750*/  VIADD R20, R20, UR6 ;  /* 0x0000000614147c36 */ /* 0x008fca0008000000 */
[----:B0-----:R-:W-:-:S05]  /*6760*/  IADD3 R16, P0, PT, R20, UR5, RZ ;  /* 0x0000000514107c10 */ /* 0x001fca000ff1e0ff */
[----:B------:R-:W-:Y:S01]  /*6770*/  IMAD.X R17, RZ, RZ, UR7, P0 ;  /* 0x00000007ff117e24 */ /* 0x000fe200080e06ff */
[----:B----4-:R-:W-:-:S04]  /*6780*/  LOP3.LUT R18, R18, R23, R29, 0x96, !PT ;  /* 0x0000001712127212 */ /* 0x010fc800078e961d */
[----:B------:R0:W3:Y:S01]  /*6790*/  LDG.E.U8 R23, desc[UR10][R16.64] ;  /* 0x0000000a10177981 */ /* 0x0000e2000c1e1100 */
[----:B------:R-:W-:Y:S02]  /*67a0*/  LOP3.LUT R8, R8, 0xffff, R13, 0x48, !PT ;  /* 0x0000ffff08087812 */ /* 0x000fe400078e480d */
[----:B------:R-:W-:Y:S01]  /*67b0*/  LOP3.LUT R7, R7, 0xffff, R27, 0x48, !PT ;  /* 0x0000ffff07077812 */ /* 0x000fe200078e481b */
[----:B------:R-:W1:Y:S01]  /*67c0*/  LDS.U8 R29, [UR4+0xc3] ;  /* 0x0000c304ff1d7984 */ /* 0x000e620008000000 */
[----:B------:R-:W-:-:S06]  /*67d0*/  LOP3.LUT R28, R8, 0xff, RZ, 0xc0, !PT ;  /* 0x000000ff081c7812 */ /* 0x000fcc00078ec0ff */
[----:B------:R-:W1:Y:S01]  /*67e0*/  LDC.U8 R28, c[0x3][R28+0x100] ;  /* 0x00c040001c1c7b82 */ /* 0x000e620000000000 */
[----:B------:R-:W-:Y:S02]  /*67f0*/  LOP3.LUT R8, R7, 0xff, RZ, 0xc0, !PT ;  /* 0x000000ff07087812 */ /* 0x000fe400078ec0ff */
[----:B------:R-:W2:Y:S05]  /*6800*/  LDS.U8 R7, [UR4+0xc4] ;  /* 0x0000c404ff077984 */ /* 0x000eaa0008000000 */
[----:B------:R-:W2:Y:S01]  /*6810*/  LDC.U8 R8, c[0x3][R8+0x200] ;  /* 0x00c0800008087b82 */ /* 0x000ea20000000000 */
[----:B------:R-:W-:-:S05]  /*6820*/  VIADD R20, R20, UR6 ;  /* 0x0000000614147c36 */ /* 0x000fca0008000000 */
[----:B0-----:R-:W-:Y:S02]  /*6830*/  IADD3 R16, P0, PT, R20, UR5, RZ ;  /* 0x0000000514107c10 */ /* 0x001fe4000ff1e0ff */
[----:B------:R-:W-:-:S03]  /*6840*/  LOP3.LUT R24, R24, 0xffff, R27, 0x48, !PT ;  /* 0x0000ffff18187812 */ /* 0x000fc600078e481b */
[----:B------:R-:W-:-:S05]  /*6850*/  IMAD.X R17, RZ, RZ, UR7, P0 ;  /* 0x00000007ff117e24 */ /* 0x000fca00080e06ff */
[----:B------:R0:W4:Y:S01]  /*6860*/  LDG.E.U8 R16, desc[UR10][R16.64] ;  /* 0x0000000a10107981 */ /* 0x000122000c1e1100 */
[----:B-1----:R-:W-:Y:S02]  /*6870*/  LOP3.LUT R19, R19, R29, R28, 0x96, !PT ;  /* 0x0000001d13137212 */ /* 0x002fe400078e961c */
[----:B------:R-:W-:Y:S02]  /*6880*/  LOP3.LUT R29, R24, 0xff, RZ, 0xc0, !PT ;  /* 0x000000ff181d7812 */ /* 0x000fe400078ec0ff */
[----:B------:R-:W1:Y:S02]  /*6890*/  LDS.U8 R24, [UR4+0xc5] ;  /* 0x0000c504ff187984 */ /* 0x000e640008000000 */
[----:B------:R0:W1:Y:S02]  /*68a0*/  LDC.U8 R15, c[0x3][R29+0x300] ;  /* 0x00c0c0001d0f7b82 */ /* 0x0000640000000000 */
[----:B0-----:R-:W-:-:S06]  /*68b0*/  LOP3.LUT R29, R6, 0xff, RZ, 0xc0, !PT ;  /* 0x000000ff061d7812 */ /* 0x001fcc00078ec0ff */
[----:B------:R0:W3:Y:S01]  /*68c0*/  LDC.U8 R6, c[0x3][R29] ;  /* 0x00c000001d067b82 */ /* 0x0000e20000000000 */
[----:B------:R-:W-:-:S05]  /*68d0*/  VIADD R28, R20, UR6 ;  /* 0x00000006141c7c36 */ /* 0x000fca0008000000 */
[C---:B------:R-:W-:Y:S01]  /*68e0*/  IADD3 R20, P0, PT, R28.reuse, UR5, RZ ;  /* 0x000000051c147c10 */ /* 0x040fe2000ff1e0ff */
[----:B------:R-:W-:-:S04]  /*68f0*/  VIADD R28, R28, UR6 ;  /* 0x000000061c1c7c36 */ /* 0x000fc80008000000 */
[----:B------:R-:W-:Y:S01]  /*6900*/  VIADD R17, R28, UR6 ;  /* 0x000000061c117c36 */ /* 0x000fe20008000000 */
[----:B--2---:R-:W-:Y:S02]  /*6910*/  LOP3.LUT R8, R21, R7, R8, 0x96, !PT ;  /* 0x0000000715087212 */ /* 0x004fe400078e9608 */
[----:B------:R-:W3:Y:S01]  /*6920*/  LDS.U8 R7, [UR4+0xc6] ;  /* 0x0000c604ff077984 */ /* 0x000ee20008000000 */
[----:B------:R-:W-:-:S05]  /*6930*/  IMAD.X R21, RZ, RZ, UR7, P0 ;  /* 0x00000007ff157e24 */ /* 0x000fca00080e06ff */
[----:B------:R2:W4:Y:S01]  /*6940*/  LDG.E.U8 R20, desc[UR10][R20.64] ;  /* 0x0000000a14147981 */ /* 0x000522000c1e1100 */
[----:B-1----:R-:W-:-:S03]  /*6950*/  LOP3.LUT R24, R14, R24, R15, 0x96, !PT ;  /* 0x000000180e187212 */ /* 0x002fc600078e960f */
[----:B--2---:R-:W4:Y:S01]  /*6960*/  LDS.U8 R21, [UR4+0xc7] ;  /* 0x0000c704ff157984 */ /* 0x004f220008000000 */
[----:B------:R-:W-:-:S05]  /*6970*/  IADD3 R14, P0, PT, R28, UR5, RZ ;  /* 0x000000051c0e7c10 */ /* 0x000fca000ff1e0ff */
[----:B------:R-:W-:-:S05]  /*6980*/  IMAD.X R15, RZ, RZ, UR7, P0 ;  /* 0x00000007ff0f7e24 */ /* 0x000fca00080e06ff */
[----:B------:R1:W2:Y:S01]  /*6990*/  LDG.E.U8 R14, desc[UR10][R14.64] ;  /* 0x0000000a0e0e7981 */ /* 0x0002a2000c1e1100 */
[----:B0-----:R-:W-:Y:S02]  /*69a0*/  LOP3.LUT R29, R9, 0xff, RZ, 0xc0, !PT ;  /* 0x000000ff091d7812 */ /* 0x001fe400078ec0ff */
[----:B---3--:R-:W-:Y:S01]  /*69b0*/  LOP3.LUT R23, R23, R7, R6, 0x96, !PT ;  /* 0x0000000717177212 */ /* 0x008fe200078e9606 */
[----:B-1----:R-:W-:Y:S01]  /*69c0*/  LDS.U8 R15, [UR4+0xca] ;  /* 0x0000ca04ff0f7984 */ /* 0x002fe20008000000 */
[----:B------:R-:W-:-:S05]  /*69d0*/  IADD3 R6, P0, PT, R17, UR5, RZ ;  /* 0x0000000511067c10 */ /* 0x000fca000ff1e0ff */
[----:B------:R-:W-:-:S05]  /*69e0*/  IMAD.X R7, RZ, RZ, UR7, P0 ;  /* 0x00000007ff077e24 */ /* 0x000fca00080e06ff */
[----:B------:R0:W3:Y:S01]  /*69f0*/  LDG.E.U8 R6, desc[UR10][R6.64] ;  /* 0x0000000a06067981 */ /* 0x0000e2000c1e1100 */
[----:B------:R-:W4:Y:S01]  /*6a00*/  LDC.U8 R9, c[0x3][R29+0x100] ;  /* 0x00c040001d097b82 */ /* 0x000f220000000000 */
[----:B------:R-:W-:-:S04]  /*6a10*/  LOP3.LUT R5, R5, 0xffff, R27, 0x48, !PT ;  /* 0x0000ffff05057812 */ /* 0x000fc800078e481b */
[----:B------:R-:W-:-:S04]  /*6a20*/  LOP3.LUT R28, R5, 0xff, RZ, 0xc0, !PT ;  /* 0x000000ff051c7812 */ /* 0x000fc800078ec0ff */
[----:B------:R-:W1:Y:S01]  /*6a30*/  LDC.U8 R5, c[0x3][R28+0x200] ;  /* 0x00c080001c057b82 */ /* 0x000e620000000000 */
[----:B------:R-:W-:Y:S02]  /*6a40*/  LOP3.LUT R4, R4, 0xffff, R13, 0x48, !PT ;  /* 0x0000ffff04047812 */ /* 0x000fe400078e480d */
[----:B------:R-:W-:-:S04]  /*6a50*/  LOP3.LUT R12, R12, 0xffff, R27, 0x48, !PT ;  /* 0x0000ffff0c0c7812 */ /* 0x000fc800078e481b */
[----:B0-----:R-:W-:Y:S02]  /*6a60*/  LOP3.LUT R7, R12, 0xff, RZ, 0xc0, !PT ;  /* 0x000000ff0c077812 */ /* 0x001fe400078ec0ff */
[----:B------:R-:W-:Y:S04]  /*6a70*/  LDS.U8 R12, [UR4+0xc9] ;  /* 0x0000c904ff0c7984 */ /* 0x000fe80008000000 */
[----:B------:R-:W3:Y:S01]  /*6a80*/  LDC.U8 R7, c[0x3][R7] ;  /* 0x00c0000007077b82 */ /* 0x000ee20000000000 */
[----:B----4-:R-:W-:Y:S02]  /*6a90*/  LOP3.LUT R16, R16, R21, R9, 0x96, !PT ;  /* 0x0000001510107212 */ /* 0x010fe400078e9609 */
[----:B------:R-:W1:Y:S01]  /*6aa0*/  LDS.U8 R9, [UR4+0xc8] ;  /* 0x0000c804ff097984 */ /* 0x000e620008000000 */
[----:B------:R-:W-:-:S06]  /*6ab0*/  LOP3.LUT R21, R4, 0xff, RZ, 0xc0, !PT ;  /* 0x000000ff04157812 */ /* 0x000fcc00078ec0ff */
[----:B------:R-:W2:Y:S01]  /*6ac0*/  LDC.U8 R21, c[0x3][R21+0x300] ;  /* 0x00c0c00015157b82 */ /* 0x000ea20000000000 */
[----:B------:R-:W-:-:S05]  /*6ad0*/  VIADD R17, R17, UR6 ;  /* 0x0000000611117c36 */ /* 0x000fca0008000000 */
[C---:B------:R-:W-:Y:S01]  /*6ae0*/  IADD3 R4, P0, PT, R17.reuse, UR5, RZ ;  /* 0x0000000511047c10 */ /* 0x040fe2000ff1e0ff */
[----:B------:R-:W-:Y:S01]  /*6af0*/  VIADD R17, R17, UR6 ;  /* 0x0000000611117c36 */ /* 0x000fe20008000000 */
[----:B-1----:R-:W-:-:S03]  /*6b00*/  LOP3.LUT R20, R20, R9, R5, 0x96, !PT ;  /* 0x0000000914147212 */ /* 0x002fc600078e9605 */
[----:B------:R-:W-:-:S05]  /*6b10*/  IMAD.X R5, RZ, RZ, UR7, P0 ;  /* 0x00000007ff057e24 */ /* 0x000fca00080e06ff */
[----:B------:R0:W4:Y:S01]  /*6b20*/  LDG.E.U8 R9, desc[UR10][R4.64] ;  /* 0x0000000a04097981 */ /* 0x000122000c1e1100 */
[----:B--2---:R-:W-:Y:S01]  /*6b30*/  LOP3.LUT R12, R14, R12, R21, 0x96, !PT ;  /* 0x0000000c0e0c7212 */ /* 0x004fe200078e9615 */
[C---:B------:R-:W-:Y:S01]  /*6b40*/  VIADD R21, R17.reuse, UR6 ;  /* 0x0000000611157c36 */ /* 0x040fe20008000000 */
[----:B------:R-:W-:Y:S02]  /*6b50*/  IADD3 R14, P0, PT, R17, UR5, RZ ;  /* 0x00000005110e7c10 */ /* 0x000fe4000ff1e0ff */
[----:B---3--:R-:W-:Y:S01]  /*6b60*/  LOP3.LUT R17, R6, R15, R7, 0x96, !PT ;  /* 0x0000000f06117212 */ /* 0x008fe200078e9607 */
[C---:B------:R-:W-:Y:S02]  /*6b70*/  VIADD R6, R21.reuse, UR6 ;  /* 0x0000000615067c36 */ /* 0x040fe40008000000 */
[----:B------:R-:W-:Y:S01]  /*6b80*/  IMAD.X R15, RZ, RZ, UR7, P0 ;  /* 0x00000007ff0f7e24 */ /* 0x000fe200080e06ff */
[----:B------:R-:W-:Y:S01]  /*6b90*/  IADD3 R28, P0, PT, R21, UR5, RZ ;  /* 0x00000005151c7c10 */ /* 0x000fe2000ff1e0ff */
[----:B0-----:R-:W-:-:S03]  /*6ba0*/  VIADD R4, R6, UR6 ;  /* 0x0000000606047c36 */ /* 0x001fc60008000000 */
[----:B------:R0:W2:Y:S01]  /*6bb0*/  LDG.E.U8 R14, desc[UR10][R14.64] ;  /* 0x0000000a0e0e7981 */ /* 0x0000a2000c1e1100 */
[----:B------:R-:W-:Y:S01]  /*6bc0*/  IMAD.X R29, RZ, RZ, UR7, P0 ;  /* 0x00000007ff1d7e24 */ /* 0x000fe200080e06ff */
[----:B------:R-:W-:Y:S02]  /*6bd0*/  IADD3 R6, P0, PT, R6, UR5, RZ ;  /* 0x0000000506067c10 */ /* 0x000fe4000ff1e0ff */
[----:B------:R-:W-:Y:S02]  /*6be0*/  IADD3 R4, P1, PT, R4, UR5, RZ ;  /* 0x0000000504047c10 */ /* 0x000fe4000ff3e0ff */
[----:B------:R1:W3:Y:S01]  /*6bf0*/  LDG.E.U8 R28, desc[UR10][R28.64] ;  /* 0x0000000a1c1c7981 */ /* 0x0002e2000c1e1100 */
[----:B------:R-:W-:Y:S02]  /*6c00*/  IMAD.X R7, RZ, RZ, UR7, P0 ;  /* 0x00000007ff077e24 */ /* 0x000fe400080e06ff */
[----:B------:R-:W-:Y:S01]  /*6c10*/  IMAD.X R5, RZ, RZ, UR7, P1 ;  /* 0x00000007ff057e24 */ /* 0x000fe200088e06ff */
[----:B------:R-:W-:Y:S01]  /*6c20*/  LOP3.LUT R10, R10, 0xffff, R13, 0x48, !PT ;  /* 0x0000ffff0a0a7812 */ /* 0x000fe200078e480d */
[----:B0-----:R-:W4:Y:S04]  /*6c30*/  LDS.U8 R15, [UR4+0xcb] ;  /* 0x0000cb04ff0f7984 */ /* 0x001f280008000000 */
[----:B------:R0:W3:Y:S04]  /*6c40*/  LDG.E.U8 R6, desc[UR10][R6.64] ;  /* 0x0000000a06067981 */ /* 0x0000e8000c1e1100 */
[----:B------:R0:W3:Y:S01]  /*6c50*/  LDG.E.U8 R4, desc[UR10][R4.64] ;  /* 0x0000000a04047981 */ /* 0x0000e2000c1e1100 */
[----:B------:R-:W-:-:S06]  /*6c60*/  LOP3.LUT R10, R10, 0xff, RZ, 0xc0, !PT ;  /* 0x000000ff0a0a7812 */ /* 0x000fcc00078ec0ff */
[----:B------:R-:W4:Y:S01]  /*6c70*/  LDC.U8 R10, c[0x3][R10+0x100] ;  /* 0x00c040000a0a7b82 */ /* 0x000f220000000000 */
[----:B-1----:R-:W-:Y:S02]  /*6c80*/  LOP3.LUT R29, R2, 0xff, RZ, 0xc0, !PT ;  /* 0x000000ff021d7812 */ /* 0x002fe400078ec0ff */
[----:B------:R-:W-:Y:S01]  /*6c90*/  LOP3.LUT R0, R0, 0xffff, R13, 0x48, !PT ;  /* 0x0000ffff00007812 */ /* 0x000fe200078e480d */
[----:B------:R-:W2:Y:S01]  /*6ca0*/  LDS.U8 R2, [UR4+0xcc] ;  /* 0x0000cc04ff027984 */ /* 0x000ea20008000000 */
[----:B------:R-:W-:Y:S02]  /*6cb0*/  LOP3.LUT R26, R26, 0xffff, R27, 0x48, !PT ;  /* 0x0000ffff1a1a7812 */ /* 0x000fe400078e481b */
[----:B------:R-:W-:Y:S01]  /*6cc0*/  LOP3.LUT R21, R3, 0xff, RZ, 0xc0, !PT ;  /* 0x000000ff03157812 */ /* 0x000fe200078ec0ff */
[----:B------:R-:W2:Y:S01]  /*6cd0*/  LDC.U8 R13, c[0x3][R29+0x200] ;  /* 0x00c080001d0d7b82 */ /* 0x000ea20000000000 */
[----:B------:R-:W-:Y:S02]  /*6ce0*/  LOP3.LUT R27, R0, 0xff, RZ, 0xc0, !PT ;  /* 0x000000ff001b7812 */ /* 0x000fe400078ec0ff */
[----:B------:R-:W-:Y:S01]  /*6cf0*/  LOP3.LUT R26, R26, 0xff, RZ, 0xc0, !PT ;  /* 0x000000ff1a1a7812 */ /* 0x000fe200078ec0ff */
[----:B------:R-:W-:Y:S04]  /*6d00*/  LDS.U8 R0, [UR4+0xcf] ;  /* 0x0000cf04ff007984 */ /* 0x000fe80008000000 */
[----:B------:R-:W3:Y:S08]  /*6d10*/  LDC.U8 R21, c[0x3][R21+0x300] ;  /* 0x00c0c00015157b82 */ /* 0x000ef00000000000 */
[----:B0-----:R-:W0:Y:S08]  /*6d20*/  LDC.U8 R7, c[0x3][R27] ;  /* 0x00c000001b077b82 */ /* 0x001e300000000000 */
[----:B------:R-:W1:Y:S01]  /*6d30*/  LDC.U8 R5, c[0x3][R26+0x100] ;  /* 0x00c040001a057b82 */ /* 0x000e620000000000 */
[----:B------:R-:W-:Y:S01]  /*6d40*/  IMAD.SHL.U32 R11, R11, 0x10, RZ ;  /* 0x000000100b0b7824 */ /* 0x000fe200078e00ff */
[----:B----4-:R-:W-:-:S02]  /*6d50*/  LOP3.LUT R9, R9, R15, R10, 0x96, !PT ;  /* 0x0000000f09097212 */ /* 0x010fc400078e960a */
[----:B------:R-:W3:Y:S04]  /*6d60*/  LDS.U8 R15, [UR4+0xcd] ;  /* 0x0000cd04ff0f7984 */ /* 0x000ee80008000000 */
[----:B------:R-:W0:Y:S01]  /*6d70*/  LDS.U8 R10, [UR4+0xce] ;  /* 0x0000ce04ff0a7984 */ /* 0x000e220008000000 */
[----:B------:R-:W4:Y:S01]  /*6d80*/  LDCU.64 UR4, c[0x0][0x388] ;  /* 0x00007100ff0477ac */ /* 0x000f220008000a00 */
[----:B--2---:R-:W-:Y:S02]  /*6d90*/  LOP3.LUT R13, R14, R2, R13, 0x96, !PT ;  /* 0x000000020e0d7212 */ /* 0x004fe400078e960d */
[----:B----4-:R-:W-:-:S04]  /*6da0*/  IADD3 R2, P0, PT, R11, UR4, RZ ;  /* 0x000000040b027c10 */ /* 0x010fc8000ff1e0ff */
[----:B------:R-:W-:Y:S02]  /*6db0*/  LEA.HI.X.SX32 R3, R11, UR5, 0x1, P0 ;  /* 0x000000050b037c11 */ /* 0x000fe400080f0eff */
[----:B---3--:R-:W-:-:S03]  /*6dc0*/  LOP3.LUT R15, R28, R15, R21, 0x96, !PT ;  /* 0x0000000f1c0f7212 */ /* 0x008fc600078e9615 */
[----:B------:R-:W-:Y:S01]  /*6dd0*/  STG.E.U8 desc[UR10][R2.64], R25 ;  /* 0x0000001902007986 */ /* 0x000fe2000c10110a */
[----:B0-----:R-:W-:Y:S02]  /*6de0*/  LOP3.LUT R7, R6, R10, R7, 0x96, !PT ;  /* 0x0000000a06077212 */ /* 0x001fe400078e9607 */
[----:B-1----:R-:W-:Y:S01]  /*6df0*/  LOP3.LUT R5, R4, R0, R5, 0x96, !PT ;  /* 0x0000000004057212 */ /* 0x002fe200078e9605 */
[----:B------:R-:W-:Y:S04]  /*6e00*/  STG.E.U8 desc[UR10][R2.64+0x1], R22 ;  /* 0x0000011602007986 */ /* 0x000fe8000c10110a */
        /* <DEDUP_REMOVED lines=13> */
[----:B------:R-:W-:Y:S01]  /*6ee0*/  STG.E.U8 desc[UR10][R2.64+0xf], R5 ;  /* 0x00000f0502007986 */ /* 0x000fe2000c10110a */
[----:B------:R-:W-:Y:S05]  /*6ef0*/  EXIT ;  /* 0x000000000000794d */ /* 0x000fea0003800000 */
.L_x_21:
[----:B------:R-:W-:-:S00]  /*6f00*/  BRA `(.L_x_21) ;  /* 0xfffffffc00fc7947 */ /* 0x000fc0000383ffff */
[----:B------:R-:W-:-:S00]  /*6f10*/  NOP ;  /* 0x0000000000007918 */ /* 0x000fc00000000000 */
        /* <DEDUP_REMOVED lines=14> */
.L_x_23:


//--------------------- .text._Z17Enc_KEY_ExpansionPhS_ --------------------------
	.section	.text._Z17Enc_KEY_ExpansionPhS_,"ax",@progbits
	.align	128
        .global         _Z17Enc_KEY_ExpansionPhS_
        .type           _Z17Enc_KEY_ExpansionPhS_,@function
        .size           _Z17Enc_KEY_ExpansionPhS_,(.L_x_24 - _Z17Enc_KEY_ExpansionPhS_)
        .other          _Z17Enc_KEY_ExpansionPhS_,@"STO_CUDA_ENTRY STV_DEFAULT"
_Z17Enc_KEY_ExpansionPhS_:
.text._Z17Enc_KEY_ExpansionPhS_:
[----:B------:R-:W-:Y:S08]  /*0000*/  LDC R1, c[0x0][0x37c] ;  /* 0x0000df00ff017b82 */ /* 0x000ff00000000800 */
[----:B------:R-:W0:Y:S01]  /*0010*/  LDC.64 R2, c[0x0][0x380] ;  /* 0x0000e000ff027b82 */ /* 0x000e220000000a00 */
[----:B------:R-:W0:Y:S02]  /*0020*/  LDCU.64 UR22, c[0x0][0x358] ;  /* 0x00006b00ff1677ac */ /* 0x000e240008000a00 */
[----:B0-----:R-:W2:Y:S04]  /*0030*/  LDG.E.U8 R9, desc[UR22][R2.64] ;  /* 0x0000001602097981 */ /* 0x001ea8000c1e1100 */
[----:B------:R-:W3:Y:S04]  /*0040*/  LDG.E.U8 R7, desc[UR22][R2.64+0x5] ;  /* 0x0000051602077981 */ /* 0x000ee8000c1e1100 */
[----:B------:R-:W4:Y:S04]  /*0050*/  LDG.E.U8 R0, desc[UR22][R2.64+0x1] ;  /* 0x0000011602007981 */ /* 0x000f28000c1e1100 */
[----:B------:R-:W5:Y:S04]  /*0060*/  LDG.E.U8 R144, desc[UR22][R2.64+0x6] ;  /* 0x0000061602907981 */ /* 0x000f68000c1e1100 */
        /* <DEDUP_REMOVED lines=11> */
[----:B------:R0:W5:Y:S01]  /*0120*/  LDG.E.U8 R141, desc[UR22][R2.64+0xc] ;  /* 0x00000c16028d7981 */ /* 0x000162000c1e1100 */
[----:B--2---:R-:W-:-:S02]  /*0130*/  R2UR UR37, R9 ;  /* 0x00000000092572ca */ /* 0x004fc400000e0000 */
[----:B---3--:R-:W-:Y:S02]  /*0140*/  R2UR UR32, R7 ;  /* 0x00000000072072ca */ /* 0x008fe400000e0000 */
[----:B----4-:R-:W-:-:S09]  /*0150*/  R2UR UR36, R0 ;  /* 0x00000000002472ca */ /* 0x010fd200000e0000 */
[----:B------:R-:W-:Y:S01]  /*0160*/  ULOP3.LUT UR4, UR37, 0x51, URZ, 0x3c, !UPT ;  /* 0x0000005125047892 */ /* 0x000fe2000f8e3cff */
[----:B-----5:R-:W-:-:S03]  /*0170*/  LOP3.LUT R0, R144, 0xa, RZ, 0x3c, !PT ;  /* 0x0000000a90007812 */ /* 0x020fc600078e3cff */
[----:B------:R-:W-:Y:S02]  /*0180*/  ULOP3.LUT UR12, UR4, 0xff, URZ, 0xc0, !UPT ;  /* 0x000000ff040c7892 */ /* 0x000fe4000f8ec0ff */
[----:B------:R-:W-:Y:S01]  /*0190*/  ULOP3.LUT UR4, UR32, 0x22, URZ, 0x3c, !UPT ;  /* 0x0000002220047892 */ /* 0x000fe2000f8e3cff */
[----:B------:R-:W-:Y:S02]  /*01a0*/  R2UR UR9, R0 ;  /* 0x00000000000972ca */ /* 0x000fe400000e0000 */
[----:B------:R-:W-:Y:S01]  /*01b0*/  LOP3.LUT R0, R120, 0xfe, RZ, 0x3c, !PT ;  /* 0x000000fe78007812 */ /* 0x000fe200078e3cff */
[----:B------:R-:W-:-:S03]  /*01c0*/  ULOP3.LUT UR13, UR4, 0xff, URZ, 0xc0, !UPT ;  /* 0x000000ff040d7892 */ /* 0x000fc6000f8ec0ff */
[----:B------:R-:W-:-:S04]  /*01d0*/  LOP3.LUT R0, R0, 0xff, RZ, 0xc0, !PT ;  /* 0x000000ff00007812 */ /* 0x000fc800078ec0ff */
[----:B------:R-:W1:Y:S01]  /*01e0*/  LDCU.U8 UR4, c[0x3][UR12] ;  /* 0x00c000000c0477ac */ /* 0x000e620008000000 */
[----:B------:R-:W-:Y:S02]  /*01f0*/  R2UR UR12, R0 ;  /* 0x00000000000c72ca */ /* 0x000fe400000e0000 */
[----:B------:R-:W-:Y:S01]  /*0200*/  LOP3.LUT R0, R45, 0x13, RZ, 0x3c, !PT ;  /* 0x000000132d007812 */ /* 0x000fe200078e3cff */
[----:B------:R-:W-:-:S03]  /*0210*/  ULOP3.LUT UR18, UR9, 0xff, URZ, 0xc0, !UPT ;  /* 0x000000ff09127892 */ /* 0x000fc6000f8ec0ff */
[----:B------:R-:W-:Y:S01]  /*0220*/  LOP3.LUT R0, R0, 0xff, RZ, 0xc0, !PT ;  /* 0x000000ff00007812 */ /* 0x000fe200078ec0ff */
[----:B------:R-:W2:Y:S03]  /*0230*/  LDCU.U8 UR9, c[0x3][UR13+0x100] ;  /* 0x00c020000d0977ac */ /* 0x000ea60008000000 */
[----:B------:R-:W-:Y:S02]  /*0240*/  R2UR UR13, R0 ;  /* 0x00000000000d72ca */ /* 0x000fe400000e0000 */
[----:B------:R-:W-:Y:S02]  /*0250*/  LOP3.LUT R0, R130, 0x9a, RZ, 0x3c, !PT ;  /* 0x0000009a82007812 */ /* 0x000fe400078e3cff */
[----:B------:R-:W-:Y:S02]  /*0260*/  R2UR UR35, R4 ;  /* 0x00000000042372ca */ /* 0x000fe400000e0000 */
[----:B------:R-:W-:-:S02]  /*0270*/  LOP3.LUT R4, R147, 0x94, RZ, 0x3c, !PT ;  /* 0x0000009493047812 */ /* 0x000fc400078e3cff */
[----:B------:R-:W-:Y:S02]  /*0280*/  LOP3.LUT R0, R0, 0xff, RZ, 0xc0, !PT ;  /* 0x000000ff00007812 */ /* 0x000fe400078ec0ff */
[----:B------:R-:W-:Y:S02]  /*0290*/  R2UR UR34, R5 ;  /* 0x00000000052272ca */ /* 0x000fe400000e0000 */
[----:B------:R-:W-:Y:S02]  /*02a0*/  R2UR UR33, R6 ;  /* 0x00000000062172ca */ /* 0x000fe400000e0000 */
[----:B------:R-:W-:Y:S01]  /*02b0*/  R2UR UR10, R4 ;  /* 0x00000000040a72ca */ /* 0x000fe200000e0000 */
[----:B------:R-:W3:Y:S01]  /*02c0*/  LDC.U8 R0, c[0x3][R0+0x100] ;  /* 0x00c0400000007b82 */ /* 0x000ee20000000000 */
[----:B------:R-:W-:Y:S01]  /*02d0*/  R2UR UR31, R8 ;  /* 0x00000000081f72ca */ /* 0x000fe200000e0000 */
[----:B------:R-:W-:Y:S02]  /*02e0*/  ULOP3.LUT UR5, UR36, 0x7c, URZ, 0x3c, !UPT ;  /* 0x0000007c24057892 */ /* 0x000fe4000f8e3cff */
[----:B------:R-:W-:-:S04]  /*02f0*/  ULOP3.LUT UR6, UR35, 0xc1, URZ, 0x3c, !UPT ;  /* 0x000000c123067892 */ /* 0x000fc8000f8e3cff */
[----:B------:R-:W-:Y:S02]  /*0300*/  ULOP3.LUT UR7, UR34, 0xb7, URZ, 0x3c, !UPT ;  /* 0x000000b722077892 */ /* 0x000fe4000f8e3cff */
[----:B------:R-:W-:Y:S02]  /*0310*/  ULOP3.LUT UR8, UR33, 0x27, URZ, 0x3c, !UPT ;  /* 0x0000002721087892 */ /* 0x000fe4000f8e3cff */
[----:B------:R-:W-:Y:S02]  /*0320*/  ULOP3.LUT UR16, UR10, 0xff, URZ, 0xc0, !UPT ;  /* 0x000000ff0a107892 */ /* 0x000fe4000f8ec0ff */
[----:B------:R-:W-:Y:S01]  /*0330*/  ULOP3.LUT UR11, UR31, 0xe0, URZ, 0x3c, !UPT ;  /* 0x000000e01f0b7892 */ /* 0x000fe2000f8e3cff */
[----:B------:R-:W-:Y:S01]  /*0340*/  IMAD.U32 R125, RZ, RZ, UR33 ;  /* 0x00000021ff7d7e24 */ /* 0x000fe2000f8e00ff */
[----:B------:R-:W-:Y:S01]  /*0350*/  ULOP3.LUT UR5, UR5, 0xff, URZ, 0xc0, !UPT ;  /* 0x000000ff05057892 */ /* 0x000fe2000f8ec0ff */
[----:B0-----:R-:W-:Y:S01]  /*0360*/  LOP3.LUT R2, R142, 0xab, RZ, 0x3c, !PT ;  /* 0x000000ab8e027812 */ /* 0x001fe200078e3cff */
[----:B------:R-:W-:-:S02]  /*0370*/  ULOP3.LUT UR6, UR6, 0xff, URZ, 0xc0, !UPT ;  /* 0x000000ff06067892 */ /* 0x000fc4000f8ec0ff */
[----:B------:R-:W-:Y:S02]  /*0380*/  ULOP3.LUT UR7, UR7, 0xff, URZ, 0xc0, !UPT ;  /* 0x000000ff07077892 */ /* 0x000fe4000f8ec0ff */
[----:B------:R-:W-:Y:S01]  /*0390*/  ULOP3.LUT UR8, UR8, 0xff, URZ, 0xc0, !UPT ;  /* 0x000000ff08087892 */ /* 0x000fe2000f8ec0ff */
[----:B------:R-:W-:Y:S01]  /*03a0*/  IMAD.SHL.U32 R125, R125, 0x100, RZ ;  /* 0x000001007d7d7824 */ /* 0x000fe200078e00ff */
[----:B------:R-:W-:Y:S01]  /*03b0*/  LOP3.LUT R2, R2, 0xff, RZ, 0xc0, !PT ;  /* 0x000000ff02027812 */ /* 0x000fe200078ec0ff */
[----:B------:R-:W-:Y:S01]  /*03c0*/  ULOP3.LUT UR17, UR11, 0xff, URZ, 0xc0, !UPT ;  /* 0x000000ff0b117892 */ /* 0x000fe2000f8ec0ff */
[----:B------:R-:W-:Y:S01]  /*03d0*/  LOP3.LUT R3, R139, 0xe8, RZ, 0x3c, !PT ;  /* 0x000000e88b037812 */ /* 0x000fe200078e3cff */
[----:B------:R-:W0:Y:S01]  /*03e0*/  LDCU.U8 UR11, c[0x3][UR16+0x300] ;  /* 0x00c06000100b77ac */ /* 0x000e220008000000 */
[----:B------:R-:W-:Y:S01]  /*03f0*/  R2UR UR14, R2 ;  /* 0x00000000020e72ca */ /* 0x000fe200000e0000 */
[----:B------:R-:W-:Y:S01]  /*0400*/  IMAD.U32 R2, RZ, RZ, UR34 ;  /* 0x00000022ff027e24 */ /* 0x000fe2000f8e00ff */
[----:B------:R-:W-:-:S02]  /*0410*/  SHF.R.U32.HI R41, RZ, 0xb, R125 ;  /* 0x0000000bff297819 */ /* 0x000fc4000001167d */
[----:B---3--:R-:W-:Y:S01]  /*0420*/  R2UR UR16, R0 ;  /* 0x00000000001072ca */ /* 0x008fe200000e0000 */
[----:B------:R-:W1:Y:S01]  /*0430*/  LDCU.U8 UR5, c[0x3][UR5+0x100] ;  /* 0x00c02000050577ac */ /* 0x000e620008000000 */
[----:B------:R-:W-:Y:S01]  /*0440*/  LOP3.LUT R0, R28, 0x6e, RZ, 0x3c, !PT ;  /* 0x0000006e1c007812 */ /* 0x000fe200078e3cff */
[----:B------:R-:W-:Y:S01]  /*0450*/  IMAD R41, R2, 0x20, R41 ;  /* 0x0000002002297824 */ /* 0x000fe200078e0229 */
[----:B------:R-:W2:Y:S01]  /*0460*/  LDCU.U8 UR6, c[0x3][UR6+0x200] ;  /* 0x00c04000060677ac */ /* 0x000ea20008000000 */
[----:B------:R-:W-:Y:S01]  /*0470*/  LOP3.LUT R3, R3, 0xff, RZ, 0xc0, !PT ;  /* 0x000000ff03037812 */ /* 0x000fe200078ec0ff */
[----:B------:R-:W2:Y:S01]  /*0480*/  LDCU.U8 UR7, c[0x3][UR7+0x300] ;  /* 0x00c06000070777ac */ /* 0x000ea20008000000 */
[----:B------:R-:W-:Y:S01]  /*0490*/  LOP3.LUT R2, R0, 0xff, RZ, 0xc0, !PT ;  /* 0x000000ff00027812 */ /* 0x000fe200078ec0ff */
[----:B------:R-:W3:Y:S01]  /*04a0*/  LDCU.U8 UR8, c[0x3][UR8] ;  /* 0x00c00000080877ac */ /* 0x000ee20008000000 */
[----:B------:R-:W4:Y:S01]  /*04b0*/  LDCU.U8 UR10, c[0x3][UR18+0x200] ;  /* 0x00c04000120a77ac */ /* 0x000f220008000000 */
[----:B------:R-:W-:Y:S01]  /*04c0*/  R2UR UR15, R3 ;  /* 0x00000000030f72ca */ /* 0x000fe200000e0000 */
[----:B------:R5:W5:Y:S01]  /*04d0*/  LDC.U8 R4, c[0x3][R2+0x200] ;  /* 0x00c0800002047b82 */ /* 0x000b620000000000 */
[----:B------:R-:W0:Y:S01]  /*04e0*/  LDCU.U8 UR12, c[0x3][UR12] ;  /* 0x00c000000c0c77ac */ /* 0x000e220008000000 */
[----:B------:R-:W-:Y:S01]  /*04f0*/  IMAD.U32 R124, RZ, RZ, UR32 ;  /* 0x00000020ff7c7e24 */ /* 0x000fe2000f8e00ff */
[----:B------:R-:W-:Y:S01]  /*0500*/  LOP3.LUT R0, R141, 0xfa, RZ, 0x3c, !PT ;  /* 0x000000fa8d007812 */ /* 0x000fe200078e3cff */
[----:B------:R-:W5:Y:S02]  /*0510*/  LDCU.U8 UR13, c[0x3][UR13+0x100] ;  /* 0x00c020000d0d77ac */ /* 0x000f640008000000 */
[----:B------:R-:W-:Y:S01]  /*0520*/  IMAD.SHL.U32 R124, R124, 0x100, RZ ;  /* 0x000001007c7c7824 */ /* 0x000fe200078e00ff */
[----:B------:R-:W-:Y:S01]  /*0530*/  LOP3.LUT R0, R0, 0xff, RZ, 0xc0, !PT ;  /* 0x000000ff00007812 */ /* 0x000fe200078ec0ff */
[----:B--2---:R-:W-:-:S02]  /*0540*/  ULOP3.LUT UR26, UR9, UR7, UR6, 0x96, !UPT ;  /* 0x00000007091a7292 */ /* 0x004fc4000f8e9606 */
[----:B---3--:R-:W-:Y:S02]  /*0550*/  ULOP3.LUT UR27, UR8, UR7, UR6, 0x96, !UPT ;  /* 0x00000007081b7292 */ /* 0x008fe4000f8e9606 */
[----:B-1----:R-:W-:Y:S02]  /*0560*/  ULOP3.LUT UR24, UR8, UR5, UR4, 0x96, !UPT ;  /* 0x0000000508187292 */ /* 0x002fe4000f8e9604 */
[----:B------:R-:W-:Y:S02]  /*0570*/  ULOP3.LUT UR20, UR8, UR7, UR5, 0x96, !UPT ;  /* 0x0000000708147292 */ /* 0x000fe4000f8e9605 */
[----:B------:R-:W-:Y:S02]  /*0580*/  ULOP3.LUT UR29, UR8, UR7, UR4, 0x96, !UPT ;  /* 0x00000007081d7292 */ /* 0x000fe4000f8e9604 */
[----:B------:R-:W-:Y:S02]  /*0590*/  ULOP3.LUT UR30, UR8, UR6, UR5, 0x96, !UPT ;  /* 0x00000006081e7292 */ /* 0x000fe4000f8e9605 */
[----:B----4-:R-:W-:-:S02]  /*05a0*/  ULOP3.LUT UR18, UR10, UR8, UR5, 0x96, !UPT ;  /* 0x000000080a127292 */ /* 0x010fc4000f8e9605 */
[----:B------:R-:W-:Y:S02]  /*05b0*/  ULOP3.LUT UR21, UR10, UR7, UR5, 0x96, !UPT ;  /* 0x000000070a157292 */ /* 0x000fe4000f8e9605 */
[----:B------:R-:W-:Y:S01]  /*05c0*/  ULOP3.LUT UR8, UR10, UR8, UR7, 0x96, !UPT ;  /* 0x000000080a087292 */ /* 0x000fe2000f8e9607 */
[----:B------:R-:W1:Y:S01]  /*05d0*/  LDCU.U8 UR14, c[0x3][UR14+0x200] ;  /* 0x00c040000e0e77ac */ /* 0x000e620008000000 */
[----:B------:R-:W-:Y:S01]  /*05e0*/  SHF.R.U32.HI R58, RZ, 0xb, R124 ;  /* 0x0000000bff3a7819 */ /* 0x000fe2000001167c */
[----:B------:R-:W2:Y:S01]  /*05f0*/  LDCU.U8 UR15, c[0x3][UR15+0x300] ;  /* 0x00c060000f0f77ac */ /* 0x000ea20008000000 */
[----:B------:R-:W-:Y:S01]  /*0600*/  IMAD.SHL.U32 R122, R144, 0x100, RZ ;  /* 0x00000100907a7824 */ /* 0x000fe200078e00ff */
[----:B------:R-:W-:Y:S01]  /*0610*/  ULOP3.LUT UR7, UR10, UR7, UR4, 0x96, !UPT ;  /* 0x000000070a077292 */ /* 0x000fe2000f8e9604 */
[----:B------:R-:W3:Y:S01]  /*0620*/  LDCU.U8 UR17, c[0x3][UR17+0x300] ;  /* 0x00c06000111177ac */ /* 0x000ee20008000000 */
[----:B------:R-:W-:Y:S01]  /*0630*/  IMAD.U32 R3, RZ, RZ, UR33 ;  /* 0x00000021ff037e24 */ /* 0x000fe2000f8e00ff */
[----:B------:R-:W4:Y:S01]  /*0640*/  LDC.U8 R104, c[0x3][R0] ;  /* 0x00c0000000687b82 */ /* 0x000f220000000000 */
[----:B0-----:R-:W-:-:S02]  /*0650*/  ULOP3.LUT UR7, UR12, UR7, UR11, 0x96, !UPT ;  /* 0x000000070c077292 */ /* 0x001fc4000f8e960b */
[----:B------:R-:W-:Y:S01]  /*0660*/  IMAD R58, R3, 0x20, R58 ;  /* 0x00000020033a7824 */ /* 0x000fe200078e023a */
[----:B------:R-:W-:Y:S01]  /*0670*/  SHF.R.U32.HI R94, RZ, 0xb, R122 ;  /* 0x0000000bff5e7819 */ /* 0x000fe2000001167a */
[----:B------:R-:W-:Y:S01]  /*0680*/  ULOP3.LUT UR26, UR12, UR26, UR10, 0x96, !UPT ;  /* 0x0000001a0c1a7292 */ /* 0x000fe2000f8e960a */
[----:B------:R-:W-:Y:S02]  /*0690*/  IMAD.U32 R3, RZ, RZ, UR32 ;  /* 0x00000020ff037e24 */ /* 0x000fe4000f8e00ff */
[----:B-----5:R-:W-:Y:S01]  /*06a0*/  IMAD.U32 R2, RZ, RZ, UR7 ;  /* 0x00000007ff027e24 */ /* 0x020fe2000f8e00ff */
[----:B------:R-:W-:Y:S01]  /*06b0*/  R2UR UR7, R4 ;  /* 0x00000000040772ca */ /* 0x000fe200000e0000 */
[----:B------:R-:W-:Y:S01]  /*06c0*/  IMAD R94, R3, 0x20, R94 ;  /* 0x00000020035e7824 */ /* 0x000fe200078e025e */
[----:B------:R-:W-:Y:S01]  /*06d0*/  ULOP3.LUT UR25, UR9, UR5, UR4, 0x96, !UPT ;  /* 0x0000000509197292 */ /* 0x000fe2000f8e9604 */
[----:B------:R-:W-:Y:S01]  /*06e0*/  IMAD.U32 R106, RZ, RZ, UR16 ;  /* 0x00000010ff6a7e24 */ /* 0x000fe2000f8e00ff */
[----:B------:R-:W-:Y:S01]  /*06f0*/  ULOP3.LUT UR19, UR9, UR6, UR4, 0x96, !UPT ;  /* 0x0000000609137292 */ /* 0x000fe2000f8e9604 */
[----:B------:R-:W-:Y:S01]  /*0700*/  IMAD.U32 R3, RZ, RZ, UR26 ;  /* 0x0000001aff037e24 */ /* 0x000fe2000f8e00ff */
[----:B------:R-:W-:-:S02]  /*0710*/  ULOP3.LUT UR8, UR13, UR8, UR12, 0x96, !UPT ;  /* 0x000000080d087292 */ /* 0x000fc4000f8e960c */
[----:B------:R-:W-:Y:S01]  /*0720*/  ULOP3.LUT UR28, UR10, UR6, UR5, 0x96, !UPT ;  /* 0x000000060a1c7292 */ /* 0x000fe2000f8e9605 */
[----:B-1----:R-:W-:Y:S01]  /*0730*/  IMAD.U32 R101, RZ, RZ, UR14 ;  /* 0x0000000eff657e24 */ /* 0x002fe2000f8e00ff */
[----:B------:R-:W-:Y:S01]  /*0740*/  ULOP3.LUT UR5, UR11, UR9, UR6, 0x96, !UPT ;  /* 0x000000090b057292 */ /* 0x000fe2000f8e9606 */
[----:B---3--:R-:W-:Y:S01]  /*0750*/  LOP3.LUT R106, R3, UR17, R106, 0x96, !PT ;  /* 0x00000011036a7c12 */ /* 0x008fe2000f8e966a */
[----:B------:R-:W-:Y:S02]  /*0760*/  ULOP3.LUT UR6, UR11, UR6, UR4, 0x96, !UPT ;  /* 0x000000060b067292 */ /* 0x000fe4000f8e9604 */
[----:B--2---:R-:W-:Y:S02]  /*0770*/  ULOP3.LUT UR25, UR15, UR25, UR10, 0x96, !UPT ;  /* 0x000000190f197292 */ /* 0x004fe4000f8e960a */
[----:B------:R-:W-:Y:S01]  /*0780*/  ULOP3.LUT UR19, UR15, UR19, UR12, 0x96, !UPT ;  /* 0x000000130f137292 */ /* 0x000fe2000f8e960c */
[----:B------:R-:W-:Y:S01]  /*0790*/  IMAD.U32 R38, RZ, RZ, UR16 ;  /* 0x00000010ff267e24 */ /* 0x000fe2000f8e00ff */
[----:B------:R-:W-:Y:S01]  /*07a0*/  ULOP3.LUT UR4, UR11, UR9, UR4, 0x96, !UPT ;  /* 0x000000090b047292 */ /* 0x000fe2000f8e9604 */
[----:B------:R-:W-:Y:S01]  /*07b0*/  IMAD.U32 R3, RZ, RZ, UR8 ;  /* 0x00000008ff037e24 */ /* 0x000fe2000f8e00ff */
[----:B------:R-:W-:Y:S01]  /*07c0*/  ULOP3.LUT UR30, UR12, UR30, UR9, 0x96, !UPT ;  /* 0x0000001e0c1e7292 */ /* 0x000fe2000f8e9609 */
[----:B------:R-:W-:Y:S01]  /*07d0*/  LOP3.LUT R101, R2, UR16, R101, 0x96, !PT ;  /* 0x0000001002657c12 */ /* 0x000fe2000f8e9665 */
[----:B------:R-:W-:Y:S01]  /*07e0*/  ULOP3.LUT UR5, UR13, UR5, UR12, 0x96, !UPT ;  /* 0x000000050d057292 */ /* 0x000fe2000f8e960c */
[----:B------:R-:W-:Y:S01]  /*07f0*/  IMAD.U32 R105, RZ, RZ, UR25 ;  /* 0x00000019ff697e24 */ /* 0x000fe2000f8e00ff */
[----:B------:R-:W-:Y:S01]  /*0800*/  ULOP3.LUT UR4, UR15, UR4, UR14, 0x96, !UPT ;  /* 0x000000040f047292 */ /* 0x000fe2000f8e960e */
[----:B------:R-:W-:Y:S01]  /*0810*/  IMAD.U32 R131, RZ, RZ, UR7 ;  /* 0x00000007ff837e24 */ /* 0x000fe2000f8e00ff */
[----:B------:R-:W-:Y:S01]  /*0820*/  ULOP3.LUT UR18, UR15, UR18, UR14, 0x96, !UPT ;  /* 0x000000120f127292 */ /* 0x000fe2000f8e960e */
[----:B------:R-:W-:Y:S01]  /*0830*/  IMAD.U32 R2, RZ, RZ, UR19 ;  /* 0x00000013ff027e24 */ /* 0x000fe2000f8e00ff */
[----:B------:R-:W-:Y:S01]  /*0840*/  ULOP3.LUT UR30, UR17, UR30, UR14, 0x96, !UPT ;  /* 0x0000001e111e7292 */ /* 0x000fe2000f8e960e */
[----:B------:R-:W-:Y:S01]  /*0850*/  LOP3.LUT R38, R3, UR7, R38, 0x96, !PT ;  /* 0x0000000703267c12 */ /* 0x000fe2000f8e9626 */
[----:B------:R-:W-:Y:S01]  /*0860*/  IMAD.U32 R5, RZ, RZ, UR5 ;  /* 0x00000005ff057e24 */ /* 0x000fe2000f8e00ff */
[----:B------:R-:W-:Y:S01]  /*0870*/  ULOP3.LUT UR20, UR14, UR20, UR13, 0x96, !UPT ;  /* 0x000000140e147292 */ /* 0x000fe2000f8e960d */
[----:B----4-:R-:W-:Y:S01]  /*0880*/  LOP3.LUT R105, R105, UR7, R104, 0x96, !PT ;  /* 0x0000000769697c12 */ /* 0x010fe2000f8e9668 */
[----:B------:R-:W-:Y:S01]  /*0890*/  IMAD.U32 R111, RZ, RZ, UR16 ;  /* 0x00000010ff6f7e24 */ /* 0x000fe2000f8e00ff */
[----:B------:R-:W-:Y:S01]  /*08a0*/  LOP3.LUT R131, R2, UR17, R131, 0x96, !PT ;  /* 0x0000001102837c12 */ /* 0x000fe2000f8e9683 */
[----:B------:R-:W-:Y:S01]  /*08b0*/  IMAD.U32 R0, RZ, RZ, UR4 ;  /* 0x00000004ff007e24 */ /* 0x000fe2000f8e00ff */
[----:B------:R-:W-:Y:S01]  /*08c0*/  ULOP3.LUT UR29, UR13, UR29, UR9, 0x96, !UPT ;  /* 0x0000001d0d1d7292 */ /* 0x000fe2000f8e9609 */
[----:B------:R-:W-:Y:S01]  /*08d0*/  IMAD.U32 R7, RZ, RZ, UR18 ;  /* 0x00000012ff077e24 */ /* 0x000fe2000f8e00ff */
[----:B------:R-:W-:Y:S01]  /*08e0*/  ULOP3.LUT UR24, UR14, UR24, UR11, 0x96, !UPT ;  /* 0x000000180e187292 */ /* 0x000fe2000f8e960b */
[----:B------:R-:W-:-:S02]  /*08f0*/  IMAD.U32 R2, RZ, RZ, UR30 ;  /* 0x0000001eff027e24 */ /* 0x000fc4000f8e00ff */
[----:B------:R-:W-:Y:S01]  /*0900*/  IMAD.SHL.U32 R4, R38, 0x100, RZ ;  /* 0x0000010026047824 */ /* 0x000fe200078e00ff */
[----:B------:R-:W-:Y:S01]  /*0910*/  ULOP3.LUT UR21, UR15, UR21, UR12, 0x96, !UPT ;  /* 0x000000150f157292 */ /* 0x000fe2000f8e960c */
[--C-:B------:R-:W-:Y:S01]  /*0920*/  LOP3.LUT R42, R5, UR17, R104.reuse, 0x96, !PT ;  /* 0x00000011052a7c12 */ /* 0x100fe2000f8e9668 */
[----:B------:R-:W-:Y:S01]  /*0930*/  ULOP3.LUT UR28, UR13, UR28, UR11, 0x96, !UPT ;  /* 0x0000001c0d1c7292 */ /* 0x000fe2000f8e960b */
[----:B------:R-:W-:Y:S01]  /*0940*/  LOP3.LUT R111, R0, UR7, R111, 0x96, !PT ;  /* 0x00000007006f7c12 */ /* 0x000fe2000f8e966f */
[----:B------:R-:W-:Y:S02]  /*0950*/  ULOP3.LUT UR29, UR7, UR29, UR15, 0x96, !UPT ;  /* 0x0000001d071d7292 */ /* 0x000fe4000f8e960f */
[----:B------:R-:W-:Y:S01]  /*0960*/  IMAD.U32 R126, RZ, RZ, UR7 ;  /* 0x00000007ff7e7e24 */ /* 0x000fe2000f8e00ff */
[----:B------:R-:W-:Y:S01]  /*0970*/  ULOP3.LUT UR24, UR17, UR24, UR16, 0x96, !UPT ;  /* 0x0000001811187292 */ /* 0x000fe2000f8e9610 */
[----:B------:R-:W-:Y:S01]  /*0980*/  IMAD.U32 R5, RZ, RZ, UR20 ;  /* 0x00000014ff057e24 */ /* 0x000fe2000f8e00ff */
[----:B------:R-:W-:Y:S01]  /*0990*/  LOP3.LUT R52, R7, UR17, R104, 0x96, !PT ;  /* 0x0000001107347c12 */ /* 0x000fe2000f8e9668 */
[----:B------:R-:W-:Y:S01]  /*09a0*/  IMAD.SHL.U32 R2, R2, 0x100, RZ ;  /* 0x0000010002027824 */ /* 0x000fe200078e00ff */
[--C-:B------:R-:W-:Y:S01]  /*09b0*/  SHF.R.U32.HI R0, RZ, 0xb, R4.reuse ;  /* 0x0000000bff007819 */ /* 0x100fe20000011604 */
[----:B------:R-:W-:Y:S01]  /*09c0*/  IMAD.SHL.U32 R121, R105, 0x100, RZ ;  /* 0x0000010069797824 */ /* 0x000fe200078e00ff */
[----:B------:R-:W-:Y:S01]  /*09d0*/  SHF.R.U32.HI R140, RZ, 0xf, R4 ;  /* 0x0000000fff8c7819 */ /* 0x000fe20000011604 */
[----:B------:R-:W-:-:S02]  /*09e0*/  IMAD.U32 R103, RZ, RZ, UR15 ;  /* 0x0000000fff677e24 */ /* 0x000fc4000f8e00ff */
[----:B------:R-:W-:Y:S01]  /*09f0*/  IMAD.U32 R7, RZ, RZ, UR30 ;  /* 0x0000001eff077e24 */ /* 0x000fe2000f8e00ff */
[----:B------:R-:W-:Y:S01]  /*0a00*/  SHF.R.U32.HI R3, RZ, 0xb, R2 ;  /* 0x0000000bff037819 */ /* 0x000fe20000011602 */
[----:B------:R-:W-:Y:S01]  /*0a10*/  IMAD.U32 R9, RZ, RZ, UR21 ;  /* 0x00000015ff097e24 */ /* 0x000fe2000f8e00ff */
[----:B------:R-:W-:Y:S01]  /*0a20*/  LOP3.LUT R126, R5, UR17, R126, 0x96, !PT ;  /* 0x00000011057e7c12 */ /* 0x000fe2000f8e967e */
[----:B------:R-:W-:Y:S01]  /*0a30*/  IMAD.U32 R6, RZ, RZ, UR29 ;  /* 0x0000001dff067e24 */ /* 0x000fe2000f8e00ff */
[----:B------:R-:W-:Y:S01]  /*0a40*/  SHF.R.U32.HI R8, RZ, 0xb, R121 ;  /* 0x0000000bff087819 */ /* 0x000fe20000011679 */
[C---:B------:R-:W-:Y:S01]  /*0a50*/  IMAD R0, R7.reuse, 0x20, R0 ;  /* 0x0000002007007824 */ /* 0x040fe200078e0200 */
[----:B------:R-:W-:Y:S01]  /*0a60*/  SHF.R.U32.HI R137, RZ, 0xf, R2 ;  /* 0x0000000fff897819 */ /* 0x000fe20000011602 */
[----:B------:R-:W-:Y:S01]  /*0a70*/  IMAD.U32 R5, RZ, RZ, UR24 ;  /* 0x00000018ff057e24 */ /* 0x000fe2000f8e00ff */
[----:B------:R-:W-:Y:S01]  /*0a80*/  LOP3.LUT R103, R104, UR28, R103, 0x96, !PT ;  /* 0x0000001c68677c12 */ /* 0x000fe2000f8e9667 */
[----:B------:R-:W-:Y:S01]  /*0a90*/  IMAD R140, R7, 0x2, R140 ;  /* 0x00000002078c7824 */ /* 0x000fe200078e028c */
[----:B------:R-:W-:Y:S01]  /*0aa0*/  SHF.R.U32.HI R138, RZ, 0x9, R2 ;  /* 0x00000009ff8a7819 */ /* 0x000fe20000011602 */
[----:B------:R-:W-:Y:S01]  /*0ab0*/  IMAD.U32 R7, RZ, RZ, UR29 ;  /* 0x0000001dff077e24 */ /* 0x000fe2000f8e00ff */
[--C-:B------:R-:W-:Y:S01]  /*0ac0*/  SHF.R.U32.HI R145, RZ, 0xb, R4.reuse ;  /* 0x0000000bff917819 */ /* 0x100fe20000011604 */
[C---:B------:R-:W-:Y:S01]  /*0ad0*/  IMAD R3, R6.reuse, 0x20, R3 ;  /* 0x0000002006037824 */ /* 0x040fe200078e0203 */
[----:B------:R-:W-:Y:S01]  /*0ae0*/  SHF.R.U32.HI R136, RZ, 0x9, R4 ;  /* 0x00000009ff887819 */ /* 0x000fe20000011604 */
[----:B------:R-:W-:Y:S01]  /*0af0*/  IMAD R8, R5, 0x20, R8 ;  /* 0x0000002005087824 */ /* 0x000fe200078e0208 */
[----:B------:R-:W-:Y:S01]  /*0b00*/  LOP3.LUT R12, R9, UR16, R104, 0x96, !PT ;  /* 0x00000010090c7c12 */ /* 0x000fe2000f8e9668 */
[----:B------:R-:W-:Y:S01]  /*0b10*/  IMAD R137, R6, 0x2, R137 ;  /* 0x0000000206897824 */ /* 0x000fe200078e0289 */
[----:B------:R-:W-:Y:S01]  /*0b20*/  SHF.R.U32.HI R148, RZ, 0xb, R2 ;  /* 0x0000000bff947819 */ /* 0x000fe20000011602 */
[----:B------:R-:W-:Y:S01]  /*0b30*/  IMAD.U32 R6, RZ, RZ, UR30 ;  /* 0x0000001eff067e24 */ /* 0x000fe2000f8e00ff */
[----:B------:R-:W-:Y:S01]  /*0b40*/  LOP3.LUT R4, R103, 0xef, RZ, 0x3c, !PT ;  /* 0x000000ef67047812 */ /* 0x000fe200078e3cff */
[----:B------:R-:W-:Y:S01]  /*0b50*/  IMAD.U32 R9, RZ, RZ, UR30 ;  /* 0x0000001eff097e24 */ /* 0x000fe2000f8e00ff */
[----:B------:R-:W-:Y:S01]  /*0b60*/  SHF.R.U32.HI R135, RZ, 0xf, R121 ;  /* 0x0000000fff877819 */ /* 0x000fe20000011679 */
[----:B------:R-:W-:Y:S01]  /*0b70*/  IMAD.U32 R5, RZ, RZ, UR29 ;  /* 0x0000001dff057e24 */ /* 0x000fe2000f8e00ff */
[----:B------:R-:W-:Y:S01]  /*0b80*/  LOP3.LUT R2, RZ, UR24, RZ, 0x33, !PT ;  /* 0x00000018ff027c12 */ /* 0x000fe2000f8e33ff */
[----:B------:R-:W-:Y:S01]  /*0b90*/  IMAD R138, R7, 0x80, R138 ;  /* 0x00000080078a7824 */ /* 0x000fe200078e028a */
[----:B------:R-:W-:Y:S01]  /*0ba0*/  LOP3.LUT R7, R131, 0x9e, RZ, 0x3c, !PT ;  /* 0x0000009e83077812 */ /* 0x000fe200078e3cff */
[----:B------:R-:W-:Y:S01]  /*0bb0*/  IMAD.U32 R10, RZ, RZ, UR24 ;  /* 0x00000018ff0a7e24 */ /* 0x000fe2000f8e00ff */
[----:B------:R-:W-:Y:S01]  /*0bc0*/  LOP3.LUT R17, R4, 0xff, RZ, 0xc0, !PT ;  /* 0x000000ff04117812 */ /* 0x000fe200078ec0ff */
[----:B------:R-:W-:Y:S01]  /*0bd0*/  IMAD R148, R5, 0x20, R148 ;  /* 0x0000002005947824 */ /* 0x000fe200078e0294 */
[----:B------:R-:W-:Y:S01]  /*0be0*/  LOP3.LUT R4, R42, 0xb1, RZ, 0x3c, !PT ;  /* 0x000000b12a047812 */ /* 0x000fe200078e3cff */
[----:B------:R-:W-:Y:S01]  /*0bf0*/  IMAD R145, R6, 0x20, R145 ;  /* 0x0000002006917824 */ /* 0x000fe200078e0291 */
[----:B------:R-:W-:Y:S01]  /*0c00*/  LOP3.LUT R5, R52, 0x4a, RZ, 0x3c, !PT ;  /* 0x0000004a34057812 */ /* 0x000fe200078e3cff */
[----:B------:R-:W-:Y:S01]  /*0c10*/  IMAD R136, R9, 0x80, R136 ;  /* 0x0000008009887824 */ /* 0x000fe200078e0288 */
[----:B------:R-:W-:Y:S01]  /*0c20*/  LOP3.LUT R20, R2, 0xff, RZ, 0xc0, !PT ;  /* 0x000000ff02147812 */ /* 0x000fe200078ec0ff */
[----:B------:R-:W-:Y:S01]  /*0c30*/  IMAD R135, R10, 0x2, R135 ;  /* 0x000000020a877824 */ /* 0x000fe200078e0287 */
[----:B------:R-:W-:-:S02]  /*0c40*/  LOP3.LUT R6, R111, 0xcc, RZ, 0x3c, !PT ;  /* 0x000000cc6f067812 */ /* 0x000fc400078e3cff */
[----:B------:R-:W-:Y:S02]  /*0c50*/  LOP3.LUT R9, R7, 0xff, RZ, 0xc0, !PT ;  /* 0x000000ff07097812 */ /* 0x000fe400078ec0ff */
[----:B------:R-:W-:Y:S02]  /*0c60*/  LOP3.LUT R2, R38, 0x6d, RZ, 0x3c, !PT ;  /* 0x0000006d26027812 */ /* 0x000fe400078e3cff */
[----:B------:R-:W-:Y:S02]  /*0c70*/  LOP3.LUT R10, R126, 0x21, RZ, 0x3c, !PT ;  /* 0x000000217e0a7812 */ /* 0x000fe400078e3cff */
[----:B------:R-:W-:Y:S02]  /*0c80*/  LOP3.LUT R13, R12, 0x20, RZ, 0x3c, !PT ;  /* 0x000000200c0d7812 */ /* 0x000fe400078e3cff */
[----:B------:R-:W-:Y:S02]  /*0c90*/  LOP3.LUT R22, R4, 0xff, RZ, 0xc0, !PT ;  /* 0x000000ff04167812 */ /* 0x000fe400078ec0ff */
[----:B------:R-:W-:-:S02]  /*0ca0*/  LOP3.LUT R21, R5, 0xff, RZ, 0xc0, !PT ;  /* 0x000000ff05157812 */ /* 0x000fc400078ec0ff */
[----:B------:R-:W-:Y:S01]  /*0cb0*/  LOP3.LUT R4, R6, 0xff, RZ, 0xc0, !PT ;  /* 0x000000ff06047812 */ /* 0x000fe200078ec0ff */
[----:B------:R-:W0:Y:S01]  /*0cc0*/  LDC.U8 R9, c[0x3][R9+0x200] ;  /* 0x00c0800009097b82 */ /* 0x000e220000000000 */
[----:B------:R-:W-:Y:S02]  /*0cd0*/  LOP3.LUT R23, R2, 0xff, RZ, 0xc0, !PT ;  /* 0x000000ff02177812 */ /* 0x000fe400078ec0ff */
[----:B------:R-:W-:Y:S02]  /*0ce0*/  LOP3.LUT R6, R10, 0xff, RZ, 0xc0, !PT ;  /* 0x000000ff0a067812 */ /* 0x000fe400078ec0ff */
[----:B------:R-:W-:Y:S02]  /*0cf0*/  LOP3.LUT R10, R13, 0xff, RZ, 0xc0, !PT ;  /* 0x000000ff0d0a7812 */ /* 0x000fe400078ec0ff */
[----:B------:R-:W-:Y:S01]  /*0d00*/  LOP3.LUT R15, R106, 0xb1, RZ, 0x3c, !PT ;  /* 0x000000b16a0f7812 */ /* 0x000fe200078e3cff */
[----:B------:R1:W2:Y:S01]  /*0d10*/  LDC.U8 R2, c[0x3][R22+0x300] ;  /* 0x00c0c00016027b82 */ /* 0x0002a20000000000 */
[----:B------:R-:W-:Y:S01]  /*0d20*/  LOP3.LUT R14, R105, 0x28, RZ, 0x3c, !PT ;  /* 0x00000028690e7812 */ /* 0x000fe200078e3cff */
[----:B------:R-:W-:-:S06]  /*0d30*/  ULOP3.LUT UR6, UR14, UR6, UR13, 0x96, !UPT ;  /* 0x000000060e067292 */ /* 0x000fcc000f8e960d */
[----:B------:R0:W2:Y:S01]  /*0d40*/  LDC.U8 R7, c[0x3][R21] ;  /* 0x00c0000015077b82 */ /* 0x0000a20000000000 */
[----:B------:R-:W-:Y:S01]  /*0d50*/  ULOP3.LUT UR27, UR13, UR27, UR11, 0x96, !UPT ;  /* 0x0000001b0d1b7292 */ /* 0x000fe2000f8e960b */
[----:B-1----:R-:W-:-:S06]  /*0d60*/  LOP3.LUT R22, R15, 0xff, RZ, 0xc0, !PT ;  /* 0x000000ff0f167812 */ /* 0x002fcc00078ec0ff */
[----:B------:R2:W1:Y:S01]  /*0d70*/  LDC.U8 R5, c[0x3][R23+0x200] ;  /* 0x00c0800017057b82 */ /* 0x0004620000000000 */
[----:B------:R-:W-:-:S07]  /*0d80*/  LOP3.LUT R15, R14, 0xff, RZ, 0xc0, !PT ;  /* 0x000000ff0e0f7812 */ /* 0x000fce00078ec0ff */
[----:B------:R-:W3:Y:S01]  /*0d90*/  LDC.U8 R4, c[0x3][R4+0x100] ;  /* 0x00c0400004047b82 */ /* 0x000ee20000000000 */
[----:B------:R-:W-:-:S07]  /*0da0*/  IMAD.U32 R117, RZ, RZ, UR6 ;  /* 0x00000006ff757e24 */ /* 0x000fce000f8e00ff */
[----:B------:R-:W4:Y:S01]  /*0db0*/  LDC.U8 R6, c[0x3][R6+0x300] ;  /* 0x00c0c00006067b82 */ /* 0x000f220000000000 */
[----:B------:R-:W-:-:S07]  /*0dc0*/  IMAD.U32 R11, RZ, RZ, UR27 ;  /* 0x0000001bff0b7e24 */ /* 0x000fce000f8e00ff */
[----:B------:R-:W5:Y:S01]  /*0dd0*/  LDC.U8 R10, c[0x3][R10+0x100] ;  /* 0x00c040000a0a7b82 */ /* 0x000f620000000000 */
[--C-:B------:R-:W-:Y:S02]  /*0de0*/  LOP3.LUT R117, R117, UR16, R104.reuse, 0x96, !PT ;  /* 0x0000001075757c12 */ /* 0x100fe4000f8e9668 */
[----:B------:R-:W-:-:S05]  /*0df0*/  LOP3.LUT R104, R11, UR7, R104, 0x96, !PT ;  /* 0x000000070b687c12 */ /* 0x000fca000f8e9668 */
[----:B------:R-:W5:Y:S01]  /*0e00*/  LDC.U8 R15, c[0x3][R15+0x300] ;  /* 0x00c0c0000f0f7b82 */ /* 0x000f620000000000 */
[----:B------:R-:W-:Y:S02]  /*0e10*/  LOP3.LUT R18, R101, 0x5d, RZ, 0x3c, !PT ;  /* 0x0000005d65127812 */ /* 0x000fe400078e3cff */
[----:B------:R-:W-:Y:S02]  /*0e20*/  LOP3.LUT R16, R104, 0xd5, RZ, 0x3c, !PT ;  /* 0x000000d568107812 */ /* 0x000fe400078e3cff */
[----:B------:R-:W-:Y:S02]  /*0e30*/  LOP3.LUT R18, R18, 0xff, RZ, 0xc0, !PT ;  /* 0x000000ff12127812 */ /* 0x000fe400078ec0ff */
[----:B0-----:R-:W-:Y:S01]  /*0e40*/  LOP3.LUT R21, R9, UR32, RZ, 0x3c, !PT ;  /* 0x0000002009157c12 */ /* 0x001fe2000f8e3cff */
[----:B------:R3:W0:Y:S01]  /*0e50*/  LDC.U8 R14, c[0x3][R22] ;  /* 0x00c00000160e7b82 */ /* 0x0006220000000000 */
[----:B------:R-:W-:Y:S02]  /*0e60*/  LOP3.LUT R68, R16, 0xff, RZ, 0xc0, !PT ;  /* 0x000000ff10447812 */ /* 0x000fe400078ec0ff */
[----:B--2---:R-:W-:-:S02]  /*0e70*/  LOP3.LUT R23, R7, UR31, R2, 0x96, !PT ;  /* 0x0000001f07177c12 */ /* 0x004fc4000f8e9602 */
[-CC-:B-1----:R-:W-:Y:S02]  /*0e80*/  LOP3.LUT R16, R120, R2.reuse, R5.reuse, 0x96, !PT ;  /* 0x0000000278107212 */ /* 0x182fe400078e9605 */
[----:B------:R-:W-:Y:S01]  /*0e90*/  LOP3.LUT R24, R45, R2, R5, 0x96, !PT ;  /* 0x000000022d187212 */ /* 0x000fe200078e9605 */
[----:B------:R1:W2:Y:S01]  /*0ea0*/  LDC.U8 R69, c[0x3][R18+0x300] ;  /* 0x00c0c00012457b82 */ /* 0x0002a20000000000 */
[--C-:B------:R-:W-:Y:S02]  /*0eb0*/  LOP3.LUT R25, R141, R7, R2.reuse, 0x96, !PT ;  /* 0x000000078d197212 */ /* 0x100fe400078e9602 */
[-CC-:B---3--:R-:W-:Y:S02]  /*0ec0*/  LOP3.LUT R22, R147, R4.reuse, R2.reuse, 0x96, !PT ;  /* 0x0000000493167212 */ /* 0x188fe400078e9602 */
[--C-:B------:R-:W-:Y:S01]  /*0ed0*/  LOP3.LUT R21, R21, R4, R2.reuse, 0x96, !PT ;  /* 0x0000000415157212 */ /* 0x100fe200078e9602 */
[----:B------:R-:W-:Y:S01]  /*0ee0*/  IMAD.U32 R19, RZ, RZ, UR29 ;  /* 0x0000001dff137e24 */ /* 0x000fe2000f8e00ff */
[----:B-1----:R-:W-:-:S02]  /*0ef0*/  LOP3.LUT R18, R9, UR35, R2, 0x96, !PT ;  /* 0x0000002309127c12 */ /* 0x002fc4000f8e9602 */
[C---:B------:R-:W-:Y:S02]  /*0f00*/  LOP3.LUT R2, R9.reuse, R139, RZ, 0x3c, !PT ;  /* 0x0000008b09027212 */ /* 0x040fe400078e3cff */
[----:B------:R-:W-:Y:S02]  /*0f10*/  LOP3.LUT R26, R9, R28, RZ, 0x3c, !PT ;  /* 0x0000001c091a7212 */ /* 0x000fe400078e3cff */
[--C-:B----4-:R-:W-:Y:S02]  /*0f20*/  LOP3.LUT R29, R6, R23, R9.reuse, 0x96, !PT ;  /* 0x00000017061d7212 */ /* 0x110fe400078e9609 */
[----:B------:R-:W-:Y:S02]  /*0f30*/  LOP3.LUT R11, R117, 0xc8, RZ, 0x3c, !PT ;  /* 0x000000c8750b7812 */ /* 0x000fe400078e3cff */
[----:B-----5:R-:W-:Y:S02]  /*0f40*/  LOP3.LUT R23, R10, R16, R9, 0x96, !PT ;  /* 0x000000100a177212 */ /* 0x020fe400078e9609 */
[----:B------:R-:W-:Y:S01]  /*0f50*/  LOP3.LUT R16, R9, UR37, R4, 0x96, !PT ;  /* 0x0000002509107c12 */ /* 0x000fe2000f8e9604 */
[----:B------:R-:W-:Y:S01]  /*0f60*/  IMAD.U32 R31, RZ, RZ, UR30 ;  /* 0x0000001eff1f7e24 */ /* 0x000fe2000f8e00ff */
[----:B------:R-:W-:-:S02]  /*0f70*/  LOP3.LUT R9, R2, R4, R7, 0x96, !PT ;  /* 0x0000000402097212 */ /* 0x000fc400078e9607 */
[----:B------:R-:W-:Y:S02]  /*0f80*/  LOP3.LUT R2, R26, R4, R5, 0x96, !PT ;  /* 0x000000041a027212 */ /* 0x000fe400078e9605 */
[----:B------:R-:W-:Y:S02]  /*0f90*/  LOP3.LUT R19, R19, 0xe2, RZ, 0x3c, !PT ;  /* 0x000000e213137812 */ /* 0x000fe400078e3cff */
[----:B------:R-:W-:Y:S02]  /*0fa0*/  LOP3.LUT R11, R11, 0xff, RZ, 0xc0, !PT ;  /* 0x000000ff0b0b7812 */ /* 0x000fe400078ec0ff */
[----:B------:R-:W-:Y:S02]  /*0fb0*/  LOP3.LUT R30, R15, R2, R6, 0x96, !PT ;  /* 0x000000020f1e7212 */ /* 0x000fe400078e9606 */
[----:B------:R-:W-:Y:S02]  /*0fc0*/  LOP3.LUT R39, R19, 0xff, RZ, 0xc0, !PT ;  /* 0x000000ff13277812 */ /* 0x000fe400078ec0ff */
[----:B------:R-:W-:Y:S01]  /*0fd0*/  LOP3.LUT R2, R31, 0xb0, RZ, 0x3c, !PT ;  /* 0x000000b01f027812 */ /* 0x000fe200078e3cff */
[----:B------:R1:W3:Y:S03]  /*0fe0*/  LDC.U8 R13, c[0x3][R20+0x200] ;  /* 0x00c08000140d7b82 */ /* 0x0002e60000000000 */
[----:B------:R-:W-:-:S05]  /*0ff0*/  LOP3.LUT R2, R2, 0xff, RZ, 0xc0, !PT ;  /* 0x000000ff02027812 */ /* 0x000fca00078ec0ff */
[----:B------:R-:W4:Y:S08]  /*1000*/  LDC.U8 R11, c[0x3][R11] ;  /* 0x00c000000b0b7b82 */ /* 0x000f300000000000 */
[----:B------:R-:W5:Y:S08]  /*1010*/  LDC.U8 R68, c[0x3][R68+0x100] ;  /* 0x00c0400044447b82 */ /* 0x000f700000000000 */
[----:B------:R-:W5:Y:S08]  /*1020*/  LDC.U8 R39, c[0x3][R39] ;  /* 0x00c0000027277b82 */ /* 0x000f700000000000 */
[----:B------:R-:W2:Y:S08]  /*1030*/  LDC.U8 R17, c[0x3][R17+0x200] ;  /* 0x00c0800011117b82 */ /* 0x000eb00000000000 */
[----:B------:R-:W2:Y:S01]  /*1040*/  LDC.U8 R2, c[0x3][R2+0x100] ;  /* 0x00c0400002027b82 */ /* 0x000ea20000000000 */
[----:B------:R-:W-:-:S02]  /*1050*/  LOP3.LUT R27, R130, R4, R5, 0x96, !PT ;  /* 0x00000004821b7212 */ /* 0x000fc400078e9605 */
[--C-:B-1----:R-:W-:Y:S02]  /*1060*/  LOP3.LUT R20, R144, R7, R5.reuse, 0x96, !PT ;  /* 0x0000000790147212 */ /* 0x102fe400078e9605 */
[----:B------:R-:W-:Y:S02]  /*1070*/  LOP3.LUT R19, R7, UR33, R5, 0x96, !PT ;  /* 0x0000002107137c12 */ /* 0x000fe4000f8e9605 */
[--C-:B------:R-:W-:Y:S02]  /*1080*/  LOP3.LUT R4, R142, R4, R7.reuse, 0x96, !PT ;  /* 0x000000048e047212 */ /* 0x100fe400078e9607 */
[C---:B------:R-:W-:Y:S02]  /*1090*/  LOP3.LUT R7, R6.reuse, UR36, R7, 0x96, !PT ;  /* 0x0000002406077c12 */ /* 0x040fe4000f8e9607 */
[----:B------:R-:W-:Y:S02]  /*10a0*/  LOP3.LUT R5, R6, UR34, R5, 0x96, !PT ;  /* 0x0000002206057c12 */ /* 0x000fe4000f8e9605 */
[----:B----4-:R-:W-:-:S02]  /*10b0*/  LOP3.LUT R26, R11, R4, R6, 0x96, !PT ;  /* 0x000000040b1a7212 */ /* 0x010fc400078e9606 */
[C---:B---3--:R-:W-:Y:S02]  /*10c0*/  LOP3.LUT R19, R13.reuse, R19, R6, 0x96, !PT ;  /* 0x000000130d137212 */ /* 0x048fe400078e9606 */
[C-C-:B------:R-:W-:Y:S02]  /*10d0*/  LOP3.LUT R25, R10.reuse, R25, R11.reuse, 0x96, !PT ;  /* 0x000000190a197212 */ /* 0x140fe400078e960b */
[----:B------:R-:W-:Y:S02]  /*10e0*/  LOP3.LUT R27, R10, R27, R11, 0x96, !PT ;  /* 0x0000001b0a1b7212 */ /* 0x000fe400078e960b */
[--C-:B------:R-:W-:Y:S02]  /*10f0*/  LOP3.LUT R4, R13, R7, R10.reuse, 0x96, !PT ;  /* 0x000000070d047212 */ /* 0x100fe400078e960a */
[C-C-:B------:R-:W-:Y:S02]  /*1100*/  LOP3.LUT R20, R15.reuse, R20, R10.reuse, 0x96, !PT ;  /* 0x000000140f147212 */ /* 0x140fe400078e960a */
[----:B------:R-:W-:-:S02]  /*1110*/  LOP3.LUT R64, R15, R9, R10, 0x96, !PT ;  /* 0x000000090f407212 */ /* 0x000fc400078e960a */
[C---:B0-----:R-:W-:Y:S02]  /*1120*/  LOP3.LUT R10, R14.reuse, R5, R10, 0x96, !PT ;  /* 0x000000050e0a7212 */ /* 0x041fe400078e960a */
[C-C-:B------:R-:W-:Y:S02]  /*1130*/  LOP3.LUT R16, R13.reuse, R16, R11.reuse, 0x96, !PT ;  /* 0x000000100d107212 */ /* 0x140fe400078e960b */
[--C-:B------:R-:W-:Y:S02]  /*1140*/  LOP3.LUT R18, R14, R18, R11.reuse, 0x96, !PT ;  /* 0x000000120e127212 */ /* 0x100fe400078e960b */
[----:B------:R-:W-:Y:S02]  /*1150*/  LOP3.LUT R22, R13, R22, R11, 0x96, !PT ;  /* 0x000000160d167212 */ /* 0x000fe400078e960b */
[----:B------:R-:W-:Y:S02]  /*1160*/  LOP3.LUT R24, R11, R24, R6, 0x96, !PT ;  /* 0x000000180b187212 */ /* 0x000fe400078e9606 */
[----:B-----5:R-:W-:-:S02]  /*1170*/  LOP3.LUT R19, R39, R19, R68, 0x96, !PT ;  /* 0x0000001327137212 */ /* 0x020fc400078e9644 */
[--C-:B--2---:R-:W-:Y:S02]  /*1180*/  LOP3.LUT R5, R17, R4, R15.reuse, 0x96, !PT ;  /* 0x0000000411057212 */ /* 0x104fe400078e960f */
[--C-:B------:R-:W-:Y:S02]  /*1190*/  LOP3.LUT R6, R68, R25, R15.reuse, 0x96, !PT ;  /* 0x0000001944067212 */ /* 0x100fe400078e960f */
[C---:B------:R-:W-:Y:S02]  /*11a0*/  LOP3.LUT R16, R69.reuse, R16, R15, 0x96, !PT ;  /* 0x0000001045107212 */ /* 0x040fe400078e960f */
[--C-:B------:R-:W-:Y:S02]  /*11b0*/  LOP3.LUT R10, R69, R10, R68.reuse, 0x96, !PT ;  /* 0x0000000a450a7212 */ /* 0x100fe400078e9644 */
[C---:B------:R-:W-:Y:S02]  /*11c0*/  LOP3.LUT R95, R17.reuse, R18, R68, 0x96, !PT ;  /* 0x00000012115f7212 */ /* 0x040fe400078e9644 */
[----:B------:R-:W-:-:S02]  /*11d0*/  LOP3.LUT R20, R17, R20, R14, 0x96, !PT ;  /* 0x0000001411147212 */ /* 0x000fc400078e960e */
[C-C-:B------:R-:W-:Y:S02]  /*11e0*/  LOP3.LUT R22, R17.reuse, R22, R68.reuse, 0x96, !PT ;  /* 0x0000001611167212 */ /* 0x140fe400078e9644 */
[C-C-:B------:R-:W-:Y:S02]  /*11f0*/  LOP3.LUT R4, R14.reuse, R27, R13.reuse, 0x96, !PT ;  /* 0x0000001b0e047212 */ /* 0x140fe400078e960d */
[C---:B------:R-:W-:Y:S02]  /*1200*/  LOP3.LUT R35, R14.reuse, R29, R13, 0x96, !PT ;  /* 0x0000001d0e237212 */ /* 0x040fe400078e960d */
[----:B------:R-:W-:Y:S02]  /*1210*/  LOP3.LUT R24, R17, R24, R68, 0x96, !PT ;  /* 0x0000001811187212 */ /* 0x000fe400078e9644 */
[----:B------:R-:W-:Y:S02]  /*1220*/  LOP3.LUT R36, R19, R2, RZ, 0x3c, !PT ;  /* 0x0000000213247212 */ /* 0x000fe400078e3cff */
[----:B------:R-:W-:-:S02]  /*1230*/  LOP3.LUT R21, R14, R21, R15, 0x96, !PT ;  /* 0x000000150e157212 */ /* 0x000fc400078e960f */
[C---:B------:R-:W-:Y:S02]  /*1240*/  LOP3.LUT R23, R69.reuse, R23, R14, 0x96, !PT ;  /* 0x0000001745177212 */ /* 0x040fe400078e960e */
[----:B------:R-:W-:Y:S02]  /*1250*/  LOP3.LUT R13, R69, R26, R13, 0x96, !PT ;  /* 0x0000001a450d7212 */ /* 0x000fe400078e960d */
[----:B------:R-:W-:Y:S02]  /*1260*/  LOP3.LUT R96, R5, R2, RZ, 0x3c, !PT ;  /* 0x0000000205607212 */ /* 0x000fe400078e3cff */
[----:B------:R-:W-:Y:S02]  /*1270*/  LOP3.LUT R15, R6, R17, RZ, 0x3c, !PT ;  /* 0x00000011060f7212 */ /* 0x000fe400078e3cff */
[-C--:B------:R-:W-:Y:S02]  /*1280*/  LOP3.LUT R98, R16, R39.reuse, RZ, 0x3c, !PT ;  /* 0x0000002710627212 */ /* 0x080fe400078e3cff */
[----:B------:R-:W-:-:S02]  /*1290*/  LOP3.LUT R93, R10, R39, RZ, 0x3c, !PT ;  /* 0x000000270a5d7212 */ /* 0x000fc400078e3cff */
[----:B------:R-:W-:Y:S02]  /*12a0*/  LOP3.LUT R95, R95, R2, RZ, 0x3c, !PT ;  /* 0x000000025f5f7212 */ /* 0x000fe400078e3cff */
[-C--:B------:R-:W-:Y:S02]  /*12b0*/  LOP3.LUT R29, R20, R69.reuse, RZ, 0x3c, !PT ;  /* 0x00000045141d7212 */ /* 0x080fe400078e3cff */
[-C--:B------:R-:W-:Y:S02]  /*12c0*/  LOP3.LUT R71, R22, R69.reuse, RZ, 0x3c, !PT ;  /* 0x0000004516477212 */ /* 0x080fe400078e3cff */
[----:B------:R-:W-:Y:S02]  /*12d0*/  LOP3.LUT R69, R4, R69, RZ, 0x3c, !PT ;  /* 0x0000004504457212 */ /* 0x000fe400078e3cff */
[C---:B------:R-:W-:Y:S02]  /*12e0*/  LOP3.LUT R64, R39.reuse, R64, R17, 0x96, !PT ;  /* 0x0000004027407212 */ /* 0x040fe400078e9611 */
[----:B------:R-:W-:-:S02]  /*12f0*/  LOP3.LUT R68, R39, R30, R68, 0x96, !PT ;  /* 0x0000001e27447212 */ /* 0x000fc400078e9644 */
[----:B------:R-:W-:Y:S02]  /*1300*/  LOP3.LUT R70, R24, R39, RZ, 0x3c, !PT ;  /* 0x0000002718467212 */ /* 0x000fe400078e3cff */
[----:B------:R-:W-:Y:S02]  /*1310*/  LOP3.LUT R7, R36, 0x21, RZ, 0x3c, !PT ;  /* 0x0000002124077812 */ /* 0x000fe400078e3cff */
[----:B------:R-:W-:Y:S02]  /*1320*/  LOP3.LUT R39, R2, R21, R39, 0x96, !PT ;  /* 0x0000001502277212 */ /* 0x000fe400078e9627 */
[-C--:B------:R-:W-:Y:S02]  /*1330*/  LOP3.LUT R66, R23, R2.reuse, RZ, 0x3c, !PT ;  /* 0x0000000217427212 */ /* 0x080fe400078e3cff */
[-C--:B------:R-:W-:Y:S02]  /*1340*/  LOP3.LUT R14, R13, R2.reuse, RZ, 0x3c, !PT ;  /* 0x000000020d0e7212 */ /* 0x080fe400078e3cff */
[----:B------:R-:W-:-:S02]  /*1350*/  LOP3.LUT R35, R35, R2, RZ, 0x3c, !PT ;  /* 0x0000000223237212 */ /* 0x000fc400078e3cff */
[----:B------:R-:W-:Y:S02]  /*1360*/  LOP3.LUT R4, R96, 0x92, RZ, 0x3c, !PT ;  /* 0x0000009260047812 */ /* 0x000fe400078e3cff */
[----:B------:R-:W-:Y:S02]  /*1370*/  LOP3.LUT R9, R15, 0x4, RZ, 0x3c, !PT ;  /* 0x000000040f097812 */ /* 0x000fe400078e3cff */
[----:B------:R-:W-:Y:S02]  /*1380*/  LOP3.LUT R2, R98, 0xdb, RZ, 0x3c, !PT ;  /* 0x000000db62027812 */ /* 0x000fe400078e3cff */
[----:B------:R-:W-:Y:S02]  /*1390*/  LOP3.LUT R6, R93, 0x1d, RZ, 0x3c, !PT ;  /* 0x0000001d5d067812 */ /* 0x000fe400078e3cff */
[----:B------:R-:W-:Y:S02]  /*13a0*/  LOP3.LUT R5, R95, 0x37, RZ, 0x3c, !PT ;  /* 0x000000375f057812 */ /* 0x000fe400078e3cff */
[----:B------:R-:W-:-:S02]  /*13b0*/  LOP3.LUT R24, R7, 0xff, RZ, 0xc0, !PT ;  /* 0x000000ff07187812 */ /* 0x000fc400078ec0ff */
        /* <DEDUP_REMOVED lines=8> */
[----:B------:R-:W0:Y:S01]  /*1440*/  LDC.U8 R9, c[0x3][R24] ;  /* 0x00c0000018097b82 */ /* 0x000e220000000000 */
[----:B------:R-:W-:Y:S02]  /*1450*/  LOP3.LUT R6, R11, 0xff, RZ, 0xc0, !PT ;  /* 0x000000ff0b067812 */ /* 0x000fe400078ec0ff */
[----:B------:R-:W-:Y:S02]  /*1460*/  LOP3.LUT R11, R10, 0xff, RZ, 0xc0, !PT ;  /* 0x000000ff0a0b7812 */ /* 0x000fe400078ec0ff */
[----:B------:R-:W-:-:S03]  /*1470*/  LOP3.LUT R13, R13, 0xff, RZ, 0xc0, !PT ;  /* 0x000000ff0d0d7812 */ /* 0x000fc600078ec0ff */
[----:B------:R-:W1:Y:S01]  /*1480*/  LDC.U8 R2, c[0x3][R2] ;  /* 0x00c0000002027b82 */ /* 0x000e620000000000 */
[----:B------:R-:W-:Y:S02]  /*1490*/  LOP3.LUT R16, R66, 0x3, RZ, 0x3c, !PT ;  /* 0x0000000342107812 */ /* 0x000fe400078e3cff */
[----:B------:R-:W-:-:S05]  /*14a0*/  LOP3.LUT R17, R70, 0x24, RZ, 0x3c, !PT ;  /* 0x0000002446117812 */ /* 0x000fca00078e3cff */
[----:B------:R2:W1:Y:S01]  /*14b0*/  LDC.U8 R5, c[0x3][R23+0x100] ;  /* 0x00c0400017057b82 */ /* 0x0004620000000000 */
[----:B------:R-:W-:-:S07]  /*14c0*/  LOP3.LUT R18, R14, 0x97, RZ, 0x3c, !PT ;  /* 0x000000970e127812 */ /* 0x000fce00078e3cff */
[----:B------:R-:W3:Y:S01]  /*14d0*/  LDC.U8 R4, c[0x3][R4+0x200] ;  /* 0x00c0800004047b82 */ /* 0x000ee20000000000 */
[----:B------:R-:W-:-:S07]  /*14e0*/  LOP3.LUT R10, R16, 0xff, RZ, 0xc0, !PT ;  /* 0x000000ff100a7812 */ /* 0x000fce00078ec0ff */
[----:B------:R-:W4:Y:S01]  /*14f0*/  LDC.U8 R7, c[0x3][R7+0x300] ;  /* 0x00c0c00007077b82 */ /* 0x000f220000000000 */
[----:B--2---:R-:W-:Y:S02]  /*1500*/  LOP3.LUT R23, R17, 0xff, RZ, 0xc0, !PT ;  /* 0x000000ff11177812 */ /* 0x004fe400078ec0ff */
[----:B------:R-:W-:-:S05]  /*1510*/  LOP3.LUT R17, R18, 0xff, RZ, 0xc0, !PT ;  /* 0x000000ff12117812 */ /* 0x000fca00078ec0ff */
[----:B------:R-:W2:Y:S08]  /*1520*/  LDC.U8 R11, c[0x3][R11+0x100] ;  /* 0x00c040000b0b7b82 */ /* 0x000eb00000000000 */
[----:B------:R-:W5:Y:S08]  /*1530*/  LDC.U8 R13, c[0x3][R13+0x300] ;  /* 0x00c0c0000d0d7b82 */ /* 0x000f700000000000 */
[----:B------:R-:W5:Y:S08]  /*1540*/  LDC.U8 R6, c[0x3][R6+0x200] ;  /* 0x00c0800006067b82 */ /* 0x000f700000000000 */
[----:B------:R4:W5:Y:S08]  /*1550*/  LDC.U8 R16, c[0x3][R23+0x100] ;  /* 0x00c0400017107b82 */ /* 0x0009700000000000 */
[----:B------:R-:W5:Y:S08]  /*1560*/  LDC.U8 R10, c[0x3][R10] ;  /* 0x00c000000a0a7b82 */ /* 0x000f700000000000 */
[----:B------:R-:W5:Y:S01]  /*1570*/  LDC.U8 R17, c[0x3][R17+0x200] ;  /* 0x00c0800011117b82 */ /* 0x000f620000000000 */
[----:B-1----:R-:W-:-:S02]  /*1580*/  LOP3.LUT R30, R5, UR24, R2, 0x96, !PT ;  /* 0x00000018051e7c12 */ /* 0x002fc4000f8e9602 */
[----:B------:R-:W-:-:S05]  /*1590*/  LOP3.LUT R31, R105, R5, R2, 0x96, !PT ;  /* 0x00000005691f7212 */ /* 0x000fca00078e9602 */
[----:B------:R0:W1:Y:S01]  /*15a0*/  LDC.U8 R18, c[0x3][R22] ;  /* 0x00c0000016127b82 */ /* 0x0000620000000000 */
[--C-:B---3--:R-:W-:Y:S02]  /*15b0*/  LOP3.LUT R34, R103, R4, R5.reuse, 0x96, !PT ;  /* 0x0000000467227212 */ /* 0x108fe400078e9605 */
[--C-:B------:R-:W-:Y:S02]  /*15c0*/  LOP3.LUT R32, R4, UR30, R5.reuse, 0x96, !PT ;  /* 0x0000001e04207c12 */ /* 0x100fe4000f8e9605 */
[C---:B0-----:R-:W-:Y:S02]  /*15d0*/  LOP3.LUT R22, R9.reuse, R126, RZ, 0x3c, !PT ;  /* 0x0000007e09167212 */ /* 0x041fe400078e3cff */
[-CC-:B----4-:R-:W-:Y:S02]  /*15e0*/  LOP3.LUT R27, R12, R7.reuse, R5.reuse, 0x96, !PT ;  /* 0x000000070c1b7212 */ /* 0x190fe400078e9605 */
[----:B------:R-:W-:Y:S02]  /*15f0*/  LOP3.LUT R25, R22, R7, R5, 0x96, !PT ;  /* 0x0000000716197212 */ /* 0x000fe400078e9605 */
[----:B------:R-:W-:-:S02]  /*1600*/  LOP3.LUT R23, R9, R5, R52, 0x96, !PT ;  /* 0x0000000509177212 */ /* 0x000fc400078e9634 */
[C---:B------:R-:W-:Y:S02]  /*1610*/  LOP3.LUT R5, R9.reuse, R104, RZ, 0x3c, !PT ;  /* 0x0000006809057212 */ /* 0x040fe400078e3cff */
[----:B------:R-:W-:Y:S02]  /*1620*/  LOP3.LUT R19, R64, 0x75, RZ, 0x3c, !PT ;  /* 0x0000007540137812 */ /* 0x000fe400078e3cff */
[----:B------:R-:W-:Y:S02]  /*1630*/  LOP3.LUT R22, R9, UR29, RZ, 0x3c, !PT ;  /* 0x0000001d09167c12 */ /* 0x000fe4000f8e3cff */
[----:B------:R-:W-:Y:S02]  /*1640*/  LOP3.LUT R20, R69, 0xe8, RZ, 0x3c, !PT ;  /* 0x000000e845147812 */ /* 0x000fe400078e3cff */
[--C-:B--2---:R-:W-:Y:S02]  /*1650*/  LOP3.LUT R44, R11, R32, R9.reuse, 0x96, !PT ;  /* 0x000000200b2c7212 */ /* 0x104fe400078e9609 */
[----:B-----5:R-:W-:-:S02]  /*1660*/  LOP3.LUT R30, R13, R30, R9, 0x96, !PT ;  /* 0x0000001e0d1e7212 */ /* 0x020fc400078e9609 */
[-C--:B------:R-:W-:Y:S02]  /*1670*/  LOP3.LUT R32, R5, R7.reuse, R4, 0x96, !PT ;  /* 0x0000000705207212 */ /* 0x080fe400078e9604 */
[----:B------:R-:W-:Y:S02]  /*1680*/  LOP3.LUT R19, R19, 0xff, RZ, 0xc0, !PT ;  /* 0x000000ff13137812 */ /* 0x000fe400078ec0ff */
[-C--:B------:R-:W-:Y:S02]  /*1690*/  LOP3.LUT R37, R101, R7.reuse, R2, 0x96, !PT ;  /* 0x0000000765257212 */ /* 0x080fe400078e9602 */
[-C--:B------:R-:W-:Y:S02]  /*16a0*/  LOP3.LUT R9, R9, R7.reuse, R38, 0x96, !PT ;  /* 0x0000000709097212 */ /* 0x080fe400078e9626 */
[-C--:B------:R-:W-:Y:S02]  /*16b0*/  LOP3.LUT R5, R22, R7.reuse, R2, 0x96, !PT ;  /* 0x0000000716057212 */ /* 0x080fe400078e9602 */
[----:B------:R-:W-:-:S02]  /*16c0*/  LOP3.LUT R7, R106, R7, R4, 0x96, !PT ;  /* 0x000000076a077212 */ /* 0x000fc400078e9604 */
[----:B------:R-:W-:Y:S02]  /*16d0*/  LOP3.LUT R21, R68, 0xc9, RZ, 0x3c, !PT ;  /* 0x000000c944157812 */ /* 0x000fe400078e3cff */
[----:B------:R-:W-:Y:S02]  /*16e0*/  LOP3.LUT R20, R20, 0xff, RZ, 0xc0, !PT ;  /* 0x000000ff14147812 */ /* 0x000fe400078ec0ff */
[-CC-:B------:R-:W-:Y:S02]  /*16f0*/  LOP3.LUT R24, R131, R4.reuse, R2.reuse, 0x96, !PT ;  /* 0x0000000483187212 */ /* 0x180fe400078e9602 */
[-C--:B------:R-:W-:Y:S02]  /*1700*/  LOP3.LUT R26, R117, R4.reuse, R2, 0x96, !PT ;  /* 0x00000004751a7212 */ /* 0x080fe400078e9602 */
[C---:B------:R-:W-:Y:S02]  /*1710*/  LOP3.LUT R4, R11.reuse, R4, R42, 0x96, !PT ;  /* 0x000000040b047212 */ /* 0x040fe400078e962a */
[----:B------:R-:W-:Y:S01]  /*1720*/  LOP3.LUT R22, R11, R2, R111, 0x96, !PT ;  /* 0x000000020b167212 */ /* 0x000fe200078e966f */
[----:B------:R-:W0:Y:S01]  /*1730*/  LDC.U8 R19, c[0x3][R19+0x300] ;  /* 0x00c0c00013137b82 */ /* 0x000e220000000000 */
[----:B------:R-:W-:-:S02]  /*1740*/  LOP3.LUT R33, R6, R7, R11, 0x96, !PT ;  /* 0x0000000706217212 */ /* 0x000fc400078e960b */
[--C-:B------:R-:W-:Y:S02]  /*1750*/  LOP3.LUT R31, R6, R31, R11.reuse, 0x96, !PT ;  /* 0x0000001f061f7212 */ /* 0x100fe400078e960b */
[--C-:B------:R-:W-:Y:S02]  /*1760*/  LOP3.LUT R7, R10, R24, R11.reuse, 0x96, !PT ;  /* 0x000000180a077212 */ /* 0x100fe400078e960b */
[----:B------:R-:W-:Y:S02]  /*1770*/  LOP3.LUT R40, R16, R5, R11, 0x96, !PT ;  /* 0x0000000510287212 */ /* 0x000fe400078e960b */
[----:B------:R-:W-:Y:S01]  /*1780*/  LOP3.LUT R21, R21, 0xff, RZ, 0xc0, !PT ;  /* 0x000000ff15157812 */ /* 0x000fe200078ec0ff */
[----:B------:R-:W2:Y:S01]  /*1790*/  LDC.U8 R20, c[0x3][R20+0x100] ;  /* 0x00c0400014147b82 */ /* 0x000ea20000000000 */
[----:B------:R-:W-:Y:S02]  /*17a0*/  LOP3.LUT R2, R35, 0xe, RZ, 0x3c, !PT ;  /* 0x0000000e23027812 */ /* 0x000fe400078e3cff */
[----:B------:R-:W-:-:S02]  /*17b0*/  LOP3.LUT R11, R13, R37, R6, 0x96, !PT ;  /* 0x000000250d0b7212 */ /* 0x000fc400078e9606 */
[----:B------:R-:W-:Y:S02]  /*17c0*/  LOP3.LUT R34, R13, R34, R6, 0x96, !PT ;  /* 0x000000220d227212 */ /* 0x000fe400078e9606 */
[--C-:B------:R-:W-:Y:S02]  /*17d0*/  LOP3.LUT R5, R10, R4, R13.reuse, 0x96, !PT ;  /* 0x000000040a057212 */ /* 0x100fe400078e960d */
[C-C-:B------:R-:W-:Y:S02]  /*17e0*/  LOP3.LUT R26, R16.reuse, R26, R13.reuse, 0x96, !PT ;  /* 0x0000001a101a7212 */ /* 0x140fe400078e960d */
[--C-:B------:R-:W-:Y:S02]  /*17f0*/  LOP3.LUT R37, R16, R32, R13.reuse, 0x96, !PT ;  /* 0x0000002010257212 */ /* 0x100fe400078e960d */
[----:B------:R-:W-:Y:S02]  /*1800*/  LOP3.LUT R13, R17, R22, R13, 0x96, !PT ;  /* 0x00000016110d7212 */ /* 0x000fe400078e960d */
[----:B------:R3:W4:Y:S01]  /*1810*/  LDC.U8 R22, c[0x3][R21+0x200] ;  /* 0x00c0800015167b82 */ /* 0x0007220000000000 */
[----:B------:R-:W-:Y:S01]  /*1820*/  LOP3.LUT R2, R2, 0xff, RZ, 0xc0, !PT ;  /* 0x000000ff02027812 */ /* 0x000fe200078ec0ff */
[----:B------:R-:W-:-:S06]  /*1830*/  IMAD.SHL.U32 R110, R103, 0x100, RZ ;  /* 0x00000100676e7824 */ /* 0x000fcc00078e00ff */
[----:B------:R5:W5:Y:S01]  /*1840*/  LDC.U8 R107, c[0x3][R2+0x300] ;  /* 0x00c0c000026b7b82 */ /* 0x000b620000000000 */
[----:B-1----:R-:W-:Y:S02]  /*1850*/  LOP3.LUT R24, R18, R5, R16, 0x96, !PT ;  /* 0x0000000512187212 */ /* 0x002fe400078e9610 */
[----:B------:R-:W-:-:S05]  /*1860*/  SHF.R.U32.HI R5, RZ, 0xb, R110 ;  /* 0x0000000bff057819 */ /* 0x000fca000001166e */
[----:B------:R-:W1:Y:S01]  /*1870*/  LDC.64 R78, c[0x0][0x388] ;  /* 0x0000e200ff4e7b82 */ /* 0x000e620000000a00 */
[--C-:B------:R-:W-:Y:S01]  /*1880*/  LOP3.LUT R9, R10, R9, R6.reuse, 0x96, !PT ;  /* 0x000000090a097212 */ /* 0x100fe200078e9606 */
[----:B------:R-:W-:Y:S01]  /*1890*/  IMAD R5, R104, 0x20, R5 ;  /* 0x0000002068057824 */ /* 0x000fe200078e0205 */
[--C-:B------:R-:W-:Y:S01]  /*18a0*/  LOP3.LUT R27, R10, R27, R6.reuse, 0x96, !PT ;  /* 0x0000001b0a1b7212 */ /* 0x100fe200078e9606 */
[----:B------:R-:W-:Y:S01]  /*18b0*/  IMAD.SHL.U32 R129, R42, 0x100, RZ ;  /* 0x000001002a817824 */ /* 0x000fe200078e00ff */
[C---:B------:R-:W-:Y:S01]  /*18c0*/  LOP3.LUT R23, R17.reuse, R23, R6, 0x96, !PT ;  /* 0x0000001711177212 */ /* 0x040fe200078e9606 */
[----:B------:R-:W-:Y:S01]  /*18d0*/  IMAD.SHL.U32 R53, R52, 0x100, RZ ;  /* 0x0000010034357824 */ /* 0x000fe200078e00ff */
[----:B0-----:R-:W-:Y:S01]  /*18e0*/  LOP3.LUT R31, R18, R31, R19, 0x96, !PT ;  /* 0x0000001f121f7212 */ /* 0x001fe200078e9613 */
[----:B------:R-:W-:Y:S01]  /*18f0*/  IMAD.U32 R143, RZ, RZ, UR29 ;  /* 0x0000001dff8f7e24 */ /* 0x000fe2000f8e00ff */
[--C-:B------:R-:W-:Y:S02]  /*1900*/  LOP3.LUT R25, R17, R25, R16.reuse, 0x96, !PT ;  /* 0x0000001911197212 */ /* 0x100fe400078e9610 */
[----:B------:R-:W-:-:S02]  /*1910*/  LOP3.LUT R43, R19, R34, R16, 0x96, !PT ;  /* 0x00000022132b7212 */ /* 0x000fc400078e9610 */
[C---:B--2---:R-:W-:Y:S02]  /*1920*/  LOP3.LUT R9, R20.reuse, R9, R16, 0x96, !PT ;  /* 0x0000000914097212 */ /* 0x044fe400078e9610 */
[C-C-:B------:R-:W-:Y:S02]  /*1930*/  LOP3.LUT R11, R17.reuse, R11, R10.reuse, 0x96, !PT ;  /* 0x0000000b110b7212 */ /* 0x140fe400078e960a */
[--C-:B------:R-:W-:Y:S02]  /*1940*/  LOP3.LUT R44, R17, R44, R10.reuse, 0x96, !PT ;  /* 0x0000002c112c7212 */ /* 0x100fe400078e960a */
[----:B------:R-:W-:Y:S02]  /*1950*/  LOP3.LUT R16, R20, R33, R10, 0x96, !PT ;  /* 0x0000002114107212 */ /* 0x000fe400078e960a */
[--C-:B---3--:R-:W-:Y:S02]  /*1960*/  LOP3.LUT R21, R18, R27, R19.reuse, 0x96, !PT ;  /* 0x0000001b12157212 */ /* 0x108fe400078e9613 */
[----:B------:R-:W-:-:S02]  /*1970*/  LOP3.LUT R13, R20, R13, R19, 0x96, !PT ;  /* 0x0000000d140d7212 */ /* 0x000fc400078e9613 */
[--C-:B------:R-:W-:Y:S02]  /*1980*/  LOP3.LUT R100, R18, R23, R19.reuse, 0x96, !PT ;  /* 0x0000001712647212 */ /* 0x100fe400078e9613 */
[C-C-:B----4-:R-:W-:Y:S02]  /*1990*/  LOP3.LUT R10, R22.reuse, R7, R19.reuse, 0x96, !PT ;  /* 0x00000007160a7212 */ /* 0x150fe400078e9613 */
[----:B------:R-:W-:Y:S02]  /*19a0*/  LOP3.LUT R4, R22, R40, R19, 0x96, !PT ;  /* 0x0000002816047212 */ /* 0x000fe400078e9613 */
[----:B-----5:R-:W-:Y:S01]  /*19b0*/  LOP3.LUT R2, R31, R22, RZ, 0x3c, !PT ;  /* 0x000000161f027212 */ /* 0x020fe200078e3cff */
[----:B------:R-:W-:Y:S01]  /*19c0*/  IMAD.SHL.U32 R143, R143, 0x100, RZ ;  /* 0x000001008f8f7824 */ /* 0x000fe200078e00ff */
[----:B------:R-:W-:Y:S02]  /*19d0*/  LOP3.LUT R31, R5, R28, RZ, 0x3c, !PT ;  /* 0x0000001c051f7212 */ /* 0x000fe400078e3cff */
[----:B------:R-:W-:-:S02]  /*19e0*/  LOP3.LUT R19, R3, UR36, RZ, 0x3c, !PT ;  /* 0x0000002403137c12 */ /* 0x000fc4000f8e3cff */
[----:B------:R-:W-:Y:S02]  /*19f0*/  SHF.R.U32.HI R5, RZ, 0xb, R53 ;  /* 0x0000000bff057819 */ /* 0x000fe40000011635 */
[----:B------:R-:W-:Y:S02]  /*1a00*/  SHF.R.U32.HI R3, RZ, 0xb, R129 ;  /* 0x0000000bff037819 */ /* 0x000fe40000011681 */
[----:B------:R-:W-:Y:S02]  /*1a10*/  LOP3.LUT R61, R18, R26, R17, 0x96, !PT ;  /* 0x0000001a123d7212 */ /* 0x000fe400078e9611 */
[----:B------:R-:W-:Y:S02]  /*1a20*/  LOP3.LUT R26, R13, R22, RZ, 0x3c, !PT ;  /* 0x000000160d1a7212 */ /* 0x000fe400078e3cff */
[-C--:B------:R-:W-:Y:S01]  /*1a30*/  LOP3.LUT R13, R24, R107.reuse, RZ, 0x3c, !PT ;  /* 0x0000006b180d7212 */ /* 0x080fe200078e3cff */
[----:B------:R-:W-:Y:S01]  /*1a40*/  IMAD R5, R42, 0x20, R5 ;  /* 0x000000202a057824 */ /* 0x000fe200078e0205 */
[----:B------:R-:W-:Y:S01]  /*1a50*/  LOP3.LUT R24, R10, R107, RZ, 0x3c, !PT ;  /* 0x0000006b0a187212 */ /* 0x000fe200078e3cff */
[----:B------:R-:W-:Y:S01]  /*1a60*/  IMAD R3, R38, 0x20, R3 ;  /* 0x0000002026037824 */ /* 0x000fe200078e0203 */
[----:B------:R-:W-:Y:S01]  /*1a70*/  SHF.R.U32.HI R10, RZ, 0xb, R143 ;  /* 0x0000000bff0a7819 */ /* 0x000fe2000001168f */
[----:B------:R-:W-:Y:S01]  /*1a80*/  IMAD.SHL.U32 R113, R111, 0x100, RZ ;  /* 0x000001006f717824 */ /* 0x000fe200078e00ff */
[----:B-1----:R0:W-:Y:S01]  /*1a90*/  STG.E.U8 desc[UR22][R78.64+0xe], R31 ;  /* 0x00000e1f4e007986 */ /* 0x0021e2000c101116 */
[----:B------:R-:W-:Y:S01]  /*1aa0*/  LOP3.LUT R33, R5, UR33, RZ, 0x3c, !PT ;  /* 0x0000002105217c12 */ /* 0x000fe2000f8e3cff */
[----:B------:R-:W-:-:S02]  /*1ab0*/  IMAD.SHL.U32 R5, R131, 0x100, RZ ;  /* 0x0000010083057824 */ /* 0x000fc400078e00ff */
[----:B------:R-:W-:Y:S01]  /*1ac0*/  IMAD R10, R101, 0x20, R10 ;  /* 0x00000020650a7824 */ /* 0x000fe200078e020a */
[----:B------:R-:W-:Y:S02]  /*1ad0*/  LOP3.LUT R73, R9, R22, RZ, 0x3c, !PT ;  /* 0x0000001609497212 */ /* 0x000fe400078e3cff */
[----:B------:R-:W-:Y:S02]  /*1ae0*/  LOP3.LUT R27, R0, UR35, RZ, 0x3c, !PT ;  /* 0x00000023001b7c12 */ /* 0x000fe4000f8e3cff */
[----:B0-----:R-:W-:Y:S02]  /*1af0*/  LOP3.LUT R31, R3, UR34, RZ, 0x3c, !PT ;  /* 0x00000022031f7c12 */ /* 0x001fe4000f8e3cff */
[----:B------:R-:W-:Y:S02]  /*1b00*/  SHF.R.U32.HI R3, RZ, 0xb, R113 ;  /* 0x0000000bff037819 */ /* 0x000fe40000011671 */
[----:B------:R-:W-:Y:S01]  /*1b10*/  LOP3.LUT R9, R10, UR37, RZ, 0x3c, !PT ;  /* 0x000000250a097c12 */ /* 0x000fe2000f8e3cff */
[----:B------:R-:W-:Y:S01]  /*1b20*/  IMAD.SHL.U32 R127, R117, 0x100, RZ ;  /* 0x00000100757f7824 */ /* 0x000fe200078e00ff */
[----:B------:R-:W-:Y:S01]  /*1b30*/  SHF.R.U32.HI R0, RZ, 0xb, R5 ;  /* 0x0000000bff007819 */ /* 0x000fe20000011605 */
[----:B------:R-:W-:-:S02]  /*1b40*/  IMAD R3, R52, 0x20, R3 ;  /* 0x0000002034037824 */ /* 0x000fc400078e0203 */
[----:B------:R-:W-:Y:S01]  /*1b50*/  IMAD.U32 R112, RZ, RZ, UR24 ;  /* 0x00000018ff707e24 */ /* 0x000fe2000f8e00ff */
[----:B------:R0:W-:Y:S01]  /*1b60*/  STG.E.U8 desc[UR22][R78.64], R9 ;  /* 0x000000094e007986 */ /* 0x0001e2000c101116 */
[----:B------:R-:W-:Y:S01]  /*1b70*/  IMAD.SHL.U32 R133, R126, 0x100, RZ ;  /* 0x000001007e857824 */ /* 0x000fe200078e00ff */
[----:B------:R-:W-:Y:S01]  /*1b80*/  LOP3.LUT R30, R20, R30, R17, 0x96, !PT ;  /* 0x0000001e141e7212 */ /* 0x000fe200078e9611 */
[----:B------:R-:W-:Y:S01]  /*1b90*/  IMAD.SHL.U32 R112, R112, 0x100, RZ ;  /* 0x0000010070707824 */ /* 0x000fe200078e00ff */
[----:B------:R1:W-:Y:S01]  /*1ba0*/  STG.E.U8 desc[UR22][R78.64+0x1], R19 ;  /* 0x000001134e007986 */ /* 0x0003e2000c101116 */
[----:B------:R-:W-:Y:S01]  /*1bb0*/  LOP3.LUT R3, R3, UR32, RZ, 0x3c, !PT ;  /* 0x0000002003037c12 */ /* 0x000fe2000f8e3cff */
[----:B------:R-:W-:Y:S01]  /*1bc0*/  IMAD.SHL.U32 R115, R12, 0x100, RZ ;  /* 0x000001000c737824 */ /* 0x000fe200078e00ff */
[----:B------:R-:W-:Y:S01]  /*1bd0*/  LOP3.LUT R17, R22, R37, R18, 0x96, !PT ;  /* 0x0000002516117212 */ /* 0x000fe200078e9612 */
[----:B------:R-:W-:Y:S01]  /*1be0*/  IMAD.SHL.U32 R51, R106, 0x100, RZ ;  /* 0x000001006a337824 */ /* 0x000fe200078e00ff */
[----:B------:R-:W-:Y:S01]  /*1bf0*/  LOP3.LUT R23, R107, R25, R22, 0x96, !PT ;  /* 0x000000196b177212 */ /* 0x000fe200078e9616 */
[----:B0-----:R-:W-:Y:S01]  /*1c00*/  IMAD R9, R111, 0x20, R0 ;  /* 0x000000206f097824 */ /* 0x001fe200078e0200 */
[----:B------:R-:W-:-:S02]  /*1c10*/  LOP3.LUT R37, R8, R139, RZ, 0x3c, !PT ;  /* 0x0000008b08257212 */ /* 0x000fc400078e3cff */
[----:B-1----:R-:W-:Y:S01]  /*1c20*/  SHF.R.U32.HI R19, RZ, 0xb, R127 ;  /* 0x0000000bff137819 */ /* 0x002fe2000001167f */
[----:B------:R0:W-:Y:S01]  /*1c30*/  STG.E.U8 desc[UR22][R78.64+0x5], R3 ;  /* 0x000005034e007986 */ /* 0x0001e2000c101116 */
[-C--:B------:R-:W-:Y:S02]  /*1c40*/  LOP3.LUT R100, R100, R107.reuse, RZ, 0x3c, !PT ;  /* 0x0000006b64647212 */ /* 0x080fe400078e3cff */
[-C--:B------:R-:W-:Y:S02]  /*1c50*/  LOP3.LUT R25, R30, R107.reuse, RZ, 0x3c, !PT ;  /* 0x0000006b1e197212 */ /* 0x080fe400078e3cff */
[-C--:B------:R-:W-:Y:S02]  /*1c60*/  LOP3.LUT R7, R16, R107.reuse, RZ, 0x3c, !PT ;  /* 0x0000006b10077212 */ /* 0x080fe400078e3cff */
[----:B------:R-:W-:Y:S01]  /*1c70*/  SHF.R.U32.HI R8, RZ, 0xb, R133 ;  /* 0x0000000bff087819 */ /* 0x000fe20000011685 */
[----:B------:R-:W-:Y:S01]  /*1c80*/  IMAD R19, R126, 0x20, R19 ;  /* 0x000000207e137824 */ /* 0x000fe200078e0213 */
[----:B------:R-:W-:Y:S01]  /*1c90*/  LOP3.LUT R107, R44, R107, RZ, 0x3c, !PT ;  /* 0x0000006b2c6b7212 */ /* 0x000fe200078e3cff */
[----:B------:R-:W-:Y:S01]  /*1ca0*/  IMAD.SHL.U32 R44, R104, 0x100, RZ ;  /* 0x00000100682c7824 */ /* 0x000fe200078e00ff */
[----:B------:R-:W-:-:S02]  /*1cb0*/  LOP3.LUT R9, R9, R144, RZ, 0x3c, !PT ;  /* 0x0000009009097212 */ /* 0x000fc400078e3cff */
[----:B0-----:R-:W-:Y:S02]  /*1cc0*/  SHF.R.U32.HI R3, RZ, 0xb, R112 ;  /* 0x0000000bff037819 */ /* 0x001fe40000011670 */
[----:B------:R-:W-:Y:S02]  /*1cd0*/  SHF.R.U32.HI R10, RZ, 0xb, R115 ;  /* 0x0000000bff0a7819 */ /* 0x000fe40000011673 */
[----:B------:R-:W-:Y:S01]  /*1ce0*/  SHF.R.U32.HI R0, RZ, 0xb, R51 ;  /* 0x0000000bff007819 */ /* 0x000fe20000011633 */
[----:B------:R-:W-:Y:S01]  /*1cf0*/  IMAD R8, R131, 0x20, R8 ;  /* 0x0000002083087824 */ /* 0x000fe200078e0208 */
[----:B------:R0:W-:Y:S01]  /*1d00*/  STG.E.U8 desc[UR22][R78.64+0x6], R9 ;  /* 0x000006094e007986 */ /* 0x0001e2000c101116 */
[----:B------:R-:W-:Y:S01]  /*1d10*/  IMAD.SHL.U32 R48, R101, 0x100, RZ ;  /* 0x0000010065307824 */ /* 0x000fe200078e00ff */
[----:B------:R-:W-:Y:S01]  /*1d20*/  LOP3.LUT R19, R19, R120, RZ, 0x3c, !PT ;  /* 0x0000007813137212 */ /* 0x000fe200078e3cff */
[----:B------:R-:W-:Y:S01]  /*1d30*/  IMAD R3, R12, 0x20, R3 ;  /* 0x000000200c037824 */ /* 0x000fe200078e0203 */
[----:B------:R-:W-:Y:S01]  /*1d40*/  LOP3.LUT R6, R43, R18, RZ, 0x3c, !PT ;  /* 0x000000122b067212 */ /* 0x000fe200078e3cff */
[----:B------:R-:W-:Y:S01]  /*1d50*/  IMAD R10, R117, 0x20, R10 ;  /* 0x00000020750a7824 */ /* 0x000fe200078e020a */
[----:B------:R1:W-:Y:S01]  /*1d60*/  STG.E.U8 desc[UR22][R78.64+0x2], R27 ;  /* 0x0000021b4e007986 */ /* 0x0003e2000c101116 */
[----:B------:R-:W-:-:S02]  /*1d70*/  IMAD R0, R105, 0x20, R0 ;  /* 0x0000002069007824 */ /* 0x000fc400078e0200 */
[----:B------:R-:W-:Y:S01]  /*1d80*/  IMAD.SHL.U32 R43, R68, 0x100, RZ ;  /* 0x00000100442b7824 */ /* 0x000fe200078e00ff */
[----:B0-----:R-:W-:Y:S01]  /*1d90*/  SHF.R.U32.HI R9, RZ, 0xb, R44 ;  /* 0x0000000bff097819 */ /* 0x001fe2000001162c */
[----:B------:R0:W-:Y:S01]  /*1da0*/  STG.E.U8 desc[UR22][R78.64+0x3], R31 ;  /* 0x0000031f4e007986 */ /* 0x0001e2000c101116 */
[----:B------:R-:W-:Y:S01]  /*1db0*/  LOP3.LUT R3, R3, R142, RZ, 0x3c, !PT ;  /* 0x0000008e03037212 */ /* 0x000fe200078e3cff */
[----:B------:R-:W-:Y:S01]  /*1dc0*/  IMAD.SHL.U32 R114, R98, 0x100, RZ ;  /* 0x0000010062727824 */ /* 0x000fe200078e00ff */
[----:B-1----:R-:W-:Y:S01]  /*1dd0*/  LOP3.LUT R27, R8, R147, RZ, 0x3c, !PT ;  /* 0x00000093081b7212 */ /* 0x002fe200078e3cff */
[----:B------:R1:W-:Y:S01]  /*1de0*/  STG.E.U8 desc[UR22][R78.64+0x8], R19 ;  /* 0x000008134e007986 */ /* 0x0003e2000c101116 */
[----:B------:R-:W-:Y:S01]  /*1df0*/  SHF.R.U32.HI R8, RZ, 0xb, R48 ;  /* 0x0000000bff087819 */ /* 0x000fe20000011630 */
[----:B------:R-:W-:Y:S02]  /*1e00*/  IMAD R9, R106, 0x20, R9 ;  /* 0x000000206a097824 */ /* 0x000fe400078e0209 */
[----:B------:R-:W-:Y:S01]  /*1e10*/  IMAD.SHL.U32 R46, R35, 0x100, RZ ;  /* 0x00000100232e7824 */ /* 0x000fe200078e00ff */
[----:B0-----:R-:W-:Y:S01]  /*1e20*/  LOP3.LUT R31, R10, R45, RZ, 0x3c, !PT ;  /* 0x0000002d0a1f7212 */ /* 0x001fe200078e3cff */
[----:B------:R-:W-:Y:S01]  /*1e30*/  IMAD.SHL.U32 R132, R96, 0x100, RZ ;  /* 0x0000010060847824 */ /* 0x000fe200078e00ff */
[----:B------:R-:W-:Y:S01]  /*1e40*/  SHF.R.U32.HI R10, RZ, 0xb, R43 ;  /* 0x0000000bff0a7819 */ /* 0x000fe2000001162b */
[----:B------:R-:W-:Y:S01]  /*1e50*/  IMAD.SHL.U32 R116, R93, 0x100, RZ ;  /* 0x000001005d747824 */ /* 0x000fe200078e00ff */
[----:B-1----:R-:W-:Y:S01]  /*1e60*/  LOP3.LUT R19, R0, R141, RZ, 0x3c, !PT ;  /* 0x0000008d00137212 */ /* 0x002fe200078e3cff */
[----:B------:R-:W-:Y:S01]  /*1e70*/  IMAD R8, R103, 0x20, R8 ;  /* 0x0000002067087824 */ /* 0x000fe200078e0208 */
[----:B------:R-:W-:Y:S01]  /*1e80*/  LOP3.LUT R9, R9, R130, RZ, 0x3c, !PT ;  /* 0x0000008209097212 */ /* 0x000fe200078e3cff */
[----:B------:R0:W-:Y:S01]  /*1e90*/  STG.E.U8 desc[UR22][R78.64+0xa], R3 ;  /* 0x00000a034e007986 */ /* 0x0001e2000c101116 */
[----:B------:R-:W-:-:S03]  /*1ea0*/  SHF.R.U32.HI R0, RZ, 0xb, R114 ;  /* 0x0000000bff007819 */ /* 0x000fc60000011672 */
[----:B------:R1:W-:Y:S04]  /*1eb0*/  STG.E.U8 desc[UR22][R78.64+0x9], R31 ;  /* 0x0000091f4e007986 */ /* 0x0003e8000c101116 */
[----:B------:R2:W-:Y:S01]  /*1ec0*/  STG.E.U8 desc[UR22][R78.64+0xc], R19 ;  /* 0x00000c134e007986 */ /* 0x0005e2000c101116 */
[----:B0-----:R-:W-:-:S03]  /*1ed0*/  SHF.R.U32.HI R3, RZ, 0xb, R46 ;  /* 0x0000000bff037819 */ /* 0x001fc6000001162e */
[----:B------:R0:W-:Y:S01]  /*1ee0*/  STG.E.U8 desc[UR22][R78.64+0x7], R27 ;  /* 0x0000071b4e007986 */ /* 0x0001e2000c101116 */
[----:B-1----:R-:W-:Y:S01]  /*1ef0*/  IMAD R31, R69, 0x20, R10 ;  /* 0x00000020451f7824 */ /* 0x002fe200078e020a */
[----:B------:R-:W-:Y:S02]  /*1f00*/  SHF.R.U32.HI R10, RZ, 0xb, R116 ;  /* 0x0000000bff0a7819 */ /* 0x000fe40000011674 */
[----:B--2---:R-:W-:Y:S01]  /*1f10*/  SHF.R.U32.HI R19, RZ, 0xb, R132 ;  /* 0x0000000bff137819 */ /* 0x004fe20000011684 */
[----:B------:R1:W-:Y:S01]  /*1f20*/  STG.E.U8 desc[UR22][R78.64+0xd], R9 ;  /* 0x00000d094e007986 */ /* 0x0003e2000c101116 */
[----:B------:R-:W-:Y:S01]  /*1f30*/  IMAD.SHL.U32 R128, R95, 0x100, RZ ;  /* 0x000001005f807824 */ /* 0x000fe200078e00ff */
[----:B0-----:R-:W-:Y:S01]  /*1f40*/  LOP3.LUT R27, R8, UR31, RZ, 0x3c, !PT ;  /* 0x0000001f081b7c12 */ /* 0x001fe2000f8e3cff */
[----:B------:R-:W-:Y:S01]  /*1f50*/  IMAD R3, R68, 0x20, R3 ;  /* 0x0000002044037824 */ /* 0x000fe200078e0203 */
[----:B------:R-:W-:-:S03]  /*1f60*/  LOP3.LUT R31, R31, R38, RZ, 0x3c, !PT ;  /* 0x000000261f1f7212 */ /* 0x000fc600078e3cff */
[----:B------:R0:W-:Y:S01]  /*1f70*/  STG.E.U8 desc[UR22][R78.64+0xf], R27 ;  /* 0x00000f1b4e007986 */ /* 0x0001e2000c101116 */
[----:B-1----:R-:W-:Y:S02]  /*1f80*/  IMAD R9, R35, 0x20, R0 ;  /* 0x0000002023097824 */ /* 0x002fe400078e0200 */
[----:B------:R-:W-:Y:S02]  /*1f90*/  IMAD R0, R98, 0x20, R19 ;  /* 0x0000002062007824 */ /* 0x000fe400078e0213 */
[----:B------:R-:W-:Y:S02]  /*1fa0*/  IMAD R19, R95, 0x20, R10 ;  /* 0x000000205f137824 */ /* 0x000fe400078e020a */
[----:B------:R-:W-:Y:S01]  /*1fb0*/  IMAD.SHL.U32 R10, R36, 0x100, RZ ;  /* 0x00000100240a7824 */ /* 0x000fe200078e00ff */
[----:B------:R-:W-:Y:S02]  /*1fc0*/  LOP3.LUT R3, R3, R42, RZ, 0x3c, !PT ;  /* 0x0000002a03037212 */ /* 0x000fe400078e3cff */
[----:B0-----:R-:W-:Y:S01]  /*1fd0*/  SHF.R.U32.HI R27, RZ, 0xb, R128 ;  /* 0x0000000bff1b7819 */ /* 0x001fe20000011680 */
[----:B------:R0:W-:Y:S01]  /*1fe0*/  STG.E.U8 desc[UR22][R78.64+0x10], R31 ;  /* 0x0000101f4e007986 */ /* 0x0001e2000c101116 */
[----:B------:R-:W-:-:S02]  /*1ff0*/  IMAD.SHL.U32 R65, R39, 0x100, RZ ;  /* 0x0000010027417824 */ /* 0x000fc400078e00ff */
[----:B------:R-:W-:Y:S01]  /*2000*/  IMAD.SHL.U32 R50, R66, 0x100, RZ ;  /* 0x0000010042327824 */ /* 0x000fe200078e00ff */
[----:B------:R1:W-:Y:S01]  /*2010*/  STG.E.U8 desc[UR22][R78.64+0x11], R3 ;  /* 0x000011034e007986 */ /* 0x0003e2000c101116 */
[----:B------:R-:W-:Y:S02]  /*2020*/  IMAD R8, R96, 0x20, R27 ;  /* 0x0000002060087824 */ /* 0x000fe400078e021b */
[----:B------:R-:W-:Y:S01]  /*2030*/  IMAD.SHL.U32 R27, R71, 0x100, RZ ;  /* 0x00000100471b7824 */ /* 0x000fe200078e00ff */
[----:B0-----:R-:W-:Y:S02]  /*2040*/  LOP3.LUT R31, R0, R111, RZ, 0x3c, !PT ;  /* 0x0000006f001f7212 */ /* 0x001fe400078e3cff */
[----:B------:R-:W-:Y:S02]  /*2050*/  SHF.R.U32.HI R0, RZ, 0xb, R10 ;  /* 0x0000000bff007819 */ /* 0x000fe4000001160a */
[----:B-1----:R-:W-:Y:S02]  /*2060*/  SHF.R.U32.HI R3, RZ, 0xb, R65 ;  /* 0x0000000bff037819 */ /* 0x002fe40000011641 */
[----:B------:R-:W-:Y:S01]  /*2070*/  LOP3.LUT R9, R9, R52, RZ, 0x3c, !PT ;  /* 0x0000003409097212 */ /* 0x000fe200078e3cff */
[----:B------:R-:W-:Y:S01]  /*2080*/  IMAD R0, R93, 0x20, R0 ;  /* 0x000000205d007824 */ /* 0x000fe200078e0200 */
[----:B------:R-:W-:-:S02]  /*2090*/  LOP3.LUT R19, R19, R126, RZ, 0x3c, !PT ;  /* 0x0000007e13137212 */ /* 0x000fc400078e3cff */
[----:B------:R-:W-:Y:S01]  /*20a0*/  SHF.R.U32.HI R18, RZ, 0xb, R50 ;  /* 0x0000000bff127819 */ /* 0x000fe20000011632 */
[----:B------:R-:W-:Y:S01]  /*20b0*/  IMAD.SHL.U32 R49, R29, 0x100, RZ ;  /* 0x000001001d317824 */ /* 0x000fe200078e00ff */
[----:B------:R-:W-:Y:S01]  /*20c0*/  SHF.R.U32.HI R16, RZ, 0xb, R27 ;  /* 0x0000000bff107819 */ /* 0x000fe2000001161b */
[----:B------:R-:W-:Y:S01]  /*20d0*/  IMAD R3, R36, 0x20, R3 ;  /* 0x0000002024037824 */ /* 0x000fe200078e0203 */
[----:B------:R0:W-:Y:S01]  /*20e0*/  STG.E.U8 desc[UR22][R78.64+0x12], R9 ;  /* 0x000012094e007986 */ /* 0x0001e2000c101116 */
[----:B------:R-:W-:-:S03]  /*20f0*/  IMAD.SHL.U32 R57, R70, 0x100, RZ ;  /* 0x0000010046397824 */ /* 0x000fc600078e00ff */
[----:B------:R1:W-:Y:S01]  /*2100*/  STG.E.U8 desc[UR22][R78.64+0x15], R19 ;  /* 0x000015134e007986 */ /* 0x0003e2000c101116 */
[----:B------:R-:W-:Y:S02]  /*2110*/  IMAD.SHL.U32 R97, R14, 0x100, RZ ;  /* 0x000001000e617824 */ /* 0x000fe400078e00ff */
[----:B------:R-:W-:Y:S01]  /*2120*/  IMAD R16, R29, 0x20, R16 ;  /* 0x000000201d107824 */ /* 0x000fe200078e0210 */
[----:B------:R2:W-:Y:S01]  /*2130*/  STG.E.U8 desc[UR22][R78.64+0x4], R33 ;  /* 0x000004214e007986 */ /* 0x0005e2000c101116 */
[----:B0-----:R-:W-:-:S03]  /*2140*/  IMAD R9, R71, 0x20, R18 ;  /* 0x0000002047097824 */ /* 0x001fc600078e0212 */
[----:B------:R0:W-:Y:S01]  /*2150*/  STG.E.U8 desc[UR22][R78.64+0x13], R31 ;  /* 0x0000131f4e007986 */ /* 0x0001e2000c101116 */
[----:B-1----:R-:W-:Y:S02]  /*2160*/  LOP3.LUT R19, R0, R117, RZ, 0x3c, !PT ;  /* 0x0000007500137212 */ /* 0x002fe400078e3cff */
[----:B--2---:R-:W-:Y:S02]  /*2170*/  LOP3.LUT R33, R8, R131, RZ, 0x3c, !PT ;  /* 0x0000008308217212 */ /* 0x004fe400078e3cff */
[----:B------:R-:W-:Y:S01]  /*2180*/  SHF.R.U32.HI R8, RZ, 0xb, R49 ;  /* 0x0000000bff087819 */ /* 0x000fe20000011631 */
[----:B------:R1:W-:Y:S01]  /*2190*/  STG.E.U8 desc[UR22][R78.64+0x16], R19 ;  /* 0x000016134e007986 */ /* 0x0003e2000c101116 */
[----:B0-----:R-:W-:Y:S01]  /*21a0*/  LOP3.LUT R31, R3, R12, RZ, 0x3c, !PT ;  /* 0x0000000c031f7212 */ /* 0x001fe200078e3cff */
[----:B------:R-:W-:Y:S01]  /*21b0*/  IMAD.SHL.U32 R3, R64, 0x100, RZ ;  /* 0x0000010040037824 */ /* 0x000fe200078e00ff */
[----:B------:R-:W-:Y:S02]  /*21c0*/  LOP3.LUT R55, R9, R106, RZ, 0x3c, !PT ;  /* 0x0000006a09377212 */ /* 0x000fe400078e3cff */
[----:B------:R-:W-:Y:S01]  /*21d0*/  SHF.R.U32.HI R9, RZ, 0xb, R57 ;  /* 0x0000000bff097819 */ /* 0x000fe20000011639 */
[----:B------:R-:W-:Y:S01]  /*21e0*/  IMAD R8, R39, 0x20, R8 ;  /* 0x0000002027087824 */ /* 0x000fe200078e0208 */
[----:B------:R-:W-:Y:S01]  /*21f0*/  LOP3.LUT R47, R16, R105, RZ, 0x3c, !PT ;  /* 0x00000069102f7212 */ /* 0x000fe200078e3cff */
[----:B------:R0:W-:Y:S01]  /*2200*/  STG.E.U8 desc[UR22][R78.64+0x17], R31 ;  /* 0x0000171f4e007986 */ /* 0x0001e2000c101116 */
[----:B------:R-:W-:Y:S01]  /*2210*/  IMAD.SHL.U32 R16, R15, 0x100, RZ ;  /* 0x000001000f107824 */ /* 0x000fe200078e00ff */
[----:B-1----:R-:W-:Y:S01]  /*2220*/  SHF.R.U32.HI R19, RZ, 0xb, R97 ;  /* 0x0000000bff137819 */ /* 0x002fe20000011661 */
[----:B------:R-:W-:Y:S01]  /*2230*/  IMAD.SHL.U32 R22, R69, 0x100, RZ ;  /* 0x0000010045167824 */ /* 0x000fe200078e00ff */
[----:B------:R1:W-:Y:S01]  /*2240*/  STG.E.U8 desc[UR22][R78.64+0xb], R37 ;  /* 0x00000b254e007986 */ /* 0x0003e2000c101116 */
[----:B------:R-:W-:-:S02]  /*2250*/  IMAD R9, R66, 0x20, R9 ;  /* 0x0000002042097824 */ /* 0x000fc400078e0209 */
[----:B------:R-:W-:Y:S01]  /*2260*/  IMAD R0, R70, 0x20, R19 ;  /* 0x0000002046007824 */ /* 0x000fe200078e0213 */
[----:B------:R2:W-:Y:S01]  /*2270*/  STG.E.U8 desc[UR22][R78.64+0x14], R33 ;  /* 0x000014214e007986 */ /* 0x0005e2000c101116 */
[----:B0-----:R-:W-:Y:S01]  /*2280*/  SHF.R.U32.HI R31, RZ, 0xb, R3 ;  /* 0x0000000bff1f7819 */ /* 0x001fe20000011603 */
[----:B------:R-:W-:Y:S02]  /*2290*/  IMAD.SHL.U32 R108, R4, 0x100, RZ ;  /* 0x00000100046c7824 */ /* 0x000fe400078e00ff */
[----:B------:R-:W-:Y:S01]  /*22a0*/  IMAD.SHL.U32 R59, R107, 0x100, RZ ;  /* 0x000001006b3b7824 */ /* 0x000fe200078e00ff */
[----:B------:R-:W-:Y:S02]  /*22b0*/  SHF.R.U32.HI R18, RZ, 0xb, R22 ;  /* 0x0000000bff127819 */ /* 0x000fe40000011616 */
[----:B-1----:R-:W-:Y:S01]  /*22c0*/  LOP3.LUT R37, R8, UR24, RZ, 0x3c, !PT ;  /* 0x0000001808257c12 */ /* 0x002fe2000f8e3cff */
[----:B------:R-:W-:Y:S01]  /*22d0*/  IMAD R8, R14, 0x20, R31 ;  /* 0x000000200e087824 */ /* 0x000fe200078e021f */
[----:B--2---:R-:W-:Y:S01]  /*22e0*/  SHF.R.U32.HI R33, RZ, 0xb, R16 ;  /* 0x0000000bff217819 */ /* 0x004fe20000011610 */
[----:B------:R-:W-:Y:S01]  /*22f0*/  IMAD.SHL.U32 R75, R73, 0x100, RZ ;  /* 0x00000100494b7824 */ /* 0x000fe200078e00ff */
[----:B------:R0:W-:Y:S01]  /*2300*/  STG.E.U8 desc[UR22][R78.64+0x19], R47 ;  /* 0x0000192f4e007986 */ /* 0x0001e2000c101116 */
[----:B------:R-:W-:-:S02]  /*2310*/  LOP3.LUT R9, R9, R104, RZ, 0x3c, !PT ;  /* 0x0000006809097212 */ /* 0x000fc400078e3cff */
[----:B------:R-:W-:Y:S01]  /*2320*/  LOP3.LUT R19, R0, R103, RZ, 0x3c, !PT ;  /* 0x0000006700137212 */ /* 0x000fe200078e3cff */
[----:B------:R-:W-:Y:S01]  /*2330*/  IMAD R33, R64, 0x20, R33 ;  /* 0x0000002040217824 */ /* 0x000fe200078e0221 */
[-C--:B------:R-:W-:Y:S02]  /*2340*/  LOP3.LUT R11, R11, R20.reuse, RZ, 0x3c, !PT ;  /* 0x000000140b0b7212 */ /* 0x080fe400078e3cff */
[----:B------:R-:W-:Y:S01]  /*2350*/  SHF.R.U32.HI R0, RZ, 0xb, R108 ;  /* 0x0000000bff007819 */ /* 0x000fe2000001166c */
[----:B------:R-:W-:Y:S01]  /*2360*/  IMAD R18, R15, 0x20, R18 ;  /* 0x000000200f127824 */ /* 0x000fe200078e0212 */
[----:B------:R-:W-:Y:S02]  /*2370*/  LOP3.LUT R31, R8, R101, RZ, 0x3c, !PT ;  /* 0x00000065081f7212 */ /* 0x000fe400078e3cff */
[----:B0-----:R-:W-:Y:S01]  /*2380*/  SHF.R.U32.HI R47, RZ, 0xb, R59 ;  /* 0x0000000bff2f7819 */ /* 0x001fe2000001163b */
[----:B------:R0:W-:Y:S01]  /*2390*/  STG.E.U8 desc[UR22][R78.64+0x1b], R9 ;  /* 0x00001b094e007986 */ /* 0x0001e2000c101116 */
[----:B------:R-:W-:-:S02]  /*23a0*/  LOP3.LUT R61, R61, R20, RZ, 0x3c, !PT ;  /* 0x000000143d3d7212 */ /* 0x000fc400078e3cff */
[----:B------:R-:W-:Y:S01]  /*23b0*/  SHF.R.U32.HI R8, RZ, 0xb, R75 ;  /* 0x0000000bff087819 */ /* 0x000fe2000001164b */
[----:B------:R-:W-:Y:S01]  /*23c0*/  IMAD.SHL.U32 R102, R13, 0x100, RZ ;  /* 0x000001000d667824 */ /* 0x000fe200078e00ff */
[----:B------:R1:W-:Y:S01]  /*23d0*/  STG.E.U8 desc[UR22][R78.64+0x18], R37 ;  /* 0x000018254e007986 */ /* 0x0003e2000c101116 */
[----:B------:R-:W-:Y:S01]  /*23e0*/  IMAD R47, R4, 0x20, R47 ;  /* 0x00000020042f7824 */ /* 0x000fe200078e022f */
[----:B------:R-:W-:Y:S01]  /*23f0*/  LOP3.LUT R33, R33, UR29, RZ, 0x3c, !PT ;  /* 0x0000001d21217c12 */ /* 0x000fe2000f8e3cff */
[----:B------:R-:W-:Y:S01]  /*2400*/  IMAD.SHL.U32 R62, R100, 0x100, RZ ;  /* 0x00000100643e7824 */ /* 0x000fe200078e00ff */
[----:B------:R2:W-:Y:S01]  /*2410*/  STG.E.U8 desc[UR22][R78.64+0x1d], R31 ;  /* 0x00001d1f4e007986 */ /* 0x0005e2000c101116 */
[----:B------:R-:W-:Y:S02]  /*2420*/  IMAD.SHL.U32 R30, R26, 0x100, RZ ;  /* 0x000001001a1e7824 */ /* 0x000fe400078e00ff */
[----:B0-----:R-:W-:Y:S02]  /*2430*/  IMAD R9, R11, 0x20, R0 ;  /* 0x000000200b097824 */ /* 0x001fe400078e0200 */
[----:B------:R-:W-:-:S02]  /*2440*/  IMAD R8, R107, 0x20, R8 ;  /* 0x000000206b087824 */ /* 0x000fc400078e0208 */
[----:B------:R-:W-:Y:S01]  /*2450*/  IMAD.SHL.U32 R72, R24, 0x100, RZ ;  /* 0x0000010018487824 */ /* 0x000fe200078e00ff */
[----:B-1----:R-:W-:Y:S01]  /*2460*/  LOP3.LUT R37, R18, UR30, RZ, 0x3c, !PT ;  /* 0x0000001e12257c12 */ /* 0x002fe2000f8e3cff */
[----:B------:R0:W-:Y:S01]  /*2470*/  STG.E.U8 desc[UR22][R78.64+0x1c], R19 ;  /* 0x00001c134e007986 */ /* 0x0001e2000c101116 */
[----:B------:R-:W-:Y:S01]  /*2480*/  SHF.R.U32.HI R18, RZ, 0xb, R102 ;  /* 0x0000000bff127819 */ /* 0x000fe20000011666 */
[----:B--2---:R-:W-:Y:S01]  /*2490*/  IMAD.SHL.U32 R31, R61, 0x100, RZ ;  /* 0x000001003d1f7824 */ /* 0x004fe200078e00ff */
[----:B------:R-:W-:Y:S01]  /*24a0*/  LOP3.LUT R9, R9, R98, RZ, 0x3c, !PT ;  /* 0x0000006209097212 */ /* 0x000fe200078e3cff */
[----:B------:R1:W-:Y:S01]  /*24b0*/  STG.E.U8 desc[UR22][R78.64+0x1e], R33 ;  /* 0x00001e214e007986 */ /* 0x0003e2000c101116 */
[----:B------:R-:W-:Y:S02]  /*24c0*/  LOP3.LUT R47, R47, R96, RZ, 0x3c, !PT ;  /* 0x000000602f2f7212 */ /* 0x000fe400078e3cff */
[----:B------:R-:W-:Y:S01]  /*24d0*/  SHF.R.U32.HI R0, RZ, 0xb, R62 ;  /* 0x0000000bff007819 */ /* 0x000fe2000001163e */
[----:B------:R2:W-:Y:S01]  /*24e0*/  STG.E.U8 desc[UR22][R78.64+0x1a], R55 ;  /* 0x00001a374e007986 */ /* 0x0005e2000c101116 */
[----:B------:R-:W-:Y:S01]  /*24f0*/  LOP3.LUT R21, R21, R20, RZ, 0x3c, !PT ;  /* 0x0000001415157212 */ /* 0x000fe200078e3cff */
[----:B0-----:R-:W-:-:S02]  /*2500*/  IMAD.SHL.U32 R19, R23, 0x100, RZ ;  /* 0x0000010017137824 */ /* 0x001fc400078e00ff */
[----:B------:R0:W-:Y:S01]  /*2510*/  STG.E.U8 desc[UR22][R78.64+0x1f], R37 ;  /* 0x00001f254e007986 */ /* 0x0001e2000c101116 */
[----:B------:R-:W-:Y:S02]  /*2520*/  SHF.R.U32.HI R20, RZ, 0xb, R31 ;  /* 0x0000000bff147819 */ /* 0x000fe4000001161f */
[----:B-1----:R-:W-:Y:S01]  /*2530*/  SHF.R.U32.HI R33, RZ, 0xb, R30 ;  /* 0x0000000bff217819 */ /* 0x002fe2000001161e */
[----:B------:R-:W-:Y:S01]  /*2540*/  IMAD R18, R73, 0x20, R18 ;  /* 0x0000002049127824 */ /* 0x000fe200078e0212 */
[----:B------:R1:W-:Y:S01]  /*2550*/  STG.E.U8 desc[UR22][R78.64+0x20], R9 ;  /* 0x000020094e007986 */ /* 0x0003e2000c101116 */
[----:B--2---:R-:W-:-:S03]  /*2560*/  LOP3.LUT R55, R8, R95, RZ, 0x3c, !PT ;  /* 0x0000005f08377212 */ /* 0x004fc600078e3cff */
[----:B------:R2:W-:Y:S01]  /*2570*/  STG.E.U8 desc[UR22][R78.64+0x21], R47 ;  /* 0x0000212f4e007986 */ /* 0x0005e2000c101116 */
[----:B0-----:R-:W-:-:S03]  /*2580*/  SHF.R.U32.HI R37, RZ, 0xb, R72 ;  /* 0x0000000bff257819 */ /* 0x001fc60000011648 */
[----:B------:R0:W-:Y:S01]  /*2590*/  STG.E.U8 desc[UR22][R78.64+0x22], R55 ;  /* 0x000022374e007986 */ /* 0x0001e2000c101116 */
[----:B-1----:R-:W-:Y:S02]  /*25a0*/  IMAD R9, R13, 0x20, R0 ;  /* 0x000000200d097824 */ /* 0x002fe400078e0200 */
[----:B------:R-:W-:Y:S01]  /*25b0*/  IMAD R0, R100, 0x20, R33 ;  /* 0x0000002064007824 */ /* 0x000fe200078e0221 */
[----:B--2---:R-:W-:Y:S01]  /*25c0*/  SHF.R.U32.HI R47, RZ, 0xb, R19 ;  /* 0x0000000bff2f7819 */ /* 0x004fe20000011613 */
[----:B------:R-:W-:Y:S02]  /*25d0*/  IMAD R8, R26, 0x20, R37 ;  /* 0x000000201a087824 */ /* 0x000fe400078e0225 */
[----:B------:R-:W-:Y:S01]  /*25e0*/  IMAD R33, R23, 0x20, R20 ;  /* 0x0000002017217824 */ /* 0x000fe200078e0214 */
[----:B------:R-:W-:Y:S01]  /*25f0*/  LOP3.LUT R63, R18, R93, RZ, 0x3c, !PT ;  /* 0x0000005d123f7212 */ /* 0x000fe200078e3cff */
[----:B0-----:R-:W-:Y:S01]  /*2600*/  IMAD.SHL.U32 R55, R25, 0x100, RZ ;  /* 0x0000010019377824 */ /* 0x001fe200078e00ff */
[----:B------:R-:W-:Y:S01]  /*2610*/  LOP3.LUT R37, R0, R39, RZ, 0x3c, !PT ;  /* 0x0000002700257212 */ /* 0x000fe200078e3cff */
[----:B------:R-:W-:Y:S01]  /*2620*/  IMAD R18, R24, 0x20, R47 ;  /* 0x0000002018127824 */ /* 0x000fe200078e022f */
[----:B------:R-:W-:Y:S01]  /*2630*/  LOP3.LUT R47, R8, R29, RZ, 0x3c, !PT ;  /* 0x0000001d082f7212 */ /* 0x000fe200078e3cff */
[----:B------:R-:W-:Y:S01]  /*2640*/  IMAD.SHL.U32 R67, R2, 0x100, RZ ;  /* 0x0000010002437824 */ /* 0x000fe200078e00ff */
[----:B------:R-:W-:Y:S01]  /*2650*/  LOP3.LUT R33, R33, R66, RZ, 0x3c, !PT ;  /* 0x0000004221217212 */ /* 0x000fe200078e3cff */
[----:B------:R-:W-:Y:S01]  /*2660*/  IMAD.SHL.U32 R34, R7, 0x100, RZ ;  /* 0x0000010007227824 */ /* 0x000fe200078e00ff */
[----:B------:R-:W-:Y:S01]  /*2670*/  SHF.R.U32.HI R8, RZ, 0xb, R55 ;  /* 0x0000000bff087819 */ /* 0x000fe20000011637 */
[----:B------:R-:W-:Y:S01]  /*2680*/  IMAD.SHL.U32 R20, R21, 0x100, RZ ;  /* 0x0000010015147824 */ /* 0x000fe200078e00ff */
[----:B------:R-:W-:Y:S01]  /*2690*/  LOP3.LUT R77, R18, R71, RZ, 0x3c, !PT ;  /* 0x00000047124d7212 */ /* 0x000fe200078e3cff */
[----:B------:R0:W-:Y:S01]  /*26a0*/  STG.E.U8 desc[UR22][R78.64+0x25], R37 ;  /* 0x000025254e007986 */ /* 0x0001e2000c101116 */
[----:B------:R-:W-:-:S02]  /*26b0*/  SHF.R.U32.HI R18, RZ, 0xb, R67 ;  /* 0x0000000bff127819 */ /* 0x000fc40000011643 */
[----:B------:R-:W-:Y:S01]  /*26c0*/  LOP3.LUT R9, R9, R36, RZ, 0x3c, !PT ;  /* 0x0000002409097212 */ /* 0x000fe200078e3cff */
[----:B------:R1:W-:Y:S01]  /*26d0*/  STG.E.U8 desc[UR22][R78.64+0x28], R33 ;  /* 0x000028214e007986 */ /* 0x0003e2000c101116 */
[----:B------:R-:W-:-:S03]  /*26e0*/  SHF.R.U32.HI R0, RZ, 0xb, R20 ;  /* 0x0000000bff007819 */ /* 0x000fc60000011614 */
[----:B------:R2:W-:Y:S01]  /*26f0*/  STG.E.U8 desc[UR22][R78.64+0x23], R63 ;  /* 0x0000233f4e007986 */ /* 0x0005e2000c101116 */
[----:B0-----:R-:W-:Y:S01]  /*2700*/  SHF.R.U32.HI R37, RZ, 0xb, R34 ;  /* 0x0000000bff257819 */ /* 0x001fe20000011622 */
[----:B------:R-:W-:Y:S02]  /*2710*/  IMAD R99, R25, 0x20, R18 ;  /* 0x0000002019637824 */ /* 0x000fe400078e0212 */
[----:B-1----:R-:W-:Y:S02]  /*2720*/  IMAD R33, R21, 0x20, R8 ;  /* 0x0000002015217824 */ /* 0x002fe400078e0208 */
[----:B--2---:R-:W-:Y:S01]  /*2730*/  IMAD.SHL.U32 R63, R17, 0x100, RZ ;  /* 0x00000100113f7824 */ /* 0x004fe200078e00ff */
[----:B------:R0:W-:Y:S01]  /*2740*/  STG.E.U8 desc[UR22][R78.64+0x24], R9 ;  /* 0x000024094e007986 */ /* 0x0001e2000c101116 */
[----:B------:R-:W-:Y:S01]  /*2750*/  IMAD R18, R2, 0x20, R37 ;  /* 0x0000002002127824 */ /* 0x000fe200078e0225 */
[----:B------:R-:W-:Y:S01]  /*2760*/  LOP3.LUT R37, R33, R14, RZ, 0x3c, !PT ;  /* 0x0000000e21257212 */ /* 0x000fe200078e3cff */
[----:B------:R-:W-:Y:S01]  /*2770*/  IMAD.SHL.U32 R33, R6, 0x100, RZ ;  /* 0x0000010006217824 */ /* 0x000fe200078e00ff */
[----:B------:R-:W-:Y:S01]  /*2780*/  SHF.R.U32.HI R74, RZ, 0xb, R63 ;  /* 0x0000000bff4a7819 */ /* 0x000fe2000001163f */
[----:B------:R1:W-:Y:S01]  /*2790*/  STG.E.U8 desc[UR22][R78.64+0x26], R47 ;  /* 0x0000262f4e007986 */ /* 0x0003e2000c101116 */
[----:B0-----:R-:W-:-:S03]  /*27a0*/  IMAD R9, R61, 0x20, R0 ;  /* 0x000000203d097824 */ /* 0x001fc600078e0200 */
[----:B------:R0:W-:Y:S01]  /*27b0*/  STG.E.U8 desc[UR22][R78.64+0x27], R77 ;  /* 0x0000274d4e007986 */ /* 0x0001e2000c101116 */
[----:B------:R-:W-:Y:S01]  /*27c0*/  IMAD R74, R7, 0x20, R74 ;  /* 0x00000020074a7824 */ /* 0x000fe200078e024a */
[----:B------:R-:W-:Y:S02]  /*27d0*/  SHF.R.U32.HI R0, RZ, 0xb, R33 ;  /* 0x0000000bff007819 */ /* 0x000fe40000011621 */
[----:B-1----:R-:W-:Y:S02]  /*27e0*/  LOP3.LUT R47, R99, R64, RZ, 0x3c, !PT ;  /* 0x00000040632f7212 */ /* 0x002fe400078e3cff */
[----:B------:R-:W-:Y:S01]  /*27f0*/  LOP3.LUT R9, R9, R70, RZ, 0x3c, !PT ;  /* 0x0000004609097212 */ /* 0x000fe200078e3cff */
[----:B------:R-:W1:Y:S01]  /*2800*/  LDC.64 R86, c[0x0][0x388] ;  /* 0x0000e200ff567b82 */ /* 0x000e620000000a00 */
[----:B------:R-:W-:Y:S01]  /*2810*/  LOP3.LUT R83, R74, R69, RZ, 0x3c, !PT ;  /* 0x000000454a537212 */ /* 0x000fe200078e3cff */
[----:B------:R2:W-:Y:S01]  /*2820*/  STG.E.U8 desc[UR22][R78.64+0x2b], R47 ;  /* 0x00002b2f4e007986 */ /* 0x0005e2000c101116 */
[----:B------:R-:W-:-:S05]  /*2830*/  IMAD.SHL.U32 R109, R11, 0x100, RZ ;  /* 0x000001000b6d7824 */ /* 0x000fca00078e00ff */
[----:B0-----:R-:W0:Y:S01]  /*2840*/  LDC.64 R76, c[0x0][0x388] ;  /* 0x0000e200ff4c7b82 */ /* 0x001e220000000a00 */
[----:B------:R-:W-:Y:S01]  /*2850*/  STG.E.U8 desc[UR22][R78.64+0x29], R9 ;  /* 0x000029094e007986 */ /* 0x000fe2000c101116 */
[----:B------:R-:W-:Y:S01]  /*2860*/  USHF.L.U32 UR4, UR31, 0x8, URZ ;  /* 0x000000081f047899 */ /* 0x000fe200080006ff */
[----:B--2---:R-:W-:-:S05]  /*2870*/  IMAD R47, R17, 0x20, R0 ;  /* 0x00000020112f7824 */ /* 0x004fca00078e0200 */
[----:B------:R-:W2:Y:S01]  /*2880*/  LDC.64 R88, c[0x0][0x388] ;  /* 0x0000e200ff587b82 */ /* 0x000ea20000000a00 */
[----:B------:R-:W-:Y:S01]  /*2890*/  IMAD.SHL.U32 R0, R28, 0x100, RZ ;  /* 0x000001001c007824 */ /* 0x000fe200078e00ff */
[----:B------:R3:W-:Y:S01]  /*28a0*/  STG.E.U8 desc[UR22][R78.64+0x2a], R37 ;  /* 0x00002a254e007986 */ /* 0x0007e2000c101116 */
[----:B------:R-:W-:-:S05]  /*28b0*/  USHF.L.U32 UR5, UR37, 0x8, URZ ;  /* 0x0000000825057899 */ /* 0x000fca00080006ff */
[----:B------:R-:W4:Y:S01]  /*28c0*/  LDC.64 R118, c[0x0][0x388] ;  /* 0x0000e200ff767b82 */ /* 0x000f220000000a00 */
[----:B------:R5:W-:Y:S01]  /*28d0*/  STG.E.U8 desc[UR22][R78.64+0x2d], R83 ;  /* 0x00002d534e007986 */ /* 0x000be2000c101116 */
[----:B------:R-:W-:-:S06]  /*28e0*/  USHF.L.U32 UR7, UR36, 0x8, URZ ;  /* 0x0000000824077899 */ /* 0x000fcc00080006ff */
[----:B------:R-:W4:Y:S01]  /*28f0*/  LDC.64 R90, c[0x0][0x388] ;  /* 0x0000e200ff5a7b82 */ /* 0x000f220000000a00 */
[----:B---3--:R-:W-:Y:S01]  /*2900*/  SHF.R.U32.HI R37, RZ, 0xb, R109 ;  /* 0x0000000bff257819 */ /* 0x008fe2000001166d */
[----:B------:R-:W-:-:S06]  /*2910*/  USHF.L.U32 UR9, UR35, 0x8, URZ ;  /* 0x0000000823097899 */ /* 0x000fcc00080006ff */
[----:B------:R-:W3:Y:S01]  /*2920*/  LDC.64 R8, c[0x0][0x388] ;  /* 0x0000e200ff087b82 */ /* 0x000ee20000000a00 */
[----:B-----5:R-:W-:Y:S01]  /*2930*/  SHF.R.U32.HI R83, RZ, 0xb, R0 ;  /* 0x0000000bff537819 */ /* 0x020fe20000011600 */
[----:B------:R-:W-:Y:S01]  /*2940*/  USHF.R.U32.HI UR4, URZ, 0xb, UR4 ;  /* 0x0000000bff047899 */ /* 0x000fe20008011604 */
[----:B------:R-:W-:Y:S01]  /*2950*/  LOP3.LUT R81, R18, R15, RZ, 0x3c, !PT ;  /* 0x0000000f12517212 */ /* 0x000fe200078e3cff */
[----:B------:R-:W-:Y:S01]  /*2960*/  USHF.R.U32.HI UR6, URZ, 0xb, UR5 ;  /* 0x0000000bff067899 */ /* 0x000fe20008011605 */
[----:B------:R-:W-:Y:S01]  /*2970*/  IMAD R32, R6, 0x20, R37 ;  /* 0x0000002006207824 */ /* 0x000fe200078e0225 */
[----:B------:R-:W-:Y:S01]  /*2980*/  USHF.R.U32.HI UR8, URZ, 0xb, UR7 ;  /* 0x0000000bff087899 */ /* 0x000fe20008011607 */
[----:B------:R-:W-:Y:S01]  /*2990*/  IMAD R60, R130, 0x20, R83 ;  /* 0x00000020823c7824 */ /* 0x000fe200078e0253 */
[----:B------:R-:W-:Y:S01]  /*29a0*/  USHF.R.U32.HI UR10, URZ, 0xb, UR9 ;  /* 0x0000000bff0a7899 */ /* 0x000fe20008011609 */
[----:B------:R5:W-:Y:S01]  /*29b0*/  STG.E.U8 desc[UR22][R78.64+0x2c], R81 ;  /* 0x00002c514e007986 */ /* 0x000be2000c101116 */
[----:B------:R-:W-:Y:S01]  /*29c0*/  ULEA UR6, UR31, UR6, 0x5 ;  /* 0x000000061f067291 */ /* 0x000fe2000f8e28ff */
[----:B------:R-:W-:Y:S01]  /*29d0*/  LEA R0, R28, UR4, 0x5 ;  /* 0x000000041c007c11 */ /* 0x000fe2000f8e28ff */
[----:B------:R-:W-:Y:S01]  /*29e0*/  ULEA UR8, UR37, UR8, 0x5 ;  /* 0x0000000825087291 */ /* 0x000fe2000f8e28ff */
[----:B------:R-:W-:Y:S01]  /*29f0*/  LOP3.LUT R37, R32, R35, RZ, 0x3c, !PT ;  /* 0x0000002320257212 */ /* 0x000fe200078e3cff */
[----:B------:R-:W-:Y:S01]  /*2a00*/  ULEA UR10, UR36, UR10, 0x5 ;  /* 0x0000000a240a7291 */ /* 0x000fe2000f8e28ff */
[----:B------:R-:W-:-:S02]  /*2a10*/  LOP3.LUT R123, R73, R60, RZ, 0x3c, !PT ;  /* 0x0000003c497b7212 */ /* 0x000fc400078e3cff */
[----:B------:R-:W-:Y:S02]  /*2a20*/  LOP3.LUT R149, R13, R0, RZ, 0x3c, !PT ;  /* 0x000000000d957212 */ /* 0x000fe400078e3cff */
[----:B-----5:R-:W-:Y:S02]  /*2a30*/  LOP3.LUT R81, R47, R68, RZ, 0x3c, !PT ;  /* 0x000000442f517212 */ /* 0x020fe400078e3cff */
[----:B------:R-:W-:Y:S02]  /*2a40*/  LOP3.LUT R151, R100, UR6, RZ, 0x3c, !PT ;  /* 0x0000000664977c12 */ /* 0x000fe4000f8e3cff */
[----:B------:R-:W-:Y:S01]  /*2a50*/  LOP3.LUT R153, R26, UR8, RZ, 0x3c, !PT ;  /* 0x000000081a997c12 */ /* 0x000fe2000f8e3cff */
[----:B------:R-:W-:Y:S01]  /*2a60*/  STG.E.U8 desc[UR22][R78.64+0x2e], R81 ;  /* 0x00002e514e007986 */ /* 0x000fe2000c101116 */
[----:B------:R-:W-:-:S03]  /*2a70*/  LOP3.LUT R155, R24, UR10, RZ, 0x3c, !PT ;  /* 0x0000000a189b7c12 */ /* 0x000fc6000f8e3cff */
[----:B0-----:R0:W-:Y:S04]  /*2a80*/  STG.E.U8 desc[UR22][R76.64+0x2f], R37 ;  /* 0x00002f254c007986 */ /* 0x0011e8000c101116 */
[----:B-1----:R-:W-:Y:S04]  /*2a90*/  STG.E.U8 desc[UR22][R86.64+0x30], R123 ;  /* 0x0000307b56007986 */ /* 0x002fe8000c101116 */
[----:B--2---:R-:W-:Y:S04]  /*2aa0*/  STG.E.U8 desc[UR22][R88.64+0x31], R149 ;  /* 0x0000319558007986 */ /* 0x004fe8000c101116 */
[----:B----4-:R-:W-:Y:S01]  /*2ab0*/  STG.E.U8 desc[UR22][R118.64+0x32], R151 ;  /* 0x0000329776007986 */ /* 0x010fe2000c101116 */
[----:B0-----:R-:W-:-:S03]  /*2ac0*/  IMAD.SHL.U32 R37, R142, 0x100, RZ ;  /* 0x000001008e257824 */ /* 0x001fc600078e00ff */
[----:B------:R0:W-:Y:S04]  /*2ad0*/  STG.E.U8 desc[UR22][R90.64+0x33], R153 ;  /* 0x000033995a007986 */ /* 0x0001e8000c101116 */
[----:B---3--:R1:W-:Y:S01]  /*2ae0*/  STG.E.U8 desc[UR22][R8.64+0x34], R155 ;  /* 0x0000349b08007986 */ /* 0x0083e2000c101116 */
[--C-:B------:R-:W-:Y:S01]  /*2af0*/  SHF.R.U32.HI R40, RZ, 0xb, R37.reuse ;  /* 0x0000000bff287819 */ /* 0x100fe20000011625 */
[----:B------:R-:W2:Y:S01]  /*2b00*/  LDC.64 R76, c[0x0][0x388] ;  /* 0x0000e200ff4c7b82 */ /* 0x000ea20000000a00 */
[----:B------:R-:W-:Y:S02]  /*2b10*/  SHF.R.U32.HI R56, RZ, 0xf, R37 ;  /* 0x0000000fff387819 */ /* 0x000fe40000011625 */
[----:B0-----:R-:W-:Y:S02]  /*2b20*/  SHF.R.U32.HI R91, RZ, 0xb, R129 ;  /* 0x0000000bff5b7819 */ /* 0x001fe40000011681 */
[----:B-1----:R-:W-:-:S02]  /*2b30*/  SHF.R.U32.HI R9, RZ, 0xf, R127 ;  /* 0x0000000fff097819 */ /* 0x002fc4000001167f */
[----:B------:R-:W-:Y:S01]  /*2b40*/  SHF.R.U32.HI R8, RZ, 0x9, R48 ;  /* 0x00000009ff087819 */ /* 0x000fe20000011630 */
[----:B------:R-:W-:Y:S02]  /*2b50*/  IMAD R90, R38, 0x20, R91 ;  /* 0x00000020265a7824 */ /* 0x000fe400078e025b */
[----:B------:R-:W-:Y:S02]  /*2b60*/  IMAD R54, R126, 0x2, R9 ;  /* 0x000000027e367824 */ /* 0x000fe400078e0209 */
[----:B------:R-:W-:Y:S01]  /*2b70*/  IMAD R8, R103, 0x80, R8 ;  /* 0x0000008067087824 */ /* 0x000fe200078e0208 */
[----:B------:R-:W0:Y:S01]  /*2b80*/  LDC.64 R78, c[0x0][0x388] ;  /* 0x0000e200ff4e7b82 */ /* 0x000e220000000a00 */
[C---:B------:R-:W-:Y:S01]  /*2b90*/  IMAD R37, R45.reuse, 0x20, R40 ;  /* 0x000000202d257824 */ /* 0x040fe200078e0228 */
[-C--:B------:R-:W-:Y:S01]  /*2ba0*/  LOP3.LUT R119, R54, R45.reuse, RZ, 0x3c, !PT ;  /* 0x0000002d36777212 */ /* 0x080fe200078e3cff */
[C---:B------:R-:W-:Y:S01]  /*2bb0*/  IMAD R40, R45.reuse, 0x2, R56 ;  /* 0x000000022d287824 */ /* 0x040fe200078e0238 */
[-C--:B------:R-:W-:Y:S01]  /*2bc0*/  LOP3.LUT R8, R8, R45.reuse, RZ, 0x3c, !PT ;  /* 0x0000002d08087212 */ /* 0x080fe200078e3cff */
[----:B------:R-:W-:Y:S01]  /*2bd0*/  USHF.L.U32 UR4, UR34, 0x8, URZ ;  /* 0x0000000822047899 */ /* 0x000fe200080006ff */
[----:B------:R-:W-:Y:S01]  /*2be0*/  LOP3.LUT R54, R90, R45, RZ, 0x3c, !PT ;  /* 0x0000002d5a367212 */ /* 0x000fe200078e3cff */
[----:B------:R-:W-:Y:S01]  /*2bf0*/  IMAD.SHL.U32 R45, R45, 0x100, RZ ;  /* 0x000001002d2d7824 */ /* 0x000fe200078e00ff */
[----:B------:R-:W1:Y:S01]  /*2c00*/  LDC.64 R80, c[0x0][0x388] ;  /* 0x0000e200ff507b82 */ /* 0x000e620000000a00 */
[----:B------:R-:W-:-:S02]  /*2c10*/  SHF.R.U32.HI R123, RZ, 0x9, R110 ;  /* 0x00000009ff7b7819 */ /* 0x000fc4000001166e */
[----:B------:R-:W-:Y:S01]  /*2c20*/  SHF.R.U32.HI R56, RZ, 0xf, R133 ;  /* 0x0000000fff387819 */ /* 0x000fe20000011685 */
[----:B------:R-:W-:-:S04]  /*2c30*/  USHF.R.U32.HI UR11, URZ, 0xb, UR4 ;  /* 0x0000000bff0b7899 */ /* 0x000fc80008011604 */
[----:B------:R-:W3:Y:S01]  /*2c40*/  LDC.64 R82, c[0x0][0x388] ;  /* 0x0000e200ff527b82 */ /* 0x000ee20000000a00 */
[----:B------:R-:W-:Y:S01]  /*2c50*/  SHF.R.U32.HI R9, RZ, 0xb, R45 ;  /* 0x0000000bff097819 */ /* 0x000fe2000001162d */
[----:B------:R-:W-:Y:S01]  /*2c60*/  IMAD R149, R104, 0x80, R123 ;  /* 0x0000008068957824 */ /* 0x000fe200078e027b */
[----:B------:R-:W-:Y:S01]  /*2c70*/  SHF.R.U32.HI R45, RZ, 0xf, R45 ;  /* 0x0000000fff2d7819 */ /* 0x000fe2000001162d */
[----:B------:R-:W-:-:S04]  /*2c80*/  IMAD.SHL.U32 R134, R147, 0x100, RZ ;  /* 0x0000010093867824 */ /* 0x000fc800078e00ff */
[----:B------:R-:W4:Y:S01]  /*2c90*/  LDC.64 R84, c[0x0][0x388] ;  /* 0x0000e200ff547b82 */ /* 0x000f220000000a00 */
[----:B------:R-:W-:Y:S01]  /*2ca0*/  IMAD R123, R131, 0x2, R56 ;  /* 0x00000002837b7824 */ /* 0x000fe200078e0238 */
[----:B------:R-:W-:Y:S01]  /*2cb0*/  ULEA UR11, UR35, UR11, 0x5 ;  /* 0x0000000b230b7291 */ /* 0x000fe2000f8e28ff */
[----:B------:R-:W-:-:S05]  /*2cc0*/  IMAD.SHL.U32 R146, R120, 0x100, RZ ;  /* 0x0000010078927824 */ /* 0x000fca00078e00ff */
[----:B------:R-:W5:Y:S01]  /*2cd0*/  LDC.64 R86, c[0x0][0x388] ;  /* 0x0000e200ff567b82 */ /* 0x000f620000000a00 */
[----:B------:R-:W-:Y:S01]  /*2ce0*/  IMAD R92, R120, 0x20, R9 ;  /* 0x00000020785c7824 */ /* 0x000fe200078e0209 */
[----:B------:R-:W-:-:S06]  /*2cf0*/  LOP3.LUT R56, R145, R120, RZ, 0x3c, !PT ;  /* 0x0000007891387212 */ /* 0x000fcc00078e3cff */
[----:B------:R-:W5:Y:S01]  /*2d00*/  LDC.64 R88, c[0x0][0x388] ;  /* 0x0000e200ff587b82 */ /* 0x000f620000000a00 */
[----:B------:R-:W-:Y:S01]  /*2d10*/  IMAD R45, R120, 0x2, R45 ;  /* 0x00000002782d7824 */ /* 0x000fe200078e022d */
[-C--:B------:R-:W-:Y:S02]  /*2d20*/  LOP3.LUT R9, R149, R120.reuse, RZ, 0x3c, !PT ;  /* 0x0000007895097212 */ /* 0x080fe400078e3cff */
[----:B------:R-:W-:Y:S02]  /*2d30*/  LOP3.LUT R123, R123, R120, RZ, 0x3c, !PT ;  /* 0x000000787b7b7212 */ /* 0x000fe400078e3cff */
[----:B------:R-:W-:Y:S02]  /*2d40*/  SHF.R.U32.HI R145, RZ, 0xb, R134 ;  /* 0x0000000bff917819 */ /* 0x000fe40000011686 */
[----:B------:R-:W-:Y:S01]  /*2d50*/  SHF.R.U32.HI R120, RZ, 0xb, R146 ;  /* 0x0000000bff787819 */ /* 0x000fe20000011692 */
[----:B------:R-:W5:Y:S01]  /*2d60*/  LDC.64 R90, c[0x0][0x388] ;  /* 0x0000e200ff5a7b82 */ /* 0x000f620000000a00 */
[----:B------:R-:W-:Y:S01]  /*2d70*/  LOP3.LUT R149, R23, UR11, RZ, 0x3c, !PT ;  /* 0x0000000b17957c12 */ /* 0x000fe2000f8e3cff */
[----:B------:R-:W-:Y:S01]  /*2d80*/  IMAD R118, R144, 0x20, R145 ;  /* 0x0000002090767824 */ /* 0x000fe200078e0291 */
[----:B------:R-:W-:Y:S01]  /*2d90*/  LOP3.LUT R151, R61, R41, RZ, 0x3c, !PT ;  /* 0x000000293d977212 */ /* 0x000fe200078e3cff */
[----:B------:R-:W-:Y:S01]  /*2da0*/  IMAD R120, R147, 0x20, R120 ;  /* 0x0000002093787824 */ /* 0x000fe200078e0278 */
[----:B------:R-:W-:Y:S01]  /*2db0*/  LOP3.LUT R153, R21, R58, RZ, 0x3c, !PT ;  /* 0x0000003a15997212 */ /* 0x000fe200078e3cff */
[----:B--2---:R2:W-:Y:S01]  /*2dc0*/  STG.E.U8 desc[UR22][R76.64+0x35], R149 ;  /* 0x000035954c007986 */ /* 0x0045e2000c101116 */
[----:B------:R-:W-:-:S02]  /*2dd0*/  LOP3.LUT R145, R25, R94, RZ, 0x3c, !PT ;  /* 0x0000005e19917212 */ /* 0x000fc400078e3cff */
[----:B------:R-:W-:Y:S01]  /*2de0*/  LOP3.LUT R155, R2, R118, RZ, 0x3c, !PT ;  /* 0x00000076029b7212 */ /* 0x000fe200078e3cff */
[----:B0-----:R0:W-:Y:S01]  /*2df0*/  STG.E.U8 desc[UR22][R78.64+0x36], R151 ;  /* 0x000036974e007986 */ /* 0x0011e2000c101116 */
[----:B------:R-:W-:Y:S02]  /*2e00*/  LOP3.LUT R157, R7, R120, RZ, 0x3c, !PT ;  /* 0x00000078079d7212 */ /* 0x000fe400078e3cff */
[----:B------:R-:W-:Y:S01]  /*2e10*/  LOP3.LUT R159, R17, R92, RZ, 0x3c, !PT ;  /* 0x0000005c119f7212 */ /* 0x000fe200078e3cff */
[----:B-1----:R-:W-:Y:S01]  /*2e20*/  STG.E.U8 desc[UR22][R80.64+0x37], R153 ;  /* 0x0000379950007986 */ /* 0x002fe2000c101116 */
[----:B--2---:R-:W1:Y:S01]  /*2e30*/  LDC.64 R76, c[0x0][0x388] ;  /* 0x0000e200ff4c7b82 */ /* 0x004e620000000a00 */
[----:B------:R-:W-:Y:S02]  /*2e40*/  IMAD.SHL.U32 R149, R139, 0x100, RZ ;  /* 0x000001008b957824 */ /* 0x000fe400078e00ff */
[----:B---3--:R2:W-:Y:S01]  /*2e50*/  STG.E.U8 desc[UR22][R82.64+0x38], R145 ;  /* 0x0000389152007986 */ /* 0x0085e2000c101116 */
[----:B------:R-:W-:Y:S01]  /*2e60*/  IMAD.SHL.U32 R150, R141, 0x100, RZ ;  /* 0x000001008d967824 */ /* 0x000fe200078e00ff */
[----:B0-----:R-:W-:-:S02]  /*2e70*/  SHF.R.U32.HI R151, RZ, 0xf, R134 ;  /* 0x0000000fff977819 */ /* 0x001fc40000011686 */
[----:B----4-:R0:W-:Y:S01]  /*2e80*/  STG.E.U8 desc[UR22][R84.64+0x39], R155 ;  /* 0x0000399b54007986 */ /* 0x0101e2000c101116 */
[----:B------:R-:W3:Y:S03]  /*2e90*/  LDC.64 R78, c[0x0][0x388] ;  /* 0x0000e200ff4e7b82 */ /* 0x000ee60000000a00 */
[----:B-----5:R4:W-:Y:S04]  /*2ea0*/  STG.E.U8 desc[UR22][R86.64+0x3a], R157 ;  /* 0x00003a9d56007986 */ /* 0x0209e8000c101116 */
[----:B------:R5:W-:Y:S01]  /*2eb0*/  STG.E.U8 desc[UR22][R88.64+0x3b], R159 ;  /* 0x00003b9f58007986 */ /* 0x000be2000c101116 */
[----:B--2---:R-:W-:Y:S02]  /*2ec0*/  SHF.R.U32.HI R145, RZ, 0xb, R149 ;  /* 0x0000000bff917819 */ /* 0x004fe40000011695 */
[----:B0-----:R-:W-:Y:S01]  /*2ed0*/  SHF.R.U32.HI R85, RZ, 0xf, R113 ;  /* 0x0000000fff557819 */ /* 0x001fe20000011671 */
[----:B------:R-:W0:Y:S01]  /*2ee0*/  LDC.64 R80, c[0x0][0x388] ;  /* 0x0000e200ff507b82 */ /* 0x000e220000000a00 */
[----:B----4-:R-:W-:-:S02]  /*2ef0*/  SHF.R.U32.HI R86, RZ, 0x9, R51 ;  /* 0x00000009ff567819 */ /* 0x010fc40000011633 */
[----:B-----5:R-:W-:-:S05]  /*2f00*/  SHF.R.U32.HI R88, RZ, 0xb, R143 ;  /* 0x0000000bff587819 */ /* 0x020fca000001168f */
[----:B------:R-:W2:Y:S01]  /*2f10*/  LDC.64 R82, c[0x0][0x388] ;  /* 0x0000e200ff527b82 */ /* 0x000ea20000000a00 */
[----:B------:R-:W-:Y:S01]  /*2f20*/  LOP3.LUT R161, R6, R37, RZ, 0x3c, !PT ;  /* 0x0000002506a17212 */ /* 0x000fe200078e3cff */
[----:B------:R-:W-:Y:S01]  /*2f30*/  IMAD R134, R144, 0x2, R151 ;  /* 0x0000000290867824 */ /* 0x000fe200078e0297 */
[----:B------:R-:W-:Y:S01]  /*2f40*/  SHF.R.U32.HI R84, RZ, 0xb, R150 ;  /* 0x0000000bff547819 */ /* 0x000fe20000011696 */
[----:B------:R-:W-:Y:S02]  /*2f50*/  IMAD R85, R52, 0x2, R85 ;  /* 0x0000000234557824 */ /* 0x000fe400078e0255 */
[----:B------:R-:W-:Y:S02]  /*2f60*/  IMAD R87, R142, 0x20, R145 ;  /* 0x000000208e577824 */ /* 0x000fe400078e0291 */
[----:B------:R-:W-:Y:S02]  /*2f70*/  IMAD R151, R101, 0x20, R88 ;  /* 0x0000002065977824 */ /* 0x000fe400078e0258 */
[----:B------:R-:W-:-:S02]  /*2f80*/  IMAD R153, R105, 0x80, R86 ;  /* 0x0000008069997824 */ /* 0x000fc400078e0256 */
[----:B------:R-:W-:Y:S01]  /*2f90*/  IMAD.SHL.U32 R152, R130, 0x100, RZ ;  /* 0x0000010082987824 */ /* 0x000fe200078e00ff */
[----:B------:R4:W-:Y:S01]  /*2fa0*/  STG.E.U8 desc[UR22][R90.64+0x3c], R161 ;  /* 0x00003ca15a007986 */ /* 0x0009e2000c101116 */
[----:B------:R-:W-:Y:S01]  /*2fb0*/  IMAD R89, R139, 0x20, R84 ;  /* 0x000000208b597824 */ /* 0x000fe200078e0254 */
[-C--:B------:R-:W-:Y:S02]  /*2fc0*/  LOP3.LUT R145, R85, R144.reuse, RZ, 0x3c, !PT ;  /* 0x0000009055917212 */ /* 0x080fe400078e3cff */
[-C--:B------:R-:W-:Y:S01]  /*2fd0*/  LOP3.LUT R88, R151, R144.reuse, RZ, 0x3c, !PT ;  /* 0x0000009097587212 */ /* 0x080fe200078e3cff */
[----:B------:R-:W5:Y:S01]  /*2fe0*/  LDC.64 R84, c[0x0][0x388] ;  /* 0x0000e200ff547b82 */ /* 0x000f620000000a00 */
[----:B------:R-:W-:Y:S02]  /*2ff0*/  LOP3.LUT R86, R153, R144, RZ, 0x3c, !PT ;  /* 0x0000009099567212 */ /* 0x000fe400078e3cff */
[----:B------:R-:W-:Y:S02]  /*3000*/  SHF.R.U32.HI R144, RZ, 0xf, R146 ;  /* 0x0000000fff907819 */ /* 0x000fe40000011692 */
[----:B------:R-:W-:-:S02]  /*3010*/  SHF.R.U32.HI R154, RZ, 0xf, R5 ;  /* 0x0000000fff9a7819 */ /* 0x000fc40000011605 */
[----:B----4-:R-:W-:Y:S02]  /*3020*/  LOP3.LUT R91, R11, R87, RZ, 0x3c, !PT ;  /* 0x000000570b5b7212 */ /* 0x010fe400078e3cff */
[----:B------:R-:W-:Y:S02]  /*3030*/  SHF.R.U32.HI R90, RZ, 0xf, R48 ;  /* 0x0000000fff5a7819 */ /* 0x000fe40000011630 */
[----:B------:R-:W-:Y:S02]  /*3040*/  SHF.R.U32.HI R153, RZ, 0x9, R44 ;  /* 0x00000009ff997819 */ /* 0x000fe4000001162c */
[----:B------:R-:W-:Y:S01]  /*3050*/  SHF.R.U32.HI R146, RZ, 0xb, R152 ;  /* 0x0000000bff927819 */ /* 0x000fe20000011698 */
[----:B-1----:R1:W-:Y:S01]  /*3060*/  STG.E.U8 desc[UR22][R76.64+0x3d], R91 ;  /* 0x00003d5b4c007986 */ /* 0x0023e2000c101116 */
[----:B------:R-:W-:Y:S01]  /*3070*/  LOP3.LUT R151, R4, R89, RZ, 0x3c, !PT ;  /* 0x0000005904977212 */ /* 0x000fe200078e3cff */
[----:B------:R-:W-:Y:S02]  /*3080*/  IMAD R90, R103, 0x2, R90 ;  /* 0x00000002675a7824 */ /* 0x000fe400078e025a */
[----:B------:R-:W-:-:S02]  /*3090*/  IMAD R154, R111, 0x2, R154 ;  /* 0x000000026f9a7824 */ /* 0x000fc400078e029a */
[----:B------:R-:W-:Y:S01]  /*30a0*/  IMAD R146, R141, 0x20, R146 ;  /* 0x000000208d927824 */ /* 0x000fe200078e0292 */
[----:B---3--:R3:W-:Y:S01]  /*30b0*/  STG.E.U8 desc[UR22][R78.64+0x3e], R151 ;  /* 0x00003e974e007986 */ /* 0x0087e2000c101116 */
[----:B------:R-:W-:Y:S01]  /*30c0*/  LOP3.LUT R155, R90, UR37, RZ, 0x3c, !PT ;  /* 0x000000255a9b7c12 */ /* 0x000fe2000f8e3cff */
[----:B-1----:R-:W-:Y:S01]  /*30d0*/  IMAD R76, R106, 0x80, R153 ;  /* 0x000000806a4c7824 */ /* 0x002fe200078e0299 */
[-C--:B------:R-:W-:Y:S02]  /*30e0*/  LOP3.LUT R91, R148, R147.reuse, RZ, 0x3c, !PT ;  /* 0x00000093945b7212 */ /* 0x080fe400078e3cff */
[----:B------:R-:W-:Y:S01]  /*30f0*/  SHF.R.U32.HI R148, RZ, 0xf, R143 ;  /* 0x0000000fff947819 */ /* 0x000fe2000001168f */
[----:B------:R-:W-:Y:S01]  /*3100*/  IMAD R144, R147, 0x2, R144 ;  /* 0x0000000293907824 */ /* 0x000fe200078e0290 */
[-C--:B------:R-:W-:Y:S02]  /*3110*/  LOP3.LUT R90, R76, R147.reuse, RZ, 0x3c, !PT ;  /* 0x000000934c5a7212 */ /* 0x080fe400078e3cff */
[----:B---3--:R-:W-:-:S02]  /*3120*/  LOP3.LUT R151, R154, R147, RZ, 0x3c, !PT ;  /* 0x000000939a977212 */ /* 0x008fc400078e3cff */
[----:B------:R-:W-:Y:S02]  /*3130*/  LOP3.LUT R153, R107, R146, RZ, 0x3c, !PT ;  /* 0x000000926b997212 */ /* 0x000fe400078e3cff */
[----:B------:R-:W-:Y:S01]  /*3140*/  SHF.R.U32.HI R147, RZ, 0xb, R53 ;  /* 0x0000000bff937819 */ /* 0x000fe20000011635 */
[----:B------:R-:W-:Y:S01]  /*3150*/  IMAD R148, R101, 0x2, R148 ;  /* 0x0000000265947824 */ /* 0x000fe200078e0294 */
[----:B------:R-:W-:Y:S02]  /*3160*/  SHF.R.U32.HI R154, RZ, 0xf, R115 ;  /* 0x0000000fff9a7819 */ /* 0x000fe40000011673 */
[----:B------:R-:W-:Y:S01]  /*3170*/  SHF.R.U32.HI R156, RZ, 0x9, R143 ;  /* 0x00000009ff9c7819 */ /* 0x000fe2000001168f */
[----:B0-----:R0:W-:Y:S01]  /*3180*/  STG.E.U8 desc[UR22][R80.64+0x3f], R153 ;  /* 0x00003f9950007986 */ /* 0x0011e2000c101116 */
[----:B------:R-:W1:Y:S01]  /*3190*/  LDC.64 R76, c[0x0][0x388] ;  /* 0x0000e200ff4c7b82 */ /* 0x000e620000000a00 */
[----:B------:R-:W-:Y:S01]  /*31a0*/  IMAD R143, R42, 0x20, R147 ;  /* 0x000000202a8f7824 */ /* 0x000fe200078e0293 */
[----:B------:R-:W-:Y:S01]  /*31b0*/  SHF.R.U32.HI R149, RZ, 0xf, R149 ;  /* 0x0000000fff957819 */ /* 0x000fe20000011695 */
[----:B--2---:R2:W-:Y:S01]  /*31c0*/  STG.E.U8 desc[UR22][R82.64+0x40], R155 ;  /* 0x0000409b52007986 */ /* 0x0045e2000c101116 */
[----:B------:R-:W-:-:S02]  /*31d0*/  IMAD R147, R117, 0x2, R154 ;  /* 0x0000000275937824 */ /* 0x000fc400078e029a */
[-C--:B------:R-:W-:Y:S02]  /*31e0*/  LOP3.LUT R143, R143, R142.reuse, RZ, 0x3c, !PT ;  /* 0x0000008e8f8f7212 */ /* 0x080fe400078e3cff */
[----:B------:R-:W3:Y:S01]  /*31f0*/  LDC.64 R78, c[0x0][0x388] ;  /* 0x0000e200ff4e7b82 */ /* 0x000ee20000000a00 */
[----:B0-----:R-:W-:Y:S01]  /*3200*/  IMAD R81, R101, 0x80, R156 ;  /* 0x0000008065517824 */ /* 0x001fe200078e029c */
[----:B--2---:R-:W-:Y:S01]  /*3210*/  LOP3.LUT R83, R148, UR36, RZ, 0x3c, !PT ;  /* 0x0000002494537c12 */ /* 0x004fe2000f8e3cff */
[----:B------:R-:W-:Y:S01]  /*3220*/  IMAD R149, R142, 0x2, R149 ;  /* 0x000000028e957824 */ /* 0x000fe200078e0295 */
[-C--:B------:R-:W-:Y:S02]  /*3230*/  LOP3.LUT R147, R147, R142.reuse, RZ, 0x3c, !PT ;  /* 0x0000008e93937212 */ /* 0x080fe400078e3cff */
[----:B------:R-:W-:Y:S01]  /*3240*/  LOP3.LUT R142, R81, R142, RZ, 0x3c, !PT ;  /* 0x0000008e518e7212 */ /* 0x000fe200078e3cff */
[----:B-----5:R0:W-:Y:S01]  /*3250*/  STG.E.U8 desc[UR22][R84.64+0x41], R83 ;  /* 0x0000415354007986 */ /* 0x0201e2000c101116 */
[----:B------:R-:W-:-:S02]  /*3260*/  SHF.R.U32.HI R81, RZ, 0xf, R112 ;  /* 0x0000000fff517819 */ /* 0x000fc40000011670 */
[----:B------:R-:W-:Y:S02]  /*3270*/  SHF.R.U32.HI R153, RZ, 0xb, R113 ;  /* 0x0000000bff997819 */ /* 0x000fe40000011671 */
[----:B------:R-:W-:Y:S01]  /*3280*/  SHF.R.U32.HI R148, RZ, 0xf, R150 ;  /* 0x0000000fff947819 */ /* 0x000fe20000011696 */
[----:B------:R-:W-:Y:S02]  /*3290*/  IMAD R80, R12, 0x2, R81 ;  /* 0x000000020c507824 */ /* 0x000fe400078e0251 */
[----:B0-----:R-:W-:Y:S02]  /*32a0*/  IMAD.SHL.U32 R83, R28, 0x100, RZ ;  /* 0x000001001c537824 */ /* 0x001fe400078e00ff */
[----:B------:R-:W-:-:S03]  /*32b0*/  IMAD R150, R52, 0x20, R153 ;  /* 0x0000002034967824 */ /* 0x000fc600078e0299 */
[----:B------:R-:W-:Y:S01]  /*32c0*/  SHF.R.U32.HI R83, RZ, 0xf, R83 ;  /* 0x0000000fff537819 */ /* 0x000fe20000011653 */
[----:B------:R-:W-:Y:S01]  /*32d0*/  IMAD R148, R139, 0x2, R148 ;  /* 0x000000028b947824 */ /* 0x000fe200078e0294 */
[----:B------:R-:W-:Y:S02]  /*32e0*/  SHF.R.U32.HI R82, RZ, 0xb, R5 ;  /* 0x0000000bff527819 */ /* 0x000fe40000011605 */
[----:B------:R-:W-:Y:S01]  /*32f0*/  LOP3.LUT R155, R140, UR34, RZ, 0x3c, !PT ;  /* 0x000000228c9b7c12 */ /* 0x000fe2000f8e3cff */
[----:B------:R-:W-:Y:S01]  /*3300*/  IMAD R140, R130, 0x2, R83 ;  /* 0x00000002828c7824 */ /* 0x000fe200078e0253 */
[-C--:B------:R-:W-:Y:S02]  /*3310*/  LOP3.LUT R153, R80, R139.reuse, RZ, 0x3c, !PT ;  /* 0x0000008b50997212 */ /* 0x080fe400078e3cff */
[-C--:B------:R-:W-:Y:S02]  /*3320*/  LOP3.LUT R150, R150, R139.reuse, RZ, 0x3c, !PT ;  /* 0x0000008b96967212 */ /* 0x080fe400078e3cff */
[----:B------:R-:W-:-:S02]  /*3330*/  LOP3.LUT R138, R138, R139, RZ, 0x3c, !PT ;  /* 0x0000008b8a8a7212 */ /* 0x000fc400078e3cff */
[----:B------:R-:W-:Y:S02]  /*3340*/  LOP3.LUT R139, R137, UR35, RZ, 0x3c, !PT ;  /* 0x00000023898b7c12 */ /* 0x000fe4000f8e3cff */
[----:B------:R-:W-:Y:S01]  /*3350*/  SHF.R.U32.HI R83, RZ, 0xf, R129 ;  /* 0x0000000fff537819 */ /* 0x000fe20000011681 */
[----:B------:R-:W-:Y:S02]  /*3360*/  IMAD R82, R111, 0x20, R82 ;  /* 0x000000206f527824 */ /* 0x000fe400078e0252 */
[----:B-1----:R0:W-:Y:S02]  /*3370*/  STG.E.U8 desc[UR22][R76.64+0x42], R139 ;  /* 0x0000428b4c007986 */ /* 0x0021e4000c101116 */
[----:B------:R-:W-:Y:S01]  /*3380*/  IMAD R83, R38, 0x2, R83 ;  /* 0x0000000226537824 */ /* 0x000fe200078e0253 */
[----:B------:R-:W-:Y:S01]  /*3390*/  SHF.R.U32.HI R152, RZ, 0xf, R152 ;  /* 0x0000000fff987819 */ /* 0x000fe20000011698 */
[----:B---3--:R1:W-:Y:S01]  /*33a0*/  STG.E.U8 desc[UR22][R78.64+0x43], R155 ;  /* 0x0000439b4e007986 */ /* 0x0083e2000c101116 */
[----:B------:R-:W-:Y:S01]  /*33b0*/  LOP3.LUT R137, R82, R141, RZ, 0x3c, !PT ;  /* 0x0000008d52897212 */ /* 0x000fe200078e3cff */
[----:B------:R-:W2:Y:S01]  /*33c0*/  LDC.64 R80, c[0x0][0x388] ;  /* 0x0000e200ff507b82 */ /* 0x000ea20000000a00 */
[----:B------:R-:W-:-:S02]  /*33d0*/  SHF.R.U32.HI R82, RZ, 0xf, R51 ;  /* 0x0000000fff527819 */ /* 0x000fc40000011633 */
[----:B------:R-:W-:Y:S01]  /*33e0*/  SHF.R.U32.HI R156, RZ, 0xb, R133 ;  /* 0x0000000bff9c7819 */ /* 0x000fe20000011685 */
[----:B0-----:R-:W-:Y:S01]  /*33f0*/  IMAD.SHL.U32 R76, R15, 0x100, RZ ;  /* 0x000001000f4c7824 */ /* 0x001fe200078e00ff */
[----:B------:R-:W-:Y:S02]  /*3400*/  SHF.R.U32.HI R129, RZ, 0x9, R129 ;  /* 0x00000009ff817819 */ /* 0x000fe40000011681 */
[----:B-1----:R-:W-:Y:S02]  /*3410*/  LOP3.LUT R79, R83, UR33, RZ, 0x3c, !PT ;  /* 0x00000021534f7c12 */ /* 0x002fe4000f8e3cff */
[----:B------:R-:W-:Y:S01]  /*3420*/  SHF.R.U32.HI R83, RZ, 0xb, R76 ;  /* 0x0000000bff537819 */ /* 0x000fe2000001164c */
[----:B------:R-:W-:Y:S01]  /*3430*/  IMAD R152, R141, 0x2, R152 ;  /* 0x000000028d987824 */ /* 0x000fe200078e0298 */
[----:B------:R-:W-:Y:S02]  /*3440*/  SHF.R.U32.HI R77, RZ, 0xf, R132 ;  /* 0x0000000fff4d7819 */ /* 0x000fe40000011684 */
[----:B------:R-:W-:-:S02]  /*3450*/  LOP3.LUT R135, R135, R141, RZ, 0x3c, !PT ;  /* 0x0000008d87877212 */ /* 0x000fc400078e3cff */
[----:B------:R-:W-:Y:S01]  /*3460*/  LOP3.LUT R136, R136, R141, RZ, 0x3c, !PT ;  /* 0x0000008d88887212 */ /* 0x000fe200078e3cff */
[----:B------:R-:W-:Y:S01]  /*3470*/  IMAD R141, R131, 0x20, R156 ;  /* 0x00000020838d7824 */ /* 0x000fe200078e029c */
[----:B------:R-:W-:Y:S01]  /*3480*/  SHF.R.U32.HI R154, RZ, 0x9, R133 ;  /* 0x00000009ff9a7819 */ /* 0x000fe20000011685 */
[----:B------:R-:W-:Y:S02]  /*3490*/  IMAD R133, R105, 0x2, R82 ;  /* 0x0000000269857824 */ /* 0x000fe400078e0252 */
[----:B------:R-:W-:Y:S02]  /*34a0*/  IMAD R139, R38, 0x80, R129 ;  /* 0x00000080268b7824 */ /* 0x000fe400078e0281 */
[----:B------:R-:W-:Y:S02]  /*34b0*/  IMAD R78, R64, 0x20, R83 ;  /* 0x00000020404e7824 */ /* 0x000fe400078e0253 */
[----:B------:R-:W-:Y:S01]  /*34c0*/  IMAD R76, R98, 0x2, R77 ;  /* 0x00000002624c7824 */ /* 0x000fe200078e024d */
[----:B------:R-:W-:-:S02]  /*34d0*/  LOP3.LUT R133, R133, R130, RZ, 0x3c, !PT ;  /* 0x0000008285857212 */ /* 0x000fc400078e3cff */
[-C--:B------:R-:W-:Y:S01]  /*34e0*/  LOP3.LUT R129, R141, R130.reuse, RZ, 0x3c, !PT ;  /* 0x000000828d817212 */ /* 0x080fe200078e3cff */
[----:B------:R-:W-:Y:S01]  /*34f0*/  IMAD R132, R131, 0x80, R154 ;  /* 0x0000008083847824 */ /* 0x000fe200078e029a */
[----:B------:R-:W-:Y:S02]  /*3500*/  LOP3.LUT R130, R139, R130, RZ, 0x3c, !PT ;  /* 0x000000828b827212 */ /* 0x000fe400078e3cff */
[-C--:B------:R-:W-:Y:S02]  /*3510*/  LOP3.LUT R139, R78, R131.reuse, RZ, 0x3c, !PT ;  /* 0x000000834e8b7212 */ /* 0x080fe400078e3cff */
[----:B------:R-:W-:Y:S01]  /*3520*/  LOP3.LUT R131, R76, R131, RZ, 0x3c, !PT ;  /* 0x000000834c837212 */ /* 0x000fe200078e3cff */
[----:B------:R-:W-:Y:S01]  /*3530*/  IMAD.SHL.U32 R76, R69, 0x100, RZ ;  /* 0x00000100454c7824 */ /* 0x000fe200078e00ff */
[----:B------:R-:W-:Y:S01]  /*3540*/  SHF.R.U32.HI R141, RZ, 0xf, R128 ;  /* 0x0000000fff8d7819 */ /* 0x000fe20000011680 */
[----:B------:R-:W0:Y:S03]  /*3550*/  LDC.64 R84, c[0x0][0x388] ;  /* 0x0000e200ff547b82 */ /* 0x000e260000000a00 */
[----:B------:R-:W-:Y:S01]  /*3560*/  SHF.R.U32.HI R76, RZ, 0xb, R76 ;  /* 0x0000000bff4c7819 */ /* 0x000fe2000001164c */
[----:B--2---:R1:W-:Y:S01]  /*3570*/  STG.E.U8 desc[UR22][R80.64+0x44], R79 ;  /* 0x0000444f50007986 */ /* 0x0043e2000c101116 */
[----:B------:R-:W-:-:S02]  /*3580*/  SHF.R.U32.HI R155, RZ, 0xb, R127 ;  /* 0x0000000bff9b7819 */ /* 0x000fc4000001167f */
[----:B------:R-:W-:Y:S01]  /*3590*/  SHF.R.U32.HI R127, RZ, 0x9, R127 ;  /* 0x00000009ff7f7819 */ /* 0x000fe2000001167f */
[----:B------:R-:W-:Y:S01]  /*35a0*/  IMAD R157, R15, 0x20, R76 ;  /* 0x000000200f9d7824 */ /* 0x000fe200078e024c */
[----:B------:R-:W2:Y:S01]  /*35b0*/  LDC.64 R82, c[0x0][0x388] ;  /* 0x0000e200ff527b82 */ /* 0x000ea20000000a00 */
[----:B------:R-:W-:Y:S02]  /*35c0*/  SHF.R.U32.HI R77, RZ, 0xf, R53 ;  /* 0x0000000fff4d7819 */ /* 0x000fe40000011635 */
[----:B------:R-:W-:Y:S02]  /*35d0*/  IMAD R127, R126, 0x80, R127 ;  /* 0x000000807e7f7824 */ /* 0x000fe400078e027f */
[----:B-1----:R-:W-:Y:S01]  /*35e0*/  IMAD R79, R96, 0x2, R141 ;  /* 0x00000002604f7824 */ /* 0x002fe200078e028d */
[-C--:B------:R-:W-:Y:S01]  /*35f0*/  LOP3.LUT R128, R157, R126.reuse, RZ, 0x3c, !PT ;  /* 0x0000007e9d807212 */ /* 0x080fe200078e3cff */
[----:B------:R-:W-:Y:S01]  /*3600*/  IMAD R141, R126, 0x20, R155 ;  /* 0x000000207e8d7824 */ /* 0x000fe200078e029b */
[----:B------:R-:W1:Y:S02]  /*3610*/  LDC.64 R80, c[0x0][0x388] ;  /* 0x0000e200ff507b82 */ /* 0x000e640000000a00 */
[----:B------:R-:W-:Y:S01]  /*3620*/  LOP3.LUT R126, R79, R126, RZ, 0x3c, !PT ;  /* 0x0000007e4f7e7212 */ /* 0x000fe200078e3cff */
[----:B------:R-:W-:Y:S01]  /*3630*/  IMAD.U32 R155, RZ, RZ, UR34 ;  /* 0x00000022ff9b7e24 */ /* 0x000fe2000f8e00ff */
[----:B------:R-:W-:-:S04]  /*3640*/  SHF.R.U32.HI R154, RZ, 0xf, R125 ;  /* 0x0000000fff9a7819 */ /* 0x000fc8000001167d */
[----:B------:R-:W3:Y:S01]  /*3650*/  LDC.64 R78, c[0x0][0x388] ;  /* 0x0000e200ff4e7b82 */ /* 0x000ee20000000a00 */
[----:B------:R-:W-:Y:S01]  /*3660*/  IMAD R77, R42, 0x2, R77 ;  /* 0x000000022a4d7824 */ /* 0x000fe200078e024d */
[----:B------:R-:W-:Y:S01]  /*3670*/  SHF.R.U32.HI R125, RZ, 0xf, R122 ;  /* 0x0000000fff7d7819 */ /* 0x000fe2000001167a */
[----:B------:R-:W-:Y:S01]  /*3680*/  IMAD R154, R155, 0x2, R154 ;  /* 0x000000029b9a7824 */ /* 0x000fe200078e029a */
[----:B------:R-:W-:Y:S01]  /*3690*/  SHF.R.U32.HI R122, RZ, 0xf, R124 ;  /* 0x0000000fff7a7819 */ /* 0x000fe2000001167c */
[----:B------:R-:W-:Y:S01]  /*36a0*/  IMAD.U32 R155, RZ, RZ, UR33 ;  /* 0x00000021ff9b7e24 */ /* 0x000fe2000f8e00ff */
[----:B------:R-:W-:Y:S01]  /*36b0*/  LOP3.LUT R77, R77, UR32, RZ, 0x3c, !PT ;  /* 0x000000204d4d7c12 */ /* 0x000fe2000f8e3cff */
[----:B------:R-:W-:Y:S02]  /*36c0*/  IMAD.U32 R76, RZ, RZ, UR32 ;  /* 0x00000020ff4c7e24 */ /* 0x000fe4000f8e00ff */
[----:B------:R-:W-:Y:S02]  /*36d0*/  IMAD R122, R155, 0x2, R122 ;  /* 0x000000029b7a7824 */ /* 0x000fe400078e027a */
[----:B------:R-:W-:Y:S01]  /*36e0*/  IMAD.SHL.U32 R155, R68, 0x100, RZ ;  /* 0x00000100449b7824 */ /* 0x000fe200078e00ff */
[----:B0-----:R0:W-:Y:S01]  /*36f0*/  STG.E.U8 desc[UR22][R84.64+0x45], R77 ;  /* 0x0000454d54007986 */ /* 0x0011e2000c101116 */
[----:B------:R-:W-:Y:S01]  /*3700*/  IMAD R125, R76, 0x2, R125 ;  /* 0x000000024c7d7824 */ /* 0x000fe200078e027d */
[----:B------:R-:W-:-:S02]  /*3710*/  SHF.R.U32.HI R116, RZ, 0xf, R116 ;  /* 0x0000000fff747819 */ /* 0x000fc40000011674 */
[----:B------:R-:W-:Y:S01]  /*3720*/  SHF.R.U32.HI R156, RZ, 0xb, R155 ;  /* 0x0000000bff9c7819 */ /* 0x000fe2000001169b */
[----:B--2---:R2:W-:Y:S01]  /*3730*/  STG.E.U8 desc[UR22][R82.64+0x46], R145 ;  /* 0x0000469152007986 */ /* 0x0045e2000c101116 */
[----:B0-----:R-:W0:Y:S03]  /*3740*/  LDC.64 R76, c[0x0][0x388] ;  /* 0x0000e200ff4c7b82 */ /* 0x001e260000000a00 */
[----:B---3--:R-:W-:Y:S01]  /*3750*/  STG.E.U8 desc[UR22][R78.64+0x47], R151 ;  /* 0x000047974e007986 */ /* 0x008fe2000c101116 */
[--C-:B------:R-:W-:Y:S01]  /*3760*/  SHF.R.U32.HI R160, RZ, 0xb, R115.reuse ;  /* 0x0000000bffa07819 */ /* 0x100fe20000011673 */
[----:B------:R-:W-:Y:S01]  /*3770*/  IMAD R162, R69, 0x20, R156 ;  /* 0x0000002045a27824 */ /* 0x000fe200078e029c */
[----:B------:R-:W-:Y:S01]  /*3780*/  SHF.R.U32.HI R158, RZ, 0x9, R115 ;  /* 0x00000009ff9e7819 */ /* 0x000fe20000011673 */
[----:B-1----:R1:W-:Y:S01]  /*3790*/  STG.E.U8 desc[UR22][R80.64+0x48], R123 ;  /* 0x0000487b50007986 */ /* 0x0023e2000c101116 */
[----:B------:R-:W-:Y:S01]  /*37a0*/  IMAD R156, R95, 0x2, R116 ;  /* 0x000000025f9c7824 */ /* 0x000fe200078e0274 */
[----:B--2---:R-:W2:Y:S01]  /*37b0*/  LDC.64 R82, c[0x0][0x388] ;  /* 0x0000e200ff527b82 */ /* 0x004ea20000000a00 */
[----:B------:R-:W-:-:S02]  /*37c0*/  IMAD R116, R117, 0x20, R160 ;  /* 0x0000002075747824 */ /* 0x000fc400078e02a0 */
[----:B------:R-:W-:Y:S02]  /*37d0*/  IMAD R115, R117, 0x80, R158 ;  /* 0x0000008075737824 */ /* 0x000fe400078e029e */
[----:B-1----:R-:W-:Y:S01]  /*37e0*/  IMAD.SHL.U32 R80, R66, 0x100, RZ ;  /* 0x0000010042507824 */ /* 0x002fe200078e00ff */
[-C--:B------:R-:W-:Y:S01]  /*37f0*/  LOP3.LUT R123, R162, R117.reuse, RZ, 0x3c, !PT ;  /* 0x00000075a27b7212 */ /* 0x080fe200078e3cff */
[----:B------:R-:W-:Y:S01]  /*3800*/  IMAD.SHL.U32 R81, R70, 0x100, RZ ;  /* 0x0000010046517824 */ /* 0x000fe200078e00ff */
[----:B------:R-:W-:Y:S02]  /*3810*/  LOP3.LUT R117, R156, R117, RZ, 0x3c, !PT ;  /* 0x000000759c757212 */ /* 0x000fe400078e3cff */
[----:B------:R-:W-:Y:S01]  /*3820*/  SHF.R.U32.HI R156, RZ, 0xb, R80 ;  /* 0x0000000bff9c7819 */ /* 0x000fe20000011650 */
[----:B------:R-:W-:Y:S01]  /*3830*/  IMAD.U32 R85, RZ, RZ, UR24 ;  /* 0x00000018ff557e24 */ /* 0x000fe2000f8e00ff */
[----:B------:R-:W-:Y:S01]  /*3840*/  SHF.R.U32.HI R124, RZ, 0xb, R121 ;  /* 0x0000000bff7c7819 */ /* 0x000fe20000011679 */
[----:B------:R-:W-:Y:S01]  /*3850*/  IMAD.U32 R84, RZ, RZ, UR24 ;  /* 0x00000018ff547e24 */ /* 0x000fe2000f8e00ff */
[----:B------:R-:W-:-:S02]  /*3860*/  SHF.R.U32.HI R80, RZ, 0xf, R43 ;  /* 0x0000000fff507819 */ /* 0x000fc4000001162b */
[----:B------:R-:W-:Y:S02]  /*3870*/  SHF.R.U32.HI R121, RZ, 0x9, R121 ;  /* 0x00000009ff797819 */ /* 0x000fe40000011679 */
[----:B------:R-:W-:Y:S02]  /*3880*/  SHF.R.U32.HI R22, RZ, 0xf, R22 ;  /* 0x0000000fff167819 */ /* 0x000fe40000011616 */
[----:B------:R-:W-:Y:S01]  /*3890*/  SHF.R.U32.HI R81, RZ, 0xb, R81 ;  /* 0x0000000bff517819 */ /* 0x000fe20000011651 */
[----:B------:R-:W-:Y:S01]  /*38a0*/  IMAD R151, R69, 0x2, R80 ;  /* 0x0000000245977824 */ /* 0x000fe200078e0250 */
[----:B------:R-:W-:Y:S01]  /*38b0*/  SHF.R.U32.HI R53, RZ, 0x9, R53 ;  /* 0x00000009ff357819 */ /* 0x000fe20000011635 */
[----:B------:R-:W-:Y:S02]  /*38c0*/  IMAD R124, R85, 0x20, R124 ;  /* 0x00000020557c7824 */ /* 0x000fe400078e027c */
[----:B------:R-:W-:Y:S02]  /*38d0*/  IMAD R121, R84, 0x80, R121 ;  /* 0x0000008054797824 */ /* 0x000fe400078e0279 */
[----:B------:R-:W-:Y:S01]  /*38e0*/  IMAD.SHL.U32 R80, R14, 0x100, RZ ;  /* 0x000001000e507824 */ /* 0x000fe200078e00ff */
[----:B------:R-:W1:Y:S01]  /*38f0*/  LDC.64 R84, c[0x0][0x388] ;  /* 0x0000e200ff547b82 */ /* 0x000e620000000a00 */
[----:B------:R-:W-:Y:S01]  /*3900*/  IMAD R145, R15, 0x2, R22 ;  /* 0x000000020f917824 */ /* 0x000fe200078e0216 */
[----:B0-----:R0:W-:Y:S01]  /*3910*/  STG.E.U8 desc[UR22][R76.64+0x49], R119 ;  /* 0x000049774c007986 */ /* 0x0011e2000c101116 */
[----:B------:R-:W-:-:S02]  /*3920*/  IMAD R43, R71, 0x20, R156 ;  /* 0x00000020472b7824 */ /* 0x000fc400078e029c */
[----:B------:R-:W-:-:S03]  /*3930*/  IMAD R81, R66, 0x20, R81 ;  /* 0x0000002042517824 */ /* 0x000fc600078e0251 */
[----:B------:R-:W3:Y:S01]  /*3940*/  LDC.64 R78, c[0x0][0x388] ;  /* 0x0000e200ff4e7b82 */ /* 0x000ee20000000a00 */
[----:B------:R-:W-:Y:S02]  /*3950*/  SHF.R.U32.HI R157, RZ, 0xb, R80 ;  /* 0x0000000bff9d7819 */ /* 0x000fe40000011650 */
[----:B------:R-:W-:Y:S01]  /*3960*/  LOP3.LUT R145, R145, R38, RZ, 0x3c, !PT ;  /* 0x0000002691917212 */ /* 0x000fe200078e3cff */
[----:B0-----:R-:W-:Y:S01]  /*3970*/  IMAD R119, R42, 0x80, R53 ;  /* 0x000000802a777824 */ /* 0x001fe200078e0235 */
[----:B------:R-:W-:-:S03]  /*3980*/  SHF.R.U32.HI R53, RZ, 0xf, R46 ;  /* 0x0000000fff357819 */ /* 0x000fc6000001162e */
[----:B------:R-:W0:Y:S01]  /*3990*/  LDC.64 R76, c[0x0][0x388] ;  /* 0x0000e200ff4c7b82 */ /* 0x000e220000000a00 */
[----:B------:R-:W-:Y:S02]  /*39a0*/  LOP3.LUT R38, R43, R38, RZ, 0x3c, !PT ;  /* 0x000000262b267212 */ /* 0x000fe400078e3cff */
[-C--:B------:R-:W-:Y:S02]  /*39b0*/  LOP3.LUT R151, R151, R42.reuse, RZ, 0x3c, !PT ;  /* 0x0000002a97977212 */ /* 0x080fe400078e3cff */
[----:B------:R-:W-:Y:S02]  /*39c0*/  LOP3.LUT R22, R81, R42, RZ, 0x3c, !PT ;  /* 0x0000002a51167212 */ /* 0x000fe400078e3cff */
[----:B------:R-:W-:Y:S01]  /*39d0*/  SHF.R.U32.HI R155, RZ, 0x9, R113 ;  /* 0x00000009ff9b7819 */ /* 0x000fe20000011671 */
[----:B------:R-:W4:Y:S01]  /*39e0*/  LDC.64 R42, c[0x0][0x388] ;  /* 0x0000e200ff2a7b82 */ /* 0x000f220000000a00 */
[----:B------:R-:W-:Y:S01]  /*39f0*/  IMAD R113, R68, 0x2, R53 ;  /* 0x0000000244717824 */ /* 0x000fe200078e0235 */
[----:B------:R-:W-:Y:S01]  /*3a00*/  SHF.R.U32.HI R53, RZ, 0xf, R110 ;  /* 0x0000000fff357819 */ /* 0x000fe2000001166e */
[----:B------:R-:W-:Y:S01]  /*3a10*/  IMAD R157, R70, 0x20, R157 ;  /* 0x00000020469d7824 */ /* 0x000fe200078e029d */
[----:B--2---:R2:W-:Y:S01]  /*3a20*/  STG.E.U8 desc[UR22][R82.64+0x4a], R147 ;  /* 0x00004a9352007986 */ /* 0x0045e2000c101116 */
[----:B------:R-:W-:-:S03]  /*3a30*/  IMAD R46, R52, 0x80, R155 ;  /* 0x00000080342e7824 */ /* 0x000fc600078e029b */
[----:B------:R-:W5:Y:S01]  /*3a40*/  LDC.64 R80, c[0x0][0x388] ;  /* 0x0000e200ff507b82 */ /* 0x000f620000000a00 */
[-C--:B--2---:R-:W-:Y:S02]  /*3a50*/  LOP3.LUT R147, R113, R52.reuse, RZ, 0x3c, !PT ;  /* 0x0000003471937212 */ /* 0x084fe400078e3cff */
[----:B------:R-:W-:Y:S01]  /*3a60*/  LOP3.LUT R113, R157, R52, RZ, 0x3c, !PT ;  /* 0x000000349d717212 */ /* 0x000fe200078e3cff */
[----:B------:R-:W-:Y:S01]  /*3a70*/  IMAD R52, R104, 0x2, R53 ;  /* 0x0000000268347824 */ /* 0x000fe200078e0235 */
[----:B------:R-:W-:Y:S01]  /*3a80*/  SHF.R.U32.HI R53, RZ, 0xf, R44 ;  /* 0x0000000fff357819 */ /* 0x000fe2000001162c */
[----:B------:R-:W-:Y:S01]  /*3a90*/  IMAD.SHL.U32 R83, R64, 0x100, RZ ;  /* 0x0000010040537824 */ /* 0x000fe200078e00ff */
[----:B------:R-:W-:-:S03]  /*3aa0*/  SHF.R.U32.HI R82, RZ, 0x9, R5 ;  /* 0x00000009ff527819 */ /* 0x000fc60000011605 */
[----:B------:R-:W-:Y:S01]  /*3ab0*/  IMAD R53, R106, 0x2, R53 ;  /* 0x000000026a357824 */ /* 0x000fe200078e0235 */
[----:B------:R-:W-:Y:S01]  /*3ac0*/  SHF.R.U32.HI R83, RZ, 0xb, R83 ;  /* 0x0000000bff537819 */ /* 0x000fe20000011653 */
[----:B-1----:R1:W-:Y:S01]  /*3ad0*/  STG.E.U8 desc[UR22][R84.64+0x4b], R153 ;  /* 0x00004b9954007986 */ /* 0x0023e2000c101116 */
[----:B------:R-:W-:Y:S01]  /*3ae0*/  SHF.R.U32.HI R114, RZ, 0xf, R114 ;  /* 0x0000000fff727819 */ /* 0x000fe20000011672 */
[----:B------:R-:W-:Y:S02]  /*3af0*/  IMAD R5, R111, 0x80, R82 ;  /* 0x000000806f057824 */ /* 0x000fe400078e0252 */
[----:B---3--:R2:W-:Y:S01]  /*3b00*/  STG.E.U8 desc[UR22][R78.64+0x4c], R135 ;  /* 0x00004c874e007986 */ /* 0x0085e2000c101116 */
[----:B------:R-:W-:Y:S01]  /*3b10*/  SHF.R.U32.HI R156, RZ, 0xb, R51 ;  /* 0x0000000bff9c7819 */ /* 0x000fe20000011633 */
[C---:B------:R-:W-:Y:S02]  /*3b20*/  IMAD.SHL.U32 R51, R35.reuse, 0x100, RZ ;  /* 0x0000010023337824 */ /* 0x040fe400078e00ff */
[----:B------:R-:W-:Y:S01]  /*3b30*/  IMAD R114, R35, 0x2, R114 ;  /* 0x0000000223727824 */ /* 0x000fe200078e0272 */
[----:B-1----:R-:W-:Y:S01]  /*3b40*/  LOP3.LUT R153, R52, UR31, RZ, 0x3c, !PT ;  /* 0x0000001f34997c12 */ /* 0x002fe2000f8e3cff */
[----:B------:R-:W-:Y:S01]  /*3b50*/  IMAD R52, R14, 0x20, R83 ;  /* 0x000000200e347824 */ /* 0x000fe200078e0253 */
[----:B------:R-:W1:Y:S01]  /*3b60*/  LDC.64 R84, c[0x0][0x388] ;  /* 0x0000e200ff547b82 */ /* 0x000e620000000a00 */
[----:B--2---:R-:W-:Y:S01]  /*3b70*/  LOP3.LUT R135, R53, R28, RZ, 0x3c, !PT ;  /* 0x0000001c35877212 */ /* 0x004fe200078e3cff */
[----:B0-----:R-:W-:Y:S06]  /*3b80*/  STG.E.U8 desc[UR22][R76.64+0x4d], R133 ;  /* 0x00004d854c007986 */ /* 0x001fec000c101116 */
[----:B------:R-:W0:Y:S01]  /*3b90*/  LDC.64 R82, c[0x0][0x388] ;  /* 0x0000e200ff527b82 */ /* 0x000e220000000a00 */
[----:B----4-:R2:W-:Y:S01]  /*3ba0*/  STG.E.U8 desc[UR22][R42.64+0x4e], R135 ;  /* 0x00004e872a007986 */ /* 0x0105e2000c101116 */
[----:B------:R-:W-:-:S06]  /*3bb0*/  SHF.R.U32.HI R10, RZ, 0xf, R10 ;  /* 0x0000000fff0a7819 */ /* 0x000fcc000001160a */
[----:B------:R-:W3:Y:S01]  /*3bc0*/  LDC.64 R78, c[0x0][0x388] ;  /* 0x0000e200ff4e7b82 */ /* 0x000ee20000000a00 */
[----:B------:R-:W-:Y:S02]  /*3bd0*/  SHF.R.U32.HI R51, RZ, 0xb, R51 ;  /* 0x0000000bff337819 */ /* 0x000fe40000011633 */
[-C--:B------:R-:W-:Y:S01]  /*3be0*/  LOP3.LUT R155, R114, R111.reuse, RZ, 0x3c, !PT ;  /* 0x0000006f729b7212 */ /* 0x080fe200078e3cff */
[----:B--2---:R-:W-:Y:S01]  /*3bf0*/  IMAD.SHL.U32 R43, R96, 0x100, RZ ;  /* 0x00000100602b7824 */ /* 0x004fe200078e00ff */
[----:B------:R-:W-:Y:S01]  /*3c00*/  SHF.R.U32.HI R42, RZ, 0xf, R49 ;  /* 0x0000000fff2a7819 */ /* 0x000fe20000011631 */
[----:B-----5:R2:W-:Y:S01]  /*3c10*/  STG.E.U8 desc[UR22][R80.64+0x4f], R153 ;  /* 0x00004f9950007986 */ /* 0x0205e2000c101116 */
[----:B------:R-:W-:Y:S02]  /*3c20*/  LOP3.LUT R111, R52, R111, RZ, 0x3c, !PT ;  /* 0x0000006f346f7212 */ /* 0x000fe400078e3cff */
[----:B------:R-:W4:Y:S01]  /*3c30*/  LDC.64 R52, c[0x0][0x388] ;  /* 0x0000e200ff347b82 */ /* 0x000f220000000a00 */
[--C-:B------:R-:W-:Y:S01]  /*3c40*/  SHF.R.U32.HI R159, RZ, 0xb, R112.reuse ;  /* 0x0000000bff9f7819 */ /* 0x100fe20000011670 */
[----:B------:R-:W-:Y:S01]  /*3c50*/  IMAD R51, R68, 0x20, R51 ;  /* 0x0000002044337824 */ /* 0x000fe200078e0233 */
[----:B------:R-:W-:Y:S01]  /*3c60*/  SHF.R.U32.HI R157, RZ, 0x9, R112 ;  /* 0x00000009ff9d7819 */ /* 0x000fe20000011670 */
[----:B------:R-:W-:Y:S01]  /*3c70*/  IMAD R42, R39, 0x2, R42 ;  /* 0x00000002272a7824 */ /* 0x000fe200078e022a */
[----:B------:R-:W-:Y:S01]  /*3c80*/  SHF.R.U32.HI R43, RZ, 0xb, R43 ;  /* 0x0000000bff2b7819 */ /* 0x000fe2000001162b */
[----:B--2---:R-:W-:Y:S01]  /*3c90*/  IMAD R153, R93, 0x2, R10 ;  /* 0x000000025d997824 */ /* 0x004fe200078e020a */
[----:B------:R-:W-:Y:S01]  /*3ca0*/  SHF.R.U32.HI R49, RZ, 0xb, R44 ;  /* 0x0000000bff317819 */ /* 0x000fe2000001162c */
[----:B------:R-:W-:Y:S01]  /*3cb0*/  IMAD R114, R12, 0x20, R159 ;  /* 0x000000200c727824 */ /* 0x000fe200078e029f */
[----:B------:R-:W-:Y:S01]  /*3cc0*/  LOP3.LUT R135, R42, R105, RZ, 0x3c, !PT ;  /* 0x000000692a877212 */ /* 0x000fe200078e3cff */
[----:B------:R-:W-:Y:S01]  /*3cd0*/  IMAD R112, R12, 0x80, R157 ;  /* 0x000000800c707824 */ /* 0x000fe200078e029d */
[-C--:B------:R-:W-:Y:S01]  /*3ce0*/  LOP3.LUT R153, R153, R12.reuse, RZ, 0x3c, !PT ;  /* 0x0000000c99997212 */ /* 0x080fe200078e3cff */
[----:B------:R-:W-:Y:S01]  /*3cf0*/  IMAD R10, R98, 0x20, R43 ;  /* 0x00000020620a7824 */ /* 0x000fe200078e022b */
[----:B------:R-:W-:Y:S01]  /*3d00*/  LOP3.LUT R12, R51, R12, RZ, 0x3c, !PT ;  /* 0x0000000c330c7212 */ /* 0x000fe200078e3cff */
[----:B------:R-:W2:Y:S01]  /*3d10*/  LDC.64 R42, c[0x0][0x388] ;  /* 0x0000e200ff2a7b82 */ /* 0x000ea20000000a00 */
[----:B------:R-:W-:Y:S01]  /*3d20*/  SHF.R.U32.HI R51, RZ, 0xb, R110 ;  /* 0x0000000bff337819 */ /* 0x000fe2000001166e */
[----:B------:R-:W-:-:S02]  /*3d30*/  IMAD.SHL.U32 R44, R95, 0x100, RZ ;  /* 0x000001005f2c7824 */ /* 0x000fc400078e00ff */
[----:B------:R-:W-:Y:S02]  /*3d40*/  IMAD R110, R106, 0x20, R49 ;  /* 0x000000206a6e7824 */ /* 0x000fe400078e0231 */
[----:B------:R-:W-:Y:S01]  /*3d50*/  IMAD R133, R105, 0x20, R156 ;  /* 0x0000002069857824 */ /* 0x000fe200078e029c */
[----:B------:R-:W-:Y:S01]  /*3d60*/  LOP3.LUT R105, R10, R105, RZ, 0x3c, !PT ;  /* 0x000000690a697212 */ /* 0x000fe200078e3cff */
[----:B------:R-:W5:Y:S01]  /*3d70*/  LDC.64 R76, c[0x0][0x388] ;  /* 0x0000e200ff4c7b82 */ /* 0x000f620000000a00 */
[----:B------:R-:W-:Y:S01]  /*3d80*/  IMAD.SHL.U32 R49, R93, 0x100, RZ ;  /* 0x000001005d317824 */ /* 0x000fe200078e00ff */
[----:B------:R-:W-:Y:S01]  /*3d90*/  SHF.R.U32.HI R10, RZ, 0xf, R27 ;  /* 0x0000000fff0a7819 */ /* 0x000fe2000001161b */
[----:B-1----:R-:W-:Y:S01]  /*3da0*/  STG.E.U8 desc[UR22][R84.64+0x50], R145 ;  /* 0x0000509154007986 */ /* 0x002fe2000c101116 */
[----:B------:R-:W-:Y:S02]  /*3db0*/  SHF.R.U32.HI R27, RZ, 0xb, R44 ;  /* 0x0000000bff1b7819 */ /* 0x000fe4000001162c */
[----:B------:R-:W-:Y:S01]  /*3dc0*/  SHF.R.U32.HI R50, RZ, 0xf, R50 ;  /* 0x0000000fff327819 */ /* 0x000fe20000011632 */
[----:B0-----:R0:W-:Y:S01]  /*3dd0*/  STG.E.U8 desc[UR22][R82.64+0x51], R151 ;  /* 0x0000519752007986 */ /* 0x0011e2000c101116 */
[----:B------:R-:W-:Y:S01]  /*3de0*/  SHF.R.U32.HI R44, RZ, 0xb, R49 ;  /* 0x0000000bff2c7819 */ /* 0x000fe20000011631 */
[----:B------:R-:W-:-:S02]  /*3df0*/  IMAD R27, R96, 0x20, R27 ;  /* 0x00000020601b7824 */ /* 0x000fc400078e021b */
[----:B---3--:R1:W-:Y:S01]  /*3e00*/  STG.E.U8 desc[UR22][R78.64+0x52], R147 ;  /* 0x000052934e007986 */ /* 0x0083e2000c101116 */
[----:B------:R-:W-:Y:S01]  /*3e10*/  SHF.R.U32.HI R57, RZ, 0xf, R57 ;  /* 0x0000000fff397819 */ /* 0x000fe20000011639 */
[----:B------:R-:W-:Y:S02]  /*3e20*/  IMAD R49, R95, 0x20, R44 ;  /* 0x000000205f317824 */ /* 0x000fe400078e022c */
[----:B0-----:R-:W-:Y:S02]  /*3e30*/  IMAD R83, R71, 0x2, R50 ;  /* 0x0000000247537824 */ /* 0x001fe400078e0232 */
[----:B-1----:R-:W-:Y:S02]  /*3e40*/  IMAD R79, R29, 0x2, R10 ;  /* 0x000000021d4f7824 */ /* 0x002fe400078e020a */
[----:B------:R-:W-:Y:S01]  /*3e50*/  IMAD.SHL.U32 R10, R36, 0x100, RZ ;  /* 0x00000100240a7824 */ /* 0x000fe200078e00ff */
[----:B----4-:R0:W-:Y:S02]  /*3e60*/  STG.E.U8 desc[UR22][R52.64+0x53], R155 ;  /* 0x0000539b34007986 */ /* 0x0101e4000c101116 */
[-C--:B------:R-:W-:Y:S01]  /*3e70*/  LOP3.LUT R79, R79, R106.reuse, RZ, 0x3c, !PT ;  /* 0x0000006a4f4f7212 */ /* 0x080fe200078e3cff */
[----:B------:R-:W-:Y:S01]  /*3e80*/  IMAD.SHL.U32 R50, R39, 0x100, RZ ;  /* 0x0000010027327824 */ /* 0x000fe200078e00ff */
[----:B------:R-:W-:Y:S01]  /*3e90*/  LOP3.LUT R106, R27, R106, RZ, 0x3c, !PT ;  /* 0x0000006a1b6a7212 */ /* 0x000fe200078e3cff */
[----:B------:R-:W-:Y:S01]  /*3ea0*/  IMAD R27, R104, 0x20, R51 ;  /* 0x00000020681b7824 */ /* 0x000fe200078e0233 */
[----:B------:R-:W-:Y:S01]  /*3eb0*/  SHF.R.U32.HI R44, RZ, 0xb, R10 ;  /* 0x0000000bff2c7819 */ /* 0x000fe2000001160a */
[----:B------:R-:W-:Y:S01]  /*3ec0*/  IMAD R10, R66, 0x2, R57 ;  /* 0x00000002420a7824 */ /* 0x000fe200078e0239 */
[-C--:B------:R-:W-:Y:S01]  /*3ed0*/  LOP3.LUT R83, R83, R104.reuse, RZ, 0x3c, !PT ;  /* 0x0000006853537212 */ /* 0x080fe200078e3cff */
[----:B------:R-:W1:Y:S01]  /*3ee0*/  LDC.64 R80, c[0x0][0x388] ;  /* 0x0000e200ff507b82 */ /* 0x000e620000000a00 */
[----:B------:R-:W-:-:S02]  /*3ef0*/  LOP3.LUT R104, R49, R104, RZ, 0x3c, !PT ;  /* 0x0000006831687212 */ /* 0x000fc400078e3cff */
[----:B0-----:R-:W-:Y:S02]  /*3f00*/  SHF.R.U32.HI R52, RZ, 0xb, R48 ;  /* 0x0000000bff347819 */ /* 0x001fe40000011630 */
[----:B------:R-:W-:-:S03]  /*3f10*/  SHF.R.U32.HI R97, RZ, 0xf, R97 ;  /* 0x0000000fff617819 */ /* 0x000fc60000011661 */
[----:B------:R-:W0:Y:S01]  /*3f20*/  LDC.64 R48, c[0x0][0x388] ;  /* 0x0000e200ff307b82 */ /* 0x000e220000000a00 */
[----:B------:R-:W-:Y:S02]  /*3f30*/  SHF.R.U32.HI R51, RZ, 0xb, R50 ;  /* 0x0000000bff337819 */ /* 0x000fe40000011632 */
[----:B------:R-:W-:Y:S01]  /*3f40*/  LOP3.LUT R85, R10, R103, RZ, 0x3c, !PT ;  /* 0x000000670a557212 */ /* 0x000fe200078e3cff */
[----:B------:R-:W-:Y:S01]  /*3f50*/  IMAD.SHL.U32 R10, R98, 0x100, RZ ;  /* 0x00000100620a7824 */ /* 0x000fe200078e00ff */
[----:B--2---:R2:W-:Y:S01]  /*3f60*/  STG.E.U8 desc[UR22][R42.64+0x54], R131 ;  /* 0x000054832a007986 */ /* 0x0045e2000c101116 */
[----:B------:R-:W-:Y:S01]  /*3f70*/  IMAD R50, R36, 0x20, R51 ;  /* 0x0000002024327824 */ /* 0x000fe200078e0233 */
[----:B------:R-:W-:Y:S01]  /*3f80*/  SHF.R.U32.HI R109, RZ, 0xf, R109 ;  /* 0x0000000fff6d7819 */ /* 0x000fe2000001166d */
[----:B------:R-:W-:Y:S01]  /*3f90*/  IMAD R44, R93, 0x20, R44 ;  /* 0x000000205d2c7824 */ /* 0x000fe200078e022c */
[----:B-----5:R3:W-:Y:S01]  /*3fa0*/  STG.E.U8 desc[UR22][R76.64+0x55], R126 ;  /* 0x0000557e4c007986 */ /* 0x0207e2000c101116 */
[----:B------:R-:W-:Y:S01]  /*3fb0*/  IMAD R52, R103, 0x20, R52 ;  /* 0x0000002067347824 */ /* 0x000fe200078e0234 */
[----:B------:R-:W-:Y:S01]  /*3fc0*/  LOP3.LUT R53, R6, R45, RZ, 0x3c, !PT ;  /* 0x0000002d06357212 */ /* 0x000fe200078e3cff */
[----:B--2---:R-:W-:Y:S01]  /*3fd0*/  IMAD R42, R70, 0x2, R97 ;  /* 0x00000002462a7824 */ /* 0x004fe200078e0261 */
[----:B---3--:R-:W-:Y:S01]  /*3fe0*/  SHF.R.U32.HI R76, RZ, 0xb, R10 ;  /* 0x0000000bff4c7819 */ /* 0x008fe2000001160a */
[----:B------:R-:W-:-:S03]  /*3ff0*/  IMAD.SHL.U32 R10, R21, 0x100, RZ ;  /* 0x00000100150a7824 */ /* 0x000fc600078e00ff */
[-C--:B------:R-:W-:Y:S01]  /*4000*/  LOP3.LUT R97, R42, R101.reuse, RZ, 0x3c, !PT ;  /* 0x000000652a617212 */ /* 0x080fe200078e3cff */
[----:B------:R-:W-:Y:S01]  /*4010*/  IMAD R109, R6, 0x2, R109 ;  /* 0x00000002066d7824 */ /* 0x000fe200078e026d */
[----:B------:R-:W-:Y:S01]  /*4020*/  LOP3.LUT R101, R50, R101, RZ, 0x3c, !PT ;  /* 0x0000006532657212 */ /* 0x000fe200078e3cff */
[----:B------:R-:W2:Y:S01]  /*4030*/  LDC.64 R42, c[0x0][0x388] ;  /* 0x0000e200ff2a7b82 */ /* 0x000ea20000000a00 */
[----:B------:R-:W-:Y:S02]  /*4040*/  LOP3.LUT R57, R6, R41, RZ, 0x3c, !PT ;  /* 0x0000002906397212 */ /* 0x000fe400078e3cff */
[----:B------:R-:W-:Y:S02]  /*4050*/  LOP3.LUT R103, R44, R103, RZ, 0x3c, !PT ;  /* 0x000000672c677212 */ /* 0x000fe400078e3cff */
[----:B------:R-:W-:Y:S01]  /*4060*/  LOP3.LUT R6, R11, R40, RZ, 0x3c, !PT ;  /* 0x000000280b067212 */ /* 0x000fe200078e3cff */
[----:B------:R-:W-:Y:S01]  /*4070*/  IMAD.SHL.U32 R40, R4, 0x100, RZ ;  /* 0x0000010004287824 */ /* 0x000fe200078e00ff */
[----:B------:R-:W-:Y:S01]  /*4080*/  SHF.R.U32.HI R65, RZ, 0xf, R65 ;  /* 0x0000000fff417819 */ /* 0x000fe20000011641 */
[----:B------:R-:W3:Y:S01]  /*4090*/  LDC.64 R50, c[0x0][0x388] ;  /* 0x0000e200ff327b82 */ /* 0x000ee20000000a00 */
[----:B------:R-:W-:-:S02]  /*40a0*/  SHF.R.U32.HI R44, RZ, 0xb, R10 ;  /* 0x0000000bff2c7819 */ /* 0x000fc4000001160a */
[----:B------:R-:W-:Y:S01]  /*40b0*/  SHF.R.U32.HI R10, RZ, 0xf, R33 ;  /* 0x0000000fff0a7819 */ /* 0x000fe20000011621 */
[----:B------:R-:W-:Y:S01]  /*40c0*/  IMAD R65, R36, 0x2, R65 ;  /* 0x0000000224417824 */ /* 0x000fe200078e0241 */
[----:B------:R-:W-:Y:S01]  /*40d0*/  SHF.R.U32.HI R40, RZ, 0xb, R40 ;  /* 0x0000000bff287819 */ /* 0x000fe20000011628 */
[----:B------:R-:W-:Y:S01]  /*40e0*/  IMAD R44, R61, 0x20, R44 ;  /* 0x000000203d2c7824 */ /* 0x000fe200078e022c */
[----:B------:R-:W-:Y:S01]  /*40f0*/  SHF.R.U32.HI R108, RZ, 0xf, R108 ;  /* 0x0000000fff6c7819 */ /* 0x000fe2000001166c */
[----:B------:R-:W-:Y:S01]  /*4100*/  IMAD R10, R17, 0x2, R10 ;  /* 0x00000002110a7824 */ /* 0x000fe200078e020a */
[----:B-1----:R1:W-:Y:S01]  /*4110*/  STG.E.U8 desc[UR22][R80.64+0x56], R117 ;  /* 0x0000567550007986 */ /* 0x0023e2000c101116 */
[----:B------:R-:W-:Y:S01]  /*4120*/  IMAD.SHL.U32 R33, R25, 0x100, RZ ;  /* 0x0000010019217824 */ /* 0x000fe200078e00ff */
[----:B------:R-:W-:Y:S01]  /*4130*/  LOP3.LUT R45, R65, UR24, RZ, 0x3c, !PT ;  /* 0x00000018412d7c12 */ /* 0x000fe2000f8e3cff */
[----:B------:R-:W-:Y:S01]  /*4140*/  IMAD R76, R35, 0x20, R76 ;  /* 0x00000020234c7824 */ /* 0x000fe200078e024c */
[----:B0-----:R0:W-:Y:S01]  /*4150*/  STG.E.U8 desc[UR22][R48.64+0x57], R153 ;  /* 0x0000579930007986 */ /* 0x0011e2000c101116 */
[----:B------:R-:W-:-:S02]  /*4160*/  LOP3.LUT R77, R44, R35, RZ, 0x3c, !PT ;  /* 0x000000232c4d7212 */ /* 0x000fc400078e3cff */
[C---:B------:R-:W-:Y:S02]  /*4170*/  LOP3.LUT R65, R11.reuse, R58, RZ, 0x3c, !PT ;  /* 0x0000003a0b417212 */ /* 0x040fe400078e3cff */
[----:B------:R-:W-:Y:S01]  /*4180*/  LOP3.LUT R35, R10, R35, RZ, 0x3c, !PT ;  /* 0x000000230a237212 */ /* 0x000fe200078e3cff */
[C---:B-1----:R-:W-:Y:S01]  /*4190*/  IMAD R117, R11.reuse, 0x2, R108 ;  /* 0x000000020b757824 */ /* 0x042fe200078e026c */
[----:B------:R-:W-:Y:S01]  /*41a0*/  SHF.R.U32.HI R58, RZ, 0xb, R33 ;  /* 0x0000000bff3a7819 */ /* 0x000fe20000011621 */
[----:B0-----:R-:W-:Y:S02]  /*41b0*/  IMAD R48, R11, 0x20, R40 ;  /* 0x000000200b307824 */ /* 0x001fe400078e0228 */
[----:B------:R-:W0:Y:S01]  /*41c0*/  LDC.64 R40, c[0x0][0x388] ;  /* 0x0000e200ff287b82 */ /* 0x000e220000000a00 */
[----:B------:R-:W-:Y:S01]  /*41d0*/  SHF.R.U32.HI R44, RZ, 0xf, R55 ;  /* 0x0000000fff2c7819 */ /* 0x000fe20000011637 */
[----:B------:R-:W-:-:S06]  /*41e0*/  IMAD.SHL.U32 R33, R107, 0x100, RZ ;  /* 0x000001006b217824 */ /* 0x000fcc00078e00ff */
[----:B------:R-:W1:Y:S01]  /*41f0*/  LDC.64 R10, c[0x0][0x388] ;  /* 0x0000e200ff0a7b82 */ /* 0x000e620000000a00 */
[C---:B------:R-:W-:Y:S01]  /*4200*/  LOP3.LUT R154, R21.reuse, R154, RZ, 0x3c, !PT ;  /* 0x0000009a159a7212 */ /* 0x040fe200078e3cff */
[C---:B------:R-:W-:Y:S01]  /*4210*/  IMAD R81, R21.reuse, 0x2, R44 ;  /* 0x0000000215517824 */ /* 0x040fe200078e022c */
[C---:B------:R-:W-:Y:S01]  /*4220*/  LOP3.LUT R0, R21.reuse, R0, RZ, 0x3c, !PT ;  /* 0x0000000015007212 */ /* 0x040fe200078e3cff */
[----:B------:R-:W-:Y:S01]  /*4230*/  IMAD R131, R21, 0x20, R58 ;  /* 0x0000002015837824 */ /* 0x000fe200078e023a */
[----:B------:R-:W-:Y:S01]  /*4240*/  SHF.R.U32.HI R59, RZ, 0xf, R59 ;  /* 0x0000000fff3b7819 */ /* 0x000fe2000001163b */
[----:B------:R-:W-:Y:S01]  /*4250*/  IMAD.SHL.U32 R21, R73, 0x100, RZ ;  /* 0x0000010049157824 */ /* 0x000fe200078e00ff */
[----:B------:R-:W-:Y:S01]  /*4260*/  SHF.R.U32.HI R33, RZ, 0xb, R33 ;  /* 0x0000000bff217819 */ /* 0x000fe20000011621 */
[----:B--2---:R-:W-:Y:S01]  /*4270*/  STG.E.U8 desc[UR22][R42.64+0x58], R45 ;  /* 0x0000582d2a007986 */ /* 0x004fe2000c101116 */
[C---:B------:R-:W-:Y:S02]  /*4280*/  LOP3.LUT R149, R4.reuse, R149, RZ, 0x3c, !PT ;  /* 0x0000009504957212 */ /* 0x040fe400078e3cff */
[C---:B------:R-:W-:Y:S01]  /*4290*/  LOP3.LUT R94, R4.reuse, R94, RZ, 0x3c, !PT ;  /* 0x0000005e045e7212 */ /* 0x040fe200078e3cff */
[----:B---3--:R2:W-:Y:S01]  /*42a0*/  STG.E.U8 desc[UR22][R50.64+0x59], R135 ;  /* 0x0000598732007986 */ /* 0x0085e2000c101116 */
[----:B------:R-:W-:Y:S01]  /*42b0*/  IMAD R78, R4, 0x20, R33 ;  /* 0x00000020044e7824 */ /* 0x000fe200078e0221 */
[----:B------:R-:W-:-:S02]  /*42c0*/  SHF.R.U32.HI R80, RZ, 0xf, R75 ;  /* 0x0000000fff507819 */ /* 0x000fc4000001164b */
[C---:B------:R-:W-:Y:S02]  /*42d0*/  LOP3.LUT R148, R107.reuse, R148, RZ, 0x3c, !PT ;  /* 0x000000946b947212 */ /* 0x040fe400078e3cff */
[C---:B------:R-:W-:Y:S01]  /*42e0*/  LOP3.LUT R118, R107.reuse, R118, RZ, 0x3c, !PT ;  /* 0x000000766b767212 */ /* 0x040fe200078e3cff */
[----:B------:R-:W-:Y:S02]  /*42f0*/  IMAD R80, R107, 0x2, R80 ;  /* 0x000000026b507824 */ /* 0x000fe400078e0250 */
[----:B--2---:R-:W-:Y:S01]  /*4300*/  IMAD R50, R4, 0x2, R59 ;  /* 0x0000000204327824 */ /* 0x004fe200078e023b */
[----:B------:R-:W-:Y:S02]  /*4310*/  SHF.R.U32.HI R4, RZ, 0xb, R21 ;  /* 0x0000000bff047819 */ /* 0x000fe40000011615 */
[----:B------:R-:W-:-:S03]  /*4320*/  SHF.R.U32.HI R102, RZ, 0xf, R102 ;  /* 0x0000000fff667819 */ /* 0x000fc60000011666 */
[----:B------:R-:W-:Y:S02]  /*4330*/  IMAD R107, R107, 0x20, R4 ;  /* 0x000000206b6b7824 */ /* 0x000fe400078e0204 */
[----:B------:R-:W-:Y:S01]  /*4340*/  IMAD.SHL.U32 R4, R13, 0x100, RZ ;  /* 0x000001000d047824 */ /* 0x000fe200078e00ff */
[----:B0-----:R-:W-:Y:S01]  /*4350*/  STG.E.U8 desc[UR22][R40.64+0x5a], R79 ;  /* 0x00005a4f28007986 */ /* 0x001fe2000c101116 */
[----:B------:R-:W-:Y:S01]  /*4360*/  IMAD R75, R73, 0x2, R102 ;  /* 0x00000002494b7824 */ /* 0x000fe200078e0266 */
[----:B------:R-:W0:Y:S02]  /*4370*/  LDC.64 R44, c[0x0][0x388] ;  /* 0x0000e200ff2c7b82 */ /* 0x000e240000000a00 */
[----:B-1----:R1:W-:Y:S01]  /*4380*/  STG.E.U8 desc[UR22][R10.64+0x5b], R83 ;  /* 0x00005b530a007986 */ /* 0x0023e2000c101116 */
[----:B------:R-:W-:Y:S02]  /*4390*/  SHF.R.U32.HI R4, RZ, 0xb, R4 ;  /* 0x0000000bff047819 */ /* 0x000fe40000011604 */
[----:B------:R-:W-:-:S03]  /*43a0*/  LOP3.LUT R47, R47, R36, RZ, 0x3c, !PT ;  /* 0x000000242f2f7212 */ /* 0x000fc600078e3cff */
[----:B------:R-:W2:Y:S01]  /*43b0*/  LDC.64 R42, c[0x0][0x388] ;  /* 0x0000e200ff2a7b82 */ /* 0x000ea20000000a00 */
[----:B------:R-:W-:Y:S01]  /*43c0*/  IMAD R21, R73, 0x20, R4 ;  /* 0x0000002049157824 */ /* 0x000fe200078e0204 */
[----:B------:R-:W-:Y:S01]  /*43d0*/  LOP3.LUT R75, R75, R36, RZ, 0x3c, !PT ;  /* 0x000000244b4b7212 */ /* 0x000fe200078e3cff */
[----:B-1----:R-:W-:Y:S01]  /*43e0*/  IMAD.SHL.U32 R11, R100, 0x100, RZ ;  /* 0x00000100640b7824 */ /* 0x002fe200078e00ff */
[----:B------:R-:W-:Y:S01]  /*43f0*/  SHF.R.U32.HI R62, RZ, 0xf, R62 ;  /* 0x0000000fff3e7819 */ /* 0x000fe2000001163e */
[----:B------:R-:W-:Y:S02]  /*4400*/  IMAD.SHL.U32 R4, R29, 0x100, RZ ;  /* 0x000001001d047824 */ /* 0x000fe400078e00ff */
[----:B------:R-:W-:Y:S01]  /*4410*/  IMAD.SHL.U32 R10, R71, 0x100, RZ ;  /* 0x00000100470a7824 */ /* 0x000fe200078e00ff */
[----:B------:R-:W-:Y:S02]  /*4420*/  SHF.R.U32.HI R36, RZ, 0xb, R11 ;  /* 0x0000000bff247819 */ /* 0x000fe4000001160b */
[----:B------:R-:W-:Y:S01]  /*4430*/  SHF.R.U32.HI R11, RZ, 0xf, R30 ;  /* 0x0000000fff0b7819 */ /* 0x000fe2000001161e */
[----:B------:R-:W-:Y:S01]  /*4440*/  IMAD R62, R13, 0x2, R62 ;  /* 0x000000020d3e7824 */ /* 0x000fe200078e023e */
[----:B------:R-:W-:-:S02]  /*4450*/  SHF.R.U32.HI R4, RZ, 0xb, R4 ;  /* 0x0000000bff047819 */ /* 0x000fc40000011604 */
[----:B------:R-:W-:Y:S01]  /*4460*/  SHF.R.U32.HI R30, RZ, 0xb, R10 ;  /* 0x0000000bff1e7819 */ /* 0x000fe2000001160a */
[----:B------:R-:W-:Y:S01]  /*4470*/  IMAD R10, R100, 0x2, R11 ;  /* 0x00000002640a7824 */ /* 0x000fe200078e020b */
[----:B------:R-:W-:Y:S01]  /*4480*/  LOP3.LUT R55, R73, R152, RZ, 0x3c, !PT ;  /* 0x0000009849377212 */ /* 0x000fe200078e3cff */
[----:B------:R-:W-:Y:S01]  /*4490*/  IMAD R83, R13, 0x20, R36 ;  /* 0x000000200d537824 */ /* 0x000fe200078e0224 */
[----:B------:R-:W-:Y:S01]  /*44a0*/  LOP3.LUT R120, R73, R120, RZ, 0x3c, !PT ;  /* 0x0000007849787212 */ /* 0x000fe200078e3cff */
[----:B------:R-:W-:Y:S01]  /*44b0*/  IMAD R4, R39, 0x20, R4 ;  /* 0x0000002027047824 */ /* 0x000fe200078e0204 */
[C---:B------:R-:W-:Y:S02]  /*44c0*/  LOP3.LUT R73, R13.reuse, R140, RZ, 0x3c, !PT ;  /* 0x0000008c0d497212 */ /* 0x040fe400078e3cff */
[----:B------:R-:W-:Y:S02]  /*44d0*/  LOP3.LUT R92, R13, R92, RZ, 0x3c, !PT ;  /* 0x0000005c0d5c7212 */ /* 0x000fe400078e3cff */
[----:B------:R-:W-:-:S02]  /*44e0*/  LOP3.LUT R13, R32, R39, RZ, 0x3c, !PT ;  /* 0x00000027200d7212 */ /* 0x000fc400078e3cff */
[----:B------:R-:W-:Y:S01]  /*44f0*/  LOP3.LUT R79, R62, R39, RZ, 0x3c, !PT ;  /* 0x000000273e4f7212 */ /* 0x000fe200078e3cff */
[----:B------:R-:W-:Y:S01]  /*4500*/  IMAD R62, R29, 0x20, R30 ;  /* 0x000000201d3e7824 */ /* 0x000fe200078e021e */
[-C--:B------:R-:W-:Y:S02]  /*4510*/  LOP3.LUT R39, R48, R29.reuse, RZ, 0x3c, !PT ;  /* 0x0000001d30277212 */ /* 0x080fe400078e3cff */
[----:B------:R-:W-:Y:S02]  /*4520*/  LOP3.LUT R135, R10, R29, RZ, 0x3c, !PT ;  /* 0x0000001d0a877212 */ /* 0x000fe400078e3cff */
[----:B------:R-:W-:Y:S01]  /*4530*/  SHF.R.U32.HI R29, RZ, 0xf, R16 ;  /* 0x0000000fff1d7819 */ /* 0x000fe20000011610 */
[----:B------:R-:W-:Y:S01]  /*4540*/  USHF.L.U32 UR12, UR31, 0x8, URZ ;  /* 0x000000081f0c7899 */ /* 0x000fe200080006ff */
[----:B------:R-:W-:-:S03]  /*4550*/  IMAD.SHL.U32 R16, R26, 0x100, RZ ;  /* 0x000001001a107824 */ /* 0x000fc600078e00ff */
[----:B------:R-:W-:Y:S01]  /*4560*/  IMAD R29, R64, 0x2, R29 ;  /* 0x00000002401d7824 */ /* 0x000fe200078e021d */
[----:B0-----:R-:W-:Y:S01]  /*4570*/  STG.E.U8 desc[UR22][R44.64+0x5c], R85 ;  /* 0x00005c552c007986 */ /* 0x001fe2000c101116 */
[----:B------:R-:W0:Y:S01]  /*4580*/  LDC.64 R48, c[0x0][0x388] ;  /* 0x0000e200ff307b82 */ /* 0x000e220000000a00 */
[----:B------:R-:W-:Y:S02]  /*4590*/  USHF.R.U32.HI UR12, URZ, 0xf, UR12 ;  /* 0x0000000fff0c7899 */ /* 0x000fe4000801160c */
[----:B--2---:R1:W-:Y:S01]  /*45a0*/  STG.E.U8 desc[UR22][R42.64+0x5d], R97 ;  /* 0x00005d612a007986 */ /* 0x0043e2000c101116 */
[----:B------:R-:W-:-:S04]  /*45b0*/  SHF.R.U32.HI R3, RZ, 0xf, R3 ;  /* 0x0000000fff037819 */ /* 0x000fc80000011603 */
[----:B------:R-:W2:Y:S01]  /*45c0*/  LDC.64 R40, c[0x0][0x388] ;  /* 0x0000e200ff287b82 */ /* 0x000ea20000000a00 */
[----:B------:R-:W-:Y:S02]  /*45d0*/  LOP3.LUT R119, R119, R28, RZ, 0x3c, !PT ;  /* 0x0000001c77777212 */ /* 0x000fe400078e3cff */
[----:B-1----:R-:W-:-:S05]  /*45e0*/  LOP3.LUT R97, R29, UR30, RZ, 0x3c, !PT ;  /* 0x0000001e1d617c12 */ /* 0x002fca000f8e3cff */
[----:B------:R-:W1:Y:S01]  /*45f0*/  LDC.64 R32, c[0x0][0x388] ;  /* 0x0000e200ff207b82 */ /* 0x000e620000000a00 */
[----:B------:R-:W-:Y:S02]  /*4600*/  SHF.R.U32.HI R29, RZ, 0xb, R16 ;  /* 0x0000000bff1d7819 */ /* 0x000fe40000011610 */
[----:B------:R-:W-:-:S05]  /*4610*/  LOP3.LUT R141, R141, R28, RZ, 0x3c, !PT ;  /* 0x0000001c8d8d7212 */ /* 0x000fca00078e3cff */
[----:B------:R-:W3:Y:S01]  /*4620*/  LDC.64 R10, c[0x0][0x388] ;  /* 0x0000e200ff0a7b82 */ /* 0x000ee20000000a00 */
[----:B------:R-:W-:Y:S01]  /*4630*/  LEA R43, R28, UR12, 0x1 ;  /* 0x0000000c1c2b7c11 */ /* 0x000fe2000f8e08ff */
[----:B------:R-:W-:Y:S02]  /*4640*/  IMAD R147, R100, 0x20, R29 ;  /* 0x0000002064937824 */ /* 0x000fe400078e021d */
[----:B------:R-:W-:-:S04]  /*4650*/  IMAD R3, R14, 0x2, R3 ;  /* 0x000000020e037824 */ /* 0x000fc800078e0203 */
[----:B------:R-:W4:Y:S01]  /*4660*/  LDC.64 R28, c[0x0][0x388] ;  /* 0x0000e200ff1c7b82 */ /* 0x000f220000000a00 */
[C---:B------:R-:W-:Y:S02]  /*4670*/  LOP3.LUT R16, R100.reuse, R37, RZ, 0x3c, !PT ;  /* 0x0000002564107212 */ /* 0x040fe400078e3cff */
[----:B------:R-:W-:Y:S02]  /*4680*/  LOP3.LUT R85, R3, UR29, RZ, 0x3c, !PT ;  /* 0x0000001d03557c12 */ /* 0x000fe4000f8e3cff */
[----:B------:R-:W-:-:S03]  /*4690*/  LOP3.LUT R3, R100, R43, RZ, 0x3c, !PT ;  /* 0x0000002b64037212 */ /* 0x000fc600078e3cff */
[----:B------:R-:W5:Y:S01]  /*46a0*/  LDC.64 R36, c[0x0][0x388] ;  /* 0x0000e200ff247b82 */ /* 0x000f620000000a00 */
[----:B------:R-:W-:Y:S02]  /*46b0*/  LOP3.LUT R109, R109, R98, RZ, 0x3c, !PT ;  /* 0x000000626d6d7212 */ /* 0x000fe400078e3cff */
[----:B------:R-:W-:-:S05]  /*46c0*/  LOP3.LUT R117, R117, R96, RZ, 0x3c, !PT ;  /* 0x0000006075757212 */ /* 0x000fca00078e3cff */
[----:B------:R-:W5:Y:S01]  /*46d0*/  LDC.64 R42, c[0x0][0x388] ;  /* 0x0000e200ff2a7b82 */ /* 0x000f620000000a00 */
[----:B------:R-:W-:Y:S01]  /*46e0*/  LOP3.LUT R96, R99, R96, RZ, 0x3c, !PT ;  /* 0x0000006063607212 */ /* 0x000fe200078e3cff */
[----:B0-----:R-:W-:Y:S01]  /*46f0*/  STG.E.U8 desc[UR22][R48.64+0x5e], R85 ;  /* 0x00005e5530007986 */ /* 0x001fe2000c101116 */
[----:B------:R-:W-:-:S05]  /*4700*/  SHF.R.U32.HI R99, RZ, 0xf, R72 ;  /* 0x0000000fff637819 */ /* 0x000fca0000011648 */
[----:B------:R-:W0:Y:S01]  /*4710*/  LDC.64 R44, c[0x0][0x388] ;  /* 0x0000e200ff2c7b82 */ /* 0x000e220000000a00 */
[----:B------:R-:W-:Y:S01]  /*4720*/  LOP3.LUT R98, R131, R98, RZ, 0x3c, !PT ;  /* 0x0000006283627212 */ /* 0x000fe200078e3cff */
[----:B--2---:R2:W-:Y:S01]  /*4730*/  STG.E.U8 desc[UR22][R40.64+0x5f], R97 ;  /* 0x00005f6128007986 */ /* 0x0045e2000c101116 */
[----:B------:R-:W-:Y:S02]  /*4740*/  SHF.R.U32.HI R20, RZ, 0xf, R20 ;  /* 0x0000000fff147819 */ /* 0x000fe40000011614 */
[-C--:B------:R-:W-:Y:S01]  /*4750*/  LOP3.LUT R131, R50, R95.reuse, RZ, 0x3c, !PT ;  /* 0x0000005f32837212 */ /* 0x080fe200078e3cff */
[----:B-1----:R-:W-:Y:S01]  /*4760*/  STG.E.U8 desc[UR22][R32.64+0x60], R109 ;  /* 0x0000606d20007986 */ /* 0x002fe2000c101116 */
[----:B------:R-:W-:Y:S01]  /*4770*/  LOP3.LUT R95, R18, R95, RZ, 0x3c, !PT ;  /* 0x0000005f125f7212 */ /* 0x000fe200078e3cff */
[----:B------:R-:W1:Y:S01]  /*4780*/  LDC.64 R50, c[0x0][0x388] ;  /* 0x0000e200ff327b82 */ /* 0x000e620000000a00 */
[----:B------:R-:W-:Y:S01]  /*4790*/  SHF.R.U32.HI R18, RZ, 0xf, R31 ;  /* 0x0000000fff127819 */ /* 0x000fe2000001161f */
[----:B---3--:R3:W-:Y:S01]  /*47a0*/  STG.E.U8 desc[UR22][R10.64+0x61], R117 ;  /* 0x000061750a007986 */ /* 0x0087e2000c101116 */
[----:B------:R-:W-:Y:S01]  /*47b0*/  SHF.R.U32.HI R19, RZ, 0xf, R19 ;  /* 0x0000000fff137819 */ /* 0x000fe20000011613 */
[----:B--2---:R-:W-:Y:S01]  /*47c0*/  IMAD R97, R61, 0x2, R20 ;  /* 0x000000023d617824 */ /* 0x004fe200078e0214 */
[-C--:B------:R-:W-:Y:S01]  /*47d0*/  LOP3.LUT R145, R80, R93.reuse, RZ, 0x3c, !PT ;  /* 0x0000005d50917212 */ /* 0x080fe200078e3cff */
[----:B----4-:R2:W-:Y:S01]  /*47e0*/  STG.E.U8 desc[UR22][R28.64+0x62], R131 ;  /* 0x000062831c007986 */ /* 0x0105e2000c101116 */
[----:B------:R-:W-:Y:S01]  /*47f0*/  LOP3.LUT R74, R74, R93, RZ, 0x3c, !PT ;  /* 0x0000005d4a4a7212 */ /* 0x000fe200078e3cff */
[----:B---3--:R-:W-:Y:S01]  /*4800*/  IMAD R10, R26, 0x2, R99 ;  /* 0x000000021a0a7824 */ /* 0x008fe200078e0263 */
[----:B------:R-:W-:Y:S01]  /*4810*/  LOP3.LUT R78, R78, R71, RZ, 0x3c, !PT ;  /* 0x000000474e4e7212 */ /* 0x000fe200078e3cff */
[----:B------:R-:W-:Y:S01]  /*4820*/  IMAD R93, R23, 0x2, R18 ;  /* 0x00000002175d7824 */ /* 0x000fe200078e0212 */
[----:B------:R-:W3:Y:S01]  /*4830*/  LDC.64 R58, c[0x0][0x388] ;  /* 0x0000e200ff3a7b82 */ /* 0x000ee20000000a00 */
[----:B------:R-:W-:-:S02]  /*4840*/  LOP3.LUT R97, R97, R14, RZ, 0x3c, !PT ;  /* 0x0000000e61617212 */ /* 0x000fc400078e3cff */
[----:B------:R-:W-:Y:S01]  /*4850*/  LOP3.LUT R99, R10, R71, RZ, 0x3c, !PT ;  /* 0x000000470a637212 */ /* 0x000fe200078e3cff */
[C---:B--2---:R-:W-:Y:S01]  /*4860*/  IMAD.SHL.U32 R28, R24.reuse, 0x100, RZ ;  /* 0x00000100181c7824 */ /* 0x044fe200078e00ff */
[----:B------:R-:W-:Y:S01]  /*4870*/  LOP3.LUT R71, R83, R14, RZ, 0x3c, !PT ;  /* 0x0000000e53477212 */ /* 0x000fe200078e3cff */
[----:B------:R-:W-:Y:S01]  /*4880*/  IMAD R19, R24, 0x2, R19 ;  /* 0x0000000218137824 */ /* 0x000fe200078e0213 */
[----:B------:R-:W-:Y:S01]  /*4890*/  SHF.R.U32.HI R14, RZ, 0xf, R67 ;  /* 0x0000000fff0e7819 */ /* 0x000fe20000011643 */
[----:B------:R-:W2:Y:S01]  /*48a0*/  LDC.64 R10, c[0x0][0x388] ;  /* 0x0000e200ff0a7b82 */ /* 0x000ea20000000a00 */
[----:B-----5:R4:W-:Y:S01]  /*48b0*/  STG.E.U8 desc[UR22][R36.64+0x63], R145 ;  /* 0x0000639124007986 */ /* 0x0209e2000c101116 */
[-C--:B------:R-:W-:Y:S02]  /*48c0*/  LOP3.LUT R93, R93, R70.reuse, RZ, 0x3c, !PT ;  /* 0x000000465d5d7212 */ /* 0x080fe400078e3cff */
[----:B------:R-:W-:-:S04]  /*48d0*/  LOP3.LUT R70, R21, R70, RZ, 0x3c, !PT ;  /* 0x0000004615467212 */ /* 0x000fc800078e3cff */
[----:B------:R-:W5:Y:S01]  /*48e0*/  LDC.64 R48, c[0x0][0x388] ;  /* 0x0000e200ff307b82 */ /* 0x000f620000000a00 */
[----:B------:R-:W-:Y:S01]  /*48f0*/  LOP3.LUT R85, R19, R66, RZ, 0x3c, !PT ;  /* 0x0000004213557212 */ /* 0x000fe200078e3cff */
[----:B------:R-:W-:Y:S01]  /*4900*/  IMAD R14, R25, 0x2, R14 ;  /* 0x00000002190e7824 */ /* 0x000fe200078e020e */
[----:B----4-:R-:W-:-:S05]  /*4910*/  SHF.R.U32.HI R37, RZ, 0xb, R28 ;  /* 0x0000000bff257819 */ /* 0x010fca000001161c */
[----:B------:R-:W4:Y:S01]  /*4920*/  LDC.64 R40, c[0x0][0x388] ;  /* 0x0000e200ff287b82 */ /* 0x000f220000000a00 */
[----:B------:R1:W-:Y:S01]  /*4930*/  STG.E.U8 desc[UR22][R42.64+0x64], R75 ;  /* 0x0000644b2a007986 */ /* 0x0003e2000c101116 */
[----:B------:R-:W-:-:S06]  /*4940*/  IMAD R72, R26, 0x20, R37 ;  /* 0x000000201a487824 */ /* 0x000fcc00078e0225 */
[----:B------:R-:W4:Y:S01]  /*4950*/  LDC.64 R32, c[0x0][0x388] ;  /* 0x0000e200ff207b82 */ /* 0x000f220000000a00 */
[----:B0-----:R0:W-:Y:S07]  /*4960*/  STG.E.U8 desc[UR22][R44.64+0x65], R79 ;  /* 0x0000654f2c007986 */ /* 0x0011ee000c101116 */
[----:B------:R-:W4:Y:S01]  /*4970*/  LDC.64 R30, c[0x0][0x388] ;  /* 0x0000e200ff1e7b82 */ /* 0x000f220000000a00 */
[----:B-1----:R-:W-:Y:S01]  /*4980*/  LOP3.LUT R75, R14, R15, RZ, 0x3c, !PT ;  /* 0x0000000f0e4b7212 */ /* 0x002fe200078e3cff */
[----:B------:R-:W-:-:S06]  /*4990*/  IMAD.SHL.U32 R14, R61, 0x100, RZ ;  /* 0x000001003d0e7824 */ /* 0x000fcc00078e00ff */
[----:B------:R-:W1:Y:S01]  /*49a0*/  LDC.64 R20, c[0x0][0x388] ;  /* 0x0000e200ff147b82 */ /* 0x000e620000000a00 */
[----:B0-----:R-:W-:-:S07]  /*49b0*/  IMAD.SHL.U32 R44, R23, 0x100, RZ ;  /* 0x00000100172c7824 */ /* 0x001fce00078e00ff */
[----:B------:R-:W0:Y:S01]  /*49c0*/  LDC.64 R18, c[0x0][0x388] ;  /* 0x0000e200ff127b82 */ /* 0x000e220000000a00 */
[----:B------:R-:W-:-:S07]  /*49d0*/  LOP3.LUT R72, R72, R15, RZ, 0x3c, !PT ;  /* 0x0000000f48487212 */ /* 0x000fce00078e3cff */
[----:B------:R-:W0:Y:S01]  /*49e0*/  LDC.64 R42, c[0x0][0x388] ;  /* 0x0000e200ff2a7b82 */ /* 0x000e220000000a00 */
[----:B------:R-:W-:-:S07]  /*49f0*/  SHF.R.U32.HI R15, RZ, 0xf, R34 ;  /* 0x0000000fff0f7819 */ /* 0x000fce0000011622 */
[----:B------:R-:W0:Y:S01]  /*4a00*/  LDC.64 R28, c[0x0][0x388] ;  /* 0x0000e200ff1c7b82 */ /* 0x000e220000000a00 */
[----:B------:R3:W-:Y:S01]  /*4a10*/  STG.E.U8 desc[UR22][R50.64+0x66], R135 ;  /* 0x0000668732007986 */ /* 0x0007e2000c101116 */
[----:B------:R-:W-:Y:S02]  /*4a20*/  SHF.R.U32.HI R45, RZ, 0xb, R44 ;  /* 0x0000000bff2d7819 */ /* 0x000fe4000001162c */
[----:B------:R-:W-:-:S03]  /*4a30*/  SHF.R.U32.HI R34, RZ, 0xf, R63 ;  /* 0x0000000fff227819 */ /* 0x000fc6000001163f */
[----:B------:R-:W-:Y:S01]  /*4a40*/  IMAD R44, R24, 0x20, R45 ;  /* 0x00000020182c7824 */ /* 0x000fe200078e022d */
[----:B------:R-:W0:Y:S01]  /*4a50*/  LDC.64 R36, c[0x0][0x388] ;  /* 0x0000e200ff247b82 */ /* 0x000e220000000a00 */
[----:B---3--:R-:W-:Y:S01]  /*4a60*/  SHF.R.U32.HI R50, RZ, 0xb, R14 ;  /* 0x0000000bff327819 */ /* 0x008fe2000001160e */
[----:B------:R-:W-:Y:S02]  /*4a70*/  IMAD R14, R2, 0x2, R15 ;  /* 0x00000002020e7824 */ /* 0x000fe400078e020f */
[----:B------:R-:W-:Y:S01]  /*4a80*/  IMAD R15, R7, 0x2, R34 ;  /* 0x00000002070f7824 */ /* 0x000fe200078e0222 */
[----:B------:R-:W-:Y:S01]  /*4a90*/  LOP3.LUT R107, R107, R66, RZ, 0x3c, !PT ;  /* 0x000000426b6b7212 */ /* 0x000fe200078e3cff */
[----:B------:R-:W-:Y:S01]  /*4aa0*/  IMAD R45, R23, 0x20, R50 ;  /* 0x00000020172d7824 */ /* 0x000fe200078e0232 */
[----:B------:R-:W-:Y:S01]  /*4ab0*/  LOP3.LUT R81, R81, R64, RZ, 0x3c, !PT ;  /* 0x0000004051517212 */ /* 0x000fe200078e3cff */
[----:B------:R3:W-:Y:S01]  /*4ac0*/  STG.E.U8 desc[UR22][R58.64+0x67], R99 ;  /* 0x000067633a007986 */ /* 0x0007e2000c101116 */
[----:B------:R-:W0:Y:S01]  /*4ad0*/  LDC.64 R66, c[0x0][0x388] ;  /* 0x0000e200ff427b82 */ /* 0x000e220000000a00 */
[----:B------:R-:W-:-:S02]  /*4ae0*/  LOP3.LUT R63, R14, R69, RZ, 0x3c, !PT ;  /* 0x000000450e3f7212 */ /* 0x000fc400078e3cff */
[----:B--2---:R-:W-:Y:S01]  /*4af0*/  STG.E.U8 desc[UR22][R10.64+0x68], R85 ;  /* 0x000068550a007986 */ /* 0x004fe2000c101116 */
[-C--:B------:R-:W-:Y:S02]  /*4b00*/  LOP3.LUT R15, R15, R68.reuse, RZ, 0x3c, !PT ;  /* 0x000000440f0f7212 */ /* 0x080fe400078e3cff */
[----:B------:R-:W-:Y:S01]  /*4b10*/  LOP3.LUT R69, R44, R69, RZ, 0x3c, !PT ;  /* 0x000000452c457212 */ /* 0x000fe200078e3cff */
[----:B-----5:R2:W-:Y:S01]  /*4b20*/  STG.E.U8 desc[UR22][R48.64+0x69], R93 ;  /* 0x0000695d30007986 */ /* 0x0205e2000c101116 */
[----:B------:R-:W5:Y:S01]  /*4b30*/  LDC.64 R50, c[0x0][0x388] ;  /* 0x0000e200ff327b82 */ /* 0x000f620000000a00 */
[----:B------:R-:W-:Y:S02]  /*4b40*/  LOP3.LUT R68, R45, R68, RZ, 0x3c, !PT ;  /* 0x000000442d447212 */ /* 0x000fe400078e3cff */
[----:B----4-:R4:W-:Y:S05]  /*4b50*/  STG.E.U8 desc[UR22][R40.64+0x6a], R97 ;  /* 0x00006a6128007986 */ /* 0x0109ea000c101116 */
[----:B---3--:R-:W3:Y:S01]  /*4b60*/  LDC.64 R58, c[0x0][0x388] ;  /* 0x0000e200ff3a7b82 */ /* 0x008ee20000000a00 */
[----:B------:R4:W-:Y:S04]  /*4b70*/  STG.E.U8 desc[UR22][R32.64+0x6b], R81 ;  /* 0x00006b5120007986 */ /* 0x0009e8000c101116 */
[----:B------:R4:W-:Y:S03]  /*4b80*/  STG.E.U8 desc[UR22][R30.64+0x6c], R75 ;  /* 0x00006c4b1e007986 */ /* 0x0009e6000c101116 */
[----:B--2---:R-:W2:Y:S01]  /*4b90*/  LDC.64 R48, c[0x0][0x388] ;  /* 0x0000e200ff307b82 */ /* 0x004ea20000000a00 */
[----:B-1----:R-:W-:Y:S01]  /*4ba0*/  STG.E.U8 desc[UR22][R20.64+0x6d], R63 ;  /* 0x00006d3f14007986 */ /* 0x002fe2000c101116 */
[----:B------:R-:W-:-:S03]  /*4bb0*/  USHF.R.U32.HI UR5, URZ, 0xf, UR5 ;  /* 0x0000000fff057899 */ /* 0x000fc60008011605 */
[----:B0-----:R-:W-:Y:S03]  /*4bc0*/  STG.E.U8 desc[UR22][R18.64+0x6e], R15 ;  /* 0x00006e0f12007986 */ /* 0x001fe6000c101116 */
[----:B------:R-:W0:Y:S01]  /*4bd0*/  LDC.64 R44, c[0x0][0x388] ;  /* 0x0000e200ff2c7b82 */ /* 0x000e220000000a00 */
[----:B------:R-:W-:Y:S01]  /*4be0*/  STG.E.U8 desc[UR22][R42.64+0x6f], R35 ;  /* 0x00006f232a007986 */ /* 0x000fe2000c101116 */
[----:B------:R-:W-:-:S03]  /*4bf0*/  USHF.R.U32.HI UR7, URZ, 0xf, UR7 ;  /* 0x0000000fff077899 */ /* 0x000fc60008011607 */
[----:B------:R1:W-:Y:S03]  /*4c00*/  STG.E.U8 desc[UR22][R28.64+0x70], R55 ;  /* 0x000070371c007986 */ /* 0x0003e6000c101116 */
[----:B----4-:R-:W4:Y:S01]  /*4c10*/  LDC.64 R40, c[0x0][0x388] ;  /* 0x0000e200ff287b82 */ /* 0x010f220000000a00 */
[----:B------:R-:W-:-:S07]  /*4c20*/  USHF.R.U32.HI UR9, URZ, 0xf, UR9 ;  /* 0x0000000fff097899 */ /* 0x000fce0008011609 */
[----:B------:R-:W4:Y:S01]  /*4c30*/  LDC.64 R32, c[0x0][0x388] ;  /* 0x0000e200ff207b82 */ /* 0x000f220000000a00 */
[----:B------:R-:W-:-:S07]  /*4c40*/  USHF.R.U32.HI UR4, URZ, 0xf, UR4 ;  /* 0x0000000fff047899 */ /* 0x000fce0008011604 */
[----:B------:R-:W4:Y:S01]  /*4c50*/  LDC.64 R30, c[0x0][0x388] ;  /* 0x0000e200ff1e7b82 */ /* 0x000f220000000a00 */
[----:B------:R-:W-:Y:S02]  /*4c60*/  ULEA UR5, UR31, UR5, 0x1 ;  /* 0x000000051f057291 */ /* 0x000fe4000f8e08ff */
[----:B------:R-:W-:-:S05]  /*4c70*/  ULEA UR7, UR37, UR7, 0x1 ;  /* 0x0000000725077291 */ /* 0x000fca000f8e08ff */
[----:B-1----:R-:W1:Y:S01]  /*4c80*/  LDC.64 R28, c[0x0][0x388] ;  /* 0x0000e200ff1c7b82 */ /* 0x002e620000000a00 */
[----:B------:R-:W-:-:S07]  /*4c90*/  ULEA UR9, UR36, UR9, 0x1 ;  /* 0x0000000924097291 */ /* 0x000fce000f8e08ff */
[----:B------:R-:W1:Y:S01]  /*4ca0*/  LDC.64 R10, c[0x0][0x388] ;  /* 0x0000e200ff0a7b82 */ /* 0x000e620000000a00 */
[----:B------:R-:W-:Y:S01]  /*4cb0*/  ULEA UR4, UR35, UR4, 0x1 ;  /* 0x0000000423047291 */ /* 0x000fe2000f8e08ff */
[----:B------:R-:W-:-:S06]  /*4cc0*/  LOP3.LUT R43, R26, UR5, RZ, 0x3c, !PT ;  /* 0x000000051a2b7c12 */ /* 0x000fcc000f8e3cff */
[----:B------:R-:W1:Y:S01]  /*4cd0*/  LDC.64 R14, c[0x0][0x388] ;  /* 0x0000e200ff0e7b82 */ /* 0x000e620000000a00 */
[----:B------:R-:W-:Y:S01]  /*4ce0*/  LOP3.LUT R63, R24, UR7, RZ, 0x3c, !PT ;  /* 0x00000007183f7c12 */ /* 0x000fe2000f8e3cff */
[----:B------:R5:W-:Y:S01]  /*4cf0*/  STG.E.U8 desc[UR22][R36.64+0x71], R73 ;  /* 0x0000714924007986 */ /* 0x000be2000c101116 */
[----:B------:R-:W-:-:S05]  /*4d00*/  LOP3.LUT R146, R23, R146, RZ, 0x3c, !PT ;  /* 0x0000009217927212 */ /* 0x000fca00078e3cff */
[----:B------:R-:W1:Y:S01]  /*4d10*/  LDC.64 R18, c[0x0][0x388] ;  /* 0x0000e200ff127b82 */ /* 0x000e620000000a00 */
[----:B------:R-:W-:Y:S02]  /*4d20*/  LOP3.LUT R55, R61, R60, RZ, 0x3c, !PT ;  /* 0x0000003c3d377212 */ /* 0x000fe400078e3cff */
[----:B------:R-:W-:-:S05]  /*4d30*/  LOP3.LUT R23, R23, UR9, RZ, 0x3c, !PT ;  /* 0x0000000917177c12 */ /* 0x000fca000f8e3cff */
[----:B------:R-:W1:Y:S01]  /*4d40*/  LDC.64 R20, c[0x0][0x388] ;  /* 0x0000e200ff147b82 */ /* 0x000e620000000a00 */
[----:B------:R-:W-:Y:S01]  /*4d50*/  LOP3.LUT R61, R61, UR4, RZ, 0x3c, !PT ;  /* 0x000000043d3d7c12 */ /* 0x000fe2000f8e3cff */
[----:B------:R-:W-:Y:S01]  /*4d60*/  STG.E.U8 desc[UR22][R66.64+0x72], R3 ;  /* 0x0000720342007986 */ /* 0x000fe2000c101116 */
[----:B-----5:R-:W-:-:S03]  /*4d70*/  LOP3.LUT R73, R25, R122, RZ, 0x3c, !PT ;  /* 0x0000007a19497212 */ /* 0x020fc600078e3cff */
[----:B---3--:R3:W-:Y:S02]  /*4d80*/  STG.E.U8 desc[UR22][R58.64+0x73], R43 ;  /* 0x0000732b3a007986 */ /* 0x0087e4000c101116 */
[----:B------:R-:W5:Y:S01]  /*4d90*/  LDC.64 R36, c[0x0][0x388] ;  /* 0x0000e200ff247b82 */ /* 0x000f620000000a00 */
[----:B------:R-:W-:Y:S01]  /*4da0*/  LOP3.LUT R125, R2, R125, RZ, 0x3c, !PT ;  /* 0x0000007d027d7212 */ /* 0x000fe200078e3cff */
[----:B------:R-:W-:Y:S01]  /*4db0*/  STG.E.U8 desc[UR22][R50.64+0x74], R63 ;  /* 0x0000743f32007986 */ /* 0x000fe2000c101116 */
[----:B------:R-:W-:-:S03]  /*4dc0*/  LOP3.LUT R75, R7, R134, RZ, 0x3c, !PT ;  /* 0x00000086074b7212 */ /* 0x000fc600078e3cff */
[----:B--2---:R2:W-:Y:S02]  /*4dd0*/  STG.E.U8 desc[UR22][R48.64+0x75], R23 ;  /* 0x0000751730007986 */ /* 0x0045e4000c101116 */
[----:B------:R-:W5:Y:S02]  /*4de0*/  LDC.64 R34, c[0x0][0x388] ;  /* 0x0000e200ff227b82 */ /* 0x000f640000000a00 */
[----:B0-----:R0:W-:Y:S01]  /*4df0*/  STG.E.U8 desc[UR22][R44.64+0x76], R61 ;  /* 0x0000763d2c007986 */ /* 0x0011e2000c101116 */
[----:B------:R-:W-:-:S03]  /*4e00*/  LOP3.LUT R79, R17, R144, RZ, 0x3c, !PT ;  /* 0x00000090114f7212 */ /* 0x000fc600078e3cff */
[----:B----4-:R-:W-:Y:S02]  /*4e10*/  STG.E.U8 desc[UR22][R40.64+0x77], R154 ;  /* 0x0000779a28007986 */ /* 0x010fe4000c101116 */
[----:B---3--:R-:W3:Y:S02]  /*4e20*/  LDC.64 R42, c[0x0][0x388] ;  /* 0x0000e200ff2a7b82 */ /* 0x008ee40000000a00 */
[----:B------:R4:W-:Y:S06]  /*4e30*/  STG.E.U8 desc[UR22][R32.64+0x78], R73 ;  /* 0x0000784920007986 */ /* 0x0009ec000c101116 */
[----:B--2---:R-:W2:Y:S01]  /*4e40*/  LDC.64 R48, c[0x0][0x388] ;  /* 0x0000e200ff307b82 */ /* 0x004ea20000000a00 */
[----:B------:R4:W-:Y:S07]  /*4e50*/  STG.E.U8 desc[UR22][R30.64+0x79], R125 ;  /* 0x0000797d1e007986 */ /* 0x0009ee000c101116 */
[----:B0-----:R-:W0:Y:S01]  /*4e60*/  LDC.64 R44, c[0x0][0x388] ;  /* 0x0000e200ff2c7b82 */ /* 0x001e220000000a00 */
[----:B-1----:R1:W-:Y:S07]  /*4e70*/  STG.E.U8 desc[UR22][R28.64+0x7a], R75 ;  /* 0x00007a4b1c007986 */ /* 0x0023ee000c101116 */
[----:B------:R-:W3:Y:S01]  /*4e80*/  LDC.64 R50, c[0x0][0x388] ;  /* 0x0000e200ff327b82 */ /* 0x000ee20000000a00 */
[----:B------:R5:W-:Y:S07]  /*4e90*/  STG.E.U8 desc[UR22][R10.64+0x7b], R79 ;  /* 0x00007b4f0a007986 */ /* 0x000bee000c101116 */
[----:B----4-:R-:W4:Y:S01]  /*4ea0*/  LDC.64 R32, c[0x0][0x388] ;  /* 0x0000e200ff207b82 */ /* 0x010f220000000a00 */
[----:B------:R-:W-:Y:S07]  /*4eb0*/  STG.E.U8 desc[UR22][R14.64+0x7c], R53 ;  /* 0x00007c350e007986 */ /* 0x000fee000c101116 */
[----:B------:R-:W4:Y:S01]  /*4ec0*/  LDC.64 R30, c[0x0][0x388] ;  /* 0x0000e200ff1e7b82 */ /* 0x000f220000000a00 */
[----:B------:R2:W-:Y:S07]  /*4ed0*/  STG.E.U8 desc[UR22][R18.64+0x7d], R6 ;  /* 0x00007d0612007986 */ /* 0x0005ee000c101116 */
[----:B------:R-:W4:Y:S01]  /*4ee0*/  LDC.64 R40, c[0x0][0x388] ;  /* 0x0000e200ff287b82 */ /* 0x000f220000000a00 */
[----:B------:R0:W-:Y:S07]  /*4ef0*/  STG.E.U8 desc[UR22][R20.64+0x7e], R149 ;  /* 0x00007e9514007986 */ /* 0x0001ee000c101116 */
[----:B-1----:R-:W1:Y:S08]  /*4f00*/  LDC.64 R28, c[0x0][0x388] ;  /* 0x0000e200ff1c7b82 */ /* 0x002e700000000a00 */
[----:B-----5:R-:W5:Y:S01]  /*4f10*/  LDC.64 R10, c[0x0][0x388] ;  /* 0x0000e200ff0a7b82 */ /* 0x020f620000000a00 */
[----:B------:R-:W-:-:S07]  /*4f20*/  LOP3.LUT R3, R114, UR37, RZ, 0x3c, !PT ;  /* 0x0000002572037c12 */ /* 0x000fce000f8e3cff */
[----:B------:R-:W5:Y:S01]  /*4f30*/  LDC.64 R60, c[0x0][0x388] ;  /* 0x0000e200ff3c7b82 */ /* 0x000f620000000a00 */
[----:B------:R3:W-:Y:S07]  /*4f40*/  STG.E.U8 desc[UR22][R36.64+0x7f], R148 ;  /* 0x00007f9424007986 */ /* 0x0007ee000c101116 */
[----:B------:R-:W5:Y:S01]  /*4f50*/  LDC.64 R58, c[0x0][0x388] ;  /* 0x0000e200ff3a7b82 */ /* 0x000f620000000a00 */
[----:B------:R-:W-:-:S07]  /*4f60*/  LOP3.LUT R23, R124, UR36, RZ, 0x3c, !PT ;  /* 0x000000247c177c12 */ /* 0x000fce000f8e3cff */
[----:B--2---:R-:W2:Y:S01]  /*4f70*/  LDC.64 R18, c[0x0][0x388] ;  /* 0x0000e200ff127b82 */ /* 0x004ea20000000a00 */
[----:B------:R-:W-:-:S07]  /*4f80*/  LOP3.LUT R87, R26, R87, RZ, 0x3c, !PT ;  /* 0x000000571a577212 */ /* 0x000fce00078e3cff */
[----:B------:R-:W2:Y:S01]  /*4f90*/  LDC.64 R14, c[0x0][0x388] ;  /* 0x0000e200ff0e7b82 */ /* 0x000ea20000000a00 */
[----:B------:R-:W-:Y:S01]  /*4fa0*/  LOP3.LUT R133, R133, UR35, RZ, 0x3c, !PT ;  /* 0x0000002385857c12 */ /* 0x000fe2000f8e3cff */
[----:B------:R4:W-:Y:S01]  /*4fb0*/  STG.E.U8 desc[UR22][R34.64+0x80], R3 ;  /* 0x0000800322007986 */ /* 0x0009e2000c101116 */
[----:B------:R-:W-:-:S05]  /*4fc0*/  LOP3.LUT R63, R27, UR33, RZ, 0x3c, !PT ;  /* 0x000000211b3f7c12 */ /* 0x000fca000f8e3cff */
[----:B0-----:R-:W0:Y:S01]  /*4fd0*/  LDC.64 R20, c[0x0][0x388] ;  /* 0x0000e200ff147b82 */ /* 0x001e220000000a00 */
[----:B------:R-:W-:Y:S01]  /*4fe0*/  LOP3.LUT R53, R110, UR34, RZ, 0x3c, !PT ;  /* 0x000000226e357c12 */ /* 0x000fe2000f8e3cff */
[----:B------:R-:W-:Y:S06]  /*4ff0*/  STG.E.U8 desc[UR22][R48.64+0x81], R23 ;  /* 0x0000811730007986 */ /* 0x000fec000c101116 */
[----:B---3--:R-:W3:Y:S01]  /*5000*/  LDC.64 R36, c[0x0][0x388] ;  /* 0x0000e200ff247b82 */ /* 0x008ee20000000a00 */
[----:B----4-:R-:W-:Y:S01]  /*5010*/  LOP3.LUT R3, R52, UR32, RZ, 0x3c, !PT ;  /* 0x0000002034037c12 */ /* 0x010fe2000f8e3cff */
[----:B------:R-:W-:Y:S06]  /*5020*/  STG.E.U8 desc[UR22][R44.64+0x82], R133 ;  /* 0x000082852c007986 */ /* 0x000fec000c101116 */
[----:B------:R-:W4:Y:S01]  /*5030*/  LDC.64 R26, c[0x0][0x388] ;  /* 0x0000e200ff1a7b82 */ /* 0x000f220000000a00 */
[----:B------:R1:W-:Y:S07]  /*5040*/  STG.E.U8 desc[UR22][R42.64+0x83], R53 ;  /* 0x000083352a007986 */ /* 0x0003ee000c101116 */
[----:B------:R-:W4:Y:S01]  /*5050*/  LDC.64 R34, c[0x0][0x388] ;  /* 0x0000e200ff227b82 */ /* 0x000f220000000a00 */
[----:B------:R2:W-:Y:S04]  /*5060*/  STG.E.U8 desc[UR22][R50.64+0x84], R63 ;  /* 0x0000843f32007986 */ /* 0x0005e8000c101116 */
[----:B------:R2:W-:Y:S03]  /*5070*/  STG.E.U8 desc[UR22][R32.64+0x85], R3 ;  /* 0x0000850320007986 */ /* 0x0005e6000c101116 */
[----:B-1----:R-:W1:Y:S01]  /*5080*/  LDC.64 R52, c[0x0][0x388] ;  /* 0x0000e200ff347b82 */ /* 0x002e620000000a00 */
[----:B------:R-:W-:Y:S04]  /*5090*/  STG.E.U8 desc[UR22][R30.64+0x86], R88 ;  /* 0x000086581e007986 */ /* 0x000fe8000c101116 */
[----:B------:R-:W-:Y:S03]  /*50a0*/  STG.E.U8 desc[UR22][R40.64+0x87], R91 ;  /* 0x0000875b28007986 */ /* 0x000fe6000c101116 */
[----:B------:R-:W1:Y:S01]  /*50b0*/  LDC.64 R42, c[0x0][0x388] ;  /* 0x0000e200ff2a7b82 */ /* 0x000e620000000a00 */
[----:B------:R-:W-:Y:S04]  /*50c0*/  STG.E.U8 desc[UR22][R28.64+0x88], R56 ;  /* 0x000088381c007986 */ /* 0x000fe8000c101116 */
[----:B-----5:R5:W-:Y:S03]  /*50d0*/  STG.E.U8 desc[UR22][R10.64+0x89], R54 ;  /* 0x000089360a007986 */ /* 0x020be6000c101116 */
[----:B------:R-:W1:Y:S01]  /*50e0*/  LDC.64 R44, c[0x0][0x388] ;  /* 0x0000e200ff2c7b82 */ /* 0x000e620000000a00 */
[----:B------:R4:W-:Y:S07]  /*50f0*/  STG.E.U8 desc[UR22][R60.64+0x8a], R143 ;  /* 0x00008a8f3c007986 */ /* 0x0009ee000c101116 */
[----:B------:R-:W1:Y:S01]  /*5100*/  LDC.64 R48, c[0x0][0x388] ;  /* 0x0000e200ff307b82 */ /* 0x000e620000000a00 */
[----:B------:R4:W-:Y:S07]  /*5110*/  STG.E.U8 desc[UR22][R58.64+0x8b], R150 ;  /* 0x00008b963a007986 */ /* 0x0009ee000c101116 */
[----:B--2---:R-:W2:Y:S01]  /*5120*/  LDC.64 R50, c[0x0][0x388] ;  /* 0x0000e200ff327b82 */ /* 0x004ea20000000a00 */
[----:B------:R-:W-:Y:S01]  /*5130*/  STG.E.U8 desc[UR22][R18.64+0x8c], R137 ;  /* 0x00008c8912007986 */ /* 0x000fe2000c101116 */
[----:B------:R-:W-:-:S06]  /*5140*/  LOP3.LUT R3, R116, UR31, RZ, 0x3c, !PT ;  /* 0x0000001f74037c12 */ /* 0x000fcc000f8e3cff */
[----:B-----5:R-:W5:Y:S01]  /*5150*/  LDC.64 R10, c[0x0][0x388] ;  /* 0x0000e200ff0a7b82 */ /* 0x020f620000000a00 */
[----:B------:R-:W-:Y:S07]  /*5160*/  STG.E.U8 desc[UR22][R14.64+0x8d], R129 ;  /* 0x00008d810e007986 */ /* 0x000fee000c101116 */
[----:B------:R-:W5:Y:S01]  /*5170*/  LDC.64 R28, c[0x0][0x388] ;  /* 0x0000e200ff1c7b82 */ /* 0x000f620000000a00 */
[----:B0-----:R0:W-:Y:S07]  /*5180*/  STG.E.U8 desc[UR22][R20.64+0x8e], R141 ;  /* 0x00008e8d14007986 */ /* 0x0011ee000c101116 */
[----:B------:R-:W5:Y:S08]  /*5190*/  LDC.64 R40, c[0x0][0x388] ;  /* 0x0000e200ff287b82 */ /* 0x000f700000000a00 */
[----:B------:R-:W5:Y:S01]  /*51a0*/  LDC.64 R32, c[0x0][0x388] ;  /* 0x0000e200ff207b82 */ /* 0x000f620000000a00 */
[----:B---3--:R3:W-:Y:S07]  /*51b0*/  STG.E.U8 desc[UR22][R36.64+0x8f], R3 ;  /* 0x00008f0324007986 */ /* 0x0087ee000c101116 */
[----:B------:R-:W5:Y:S01]  /*51c0*/  LDC.64 R30, c[0x0][0x388] ;  /* 0x0000e200ff1e7b82 */ /* 0x000f620000000a00 */
[----:B----4-:R-:W-:Y:S07]  /*51d0*/  STG.E.U8 desc[UR22][R26.64+0x90], R38 ;  /* 0x000090261a007986 */ /* 0x010fee000c101116 */
[----:B------:R-:W4:Y:S01]  /*51e0*/  LDC.64 R60, c[0x0][0x388] ;  /* 0x0000e200ff3c7b82 */ /* 0x000f220000000a00 */
[----:B------:R2:W-:Y:S07]  /*51f0*/  STG.E.U8 desc[UR22][R34.64+0x91], R22 ;  /* 0x0000911622007986 */ /* 0x0005ee000c101116 */
[----:B------:R-:W4:Y:S08]  /*5200*/  LDC.64 R58, c[0x0][0x388] ;  /* 0x0000e200ff3a7b82 */ /* 0x000f300000000a00 */
[----:B0-----:R-:W0:Y:S08]  /*5210*/  LDC.64 R20, c[0x0][0x388] ;  /* 0x0000e200ff147b82 */ /* 0x001e300000000a00 */
[----:B------:R-:W0:Y:S08]  /*5220*/  LDC.64 R18, c[0x0][0x388] ;  /* 0x0000e200ff127b82 */ /* 0x000e300000000a00 */
[----:B------:R-:W0:Y:S01]  /*5230*/  LDC.64 R14, c[0x0][0x388] ;  /* 0x0000e200ff0e7b82 */ /* 0x000e220000000a00 */
[----:B-1----:R-:W-:Y:S01]  /*5240*/  STG.E.U8 desc[UR22][R52.64+0x92], R113 ;  /* 0x0000927134007986 */ /* 0x002fe2000c101116 */
[----:B---3--:R-:W-:-:S06]  /*5250*/  LOP3.LUT R3, R76, UR24, RZ, 0x3c, !PT ;  /* 0x000000184c037c12 */ /* 0x008fcc000f8e3cff */
[----:B--2---:R-:W1:Y:S01]  /*5260*/  LDC.64 R22, c[0x0][0x388] ;  /* 0x0000e200ff167b82 */ /* 0x004e620000000a00 */
[----:B------:R-:W-:Y:S07]  /*5270*/  STG.E.U8 desc[UR22][R42.64+0x93], R111 ;  /* 0x0000936f2a007986 */ /* 0x000fee000c101116 */
[----:B------:R-:W2:Y:S01]  /*5280*/  LDC.64 R26, c[0x0][0x388] ;  /* 0x0000e200ff1a7b82 */ /* 0x000ea20000000a00 */
[----:B------:R-:W-:Y:S07]  /*5290*/  STG.E.U8 desc[UR22][R44.64+0x94], R139 ;  /* 0x0000948b2c007986 */ /* 0x000fee000c101116 */
[----:B------:R-:W3:Y:S01]  /*52a0*/  LDC.64 R34, c[0x0][0x388] ;  /* 0x0000e200ff227b82 */ /* 0x000ee20000000a00 */
[----:B------:R4:W-:Y:S07]  /*52b0*/  STG.E.U8 desc[UR22][R48.64+0x95], R128 ;  /* 0x0000958030007986 */ /* 0x0009ee000c101116 */
[----:B------:R-:W3:Y:S01]  /*52c0*/  LDC.64 R36, c[0x0][0x388] ;  /* 0x0000e200ff247b82 */ /* 0x000ee20000000a00 */
[----:B------:R0:W-:Y:S07]  /*52d0*/  STG.E.U8 desc[UR22][R50.64+0x96], R123 ;  /* 0x0000967b32007986 */ /* 0x0001ee000c101116 */
[----:B------:R-:W3:Y:S01]  /*52e0*/  LDC.64 R66, c[0x0][0x388] ;  /* 0x0000e200ff427b82 */ /* 0x000ee20000000a00 */
[----:B-----5:R5:W-:Y:S01]  /*52f0*/  STG.E.U8 desc[UR22][R10.64+0x97], R12 ;  /* 0x0000970c0a007986 */ /* 0x020be2000c101116 */
[----:B----4-:R-:W-:-:S03]  /*5300*/  LOP3.LUT R49, R4, UR29, RZ, 0x3c, !PT ;  /* 0x0000001d04317c12 */ /* 0x010fc6000f8e3cff */
[----:B------:R4:W-:Y:S01]  /*5310*/  STG.E.U8 desc[UR22][R28.64+0x98], R3 ;  /* 0x000098031c007986 */ /* 0x0009e2000c101116 */
[----:B0-----:R-:W-:Y:S02]  /*5320*/  LOP3.LUT R51, R62, UR30, RZ, 0x3c, !PT ;  /* 0x0000001e3e337c12 */ /* 0x001fe4000f8e3cff */
[----:B------:R-:W0:Y:S01]  /*5330*/  LDC.64 R42, c[0x0][0x388] ;  /* 0x0000e200ff2a7b82 */ /* 0x000e220000000a00 */
[----:B------:R-:W-:Y:S04]  /*5340*/  STG.E.U8 desc[UR22][R40.64+0x99], R105 ;  /* 0x0000996928007986 */ /* 0x000fe8000c101116 */
[----:B------:R-:W-:Y:S03]  /*5350*/  STG.E.U8 desc[UR22][R32.64+0x9a], R106 ;  /* 0x00009a6a20007986 */ /* 0x000fe6000c101116 */
[----:B-----5:R-:W5:Y:S01]  /*5360*/  LDC.64 R10, c[0x0][0x388] ;  /* 0x0000e200ff0a7b82 */ /* 0x020f620000000a00 */
[----:B------:R1:W-:Y:S04]  /*5370*/  STG.E.U8 desc[UR22][R30.64+0x9b], R104 ;  /* 0x00009b681e007986 */ /* 0x0003e8000c101116 */
[----:B------:R-:W-:Y:S03]  /*5380*/  STG.E.U8 desc[UR22][R60.64+0x9c], R103 ;  /* 0x00009c673c007986 */ /* 0x000fe6000c101116 */
[----:B----4-:R-:W4:Y:S01]  /*5390*/  LDC.64 R28, c[0x0][0x388] ;  /* 0x0000e200ff1c7b82 */ /* 0x010f220000000a00 */
[----:B------:R-:W-:Y:S04]  /*53a0*/  STG.E.U8 desc[UR22][R58.64+0x9d], R101 ;  /* 0x00009d653a007986 */ /* 0x000fe8000c101116 */
[----:B------:R-:W-:Y:S03]  /*53b0*/  STG.E.U8 desc[UR22][R20.64+0x9e], R49 ;  /* 0x00009e3114007986 */ /* 0x000fe6000c101116 */
[----:B-1----:R-:W1:Y:S01]  /*53c0*/  LDC.64 R30, c[0x0][0x388] ;  /* 0x0000e200ff1e7b82 */ /* 0x002e620000000a00 */
[----:B------:R-:W-:Y:S04]  /*53d0*/  STG.E.U8 desc[UR22][R18.64+0x9f], R51 ;  /* 0x00009f3312007986 */ /* 0x000fe8000c101116 */
[----:B------:R0:W-:Y:S03]  /*53e0*/  STG.E.U8 desc[UR22][R14.64+0xa0], R98 ;  /* 0x0000a0620e007986 */ /* 0x0001e6000c101116 */
[----:B------:R-:W1:Y:S01]  /*53f0*/  LDC.64 R32, c[0x0][0x388] ;  /* 0x0000e200ff207b82 */ /* 0x000e620000000a00 */
[----:B------:R5:W-:Y:S07]  /*5400*/  STG.E.U8 desc[UR22][R22.64+0xa1], R96 ;  /* 0x0000a16016007986 */ /* 0x000bee000c101116 */
[----:B------:R-:W1:Y:S01]  /*5410*/  LDC.64 R40, c[0x0][0x388] ;  /* 0x0000e200ff287b82 */ /* 0x000e620000000a00 */
[----:B--2---:R2:W-:Y:S07]  /*5420*/  STG.E.U8 desc[UR22][R26.64+0xa2], R95 ;  /* 0x0000a25f1a007986 */ /* 0x0045ee000c101116 */
[----:B------:R-:W1:Y:S01]  /*5430*/  LDC.64 R44, c[0x0][0x388] ;  /* 0x0000e200ff2c7b82 */ /* 0x000e620000000a00 */
[----:B---3--:R3:W-:Y:S07]  /*5440*/  STG.E.U8 desc[UR22][R34.64+0xa3], R74 ;  /* 0x0000a34a22007986 */ /* 0x0087ee000c101116 */
[----:B0-----:R-:W0:Y:S01]  /*5450*/  LDC.64 R14, c[0x0][0x388] ;  /* 0x0000e200ff0e7b82 */ /* 0x001e220000000a00 */
[----:B------:R-:W-:Y:S07]  /*5460*/  STG.E.U8 desc[UR22][R36.64+0xa4], R47 ;  /* 0x0000a42f24007986 */ /* 0x000fee000c101116 */
[----:B------:R-:W0:Y:S01]  /*5470*/  LDC.64 R18, c[0x0][0x388] ;  /* 0x0000e200ff127b82 */ /* 0x000e220000000a00 */
[----:B------:R4:W-:Y:S07]  /*5480*/  STG.E.U8 desc[UR22][R66.64+0xa5], R13 ;  /* 0x0000a50d42007986 */ /* 0x0009ee000c101116 */
[----:B------:R-:W0:Y:S08]  /*5490*/  LDC.64 R20, c[0x0][0x388] ;  /* 0x0000e200ff147b82 */ /* 0x000e300000000a00 */
[----:B------:R-:W0:Y:S08]  /*54a0*/  LDC.64 R48, c[0x0][0x388] ;  /* 0x0000e200ff307b82 */ /* 0x000e300000000a00 */
[----:B------:R-:W0:Y:S08]  /*54b0*/  LDC.64 R50, c[0x0][0x388] ;  /* 0x0000e200ff327b82 */ /* 0x000e300000000a00 */
[----:B------:R-:W0:Y:S08]  /*54c0*/  LDC.64 R52, c[0x0][0x388] ;  /* 0x0000e200ff347b82 */ /* 0x000e300000000a00 */
[----:B-----5:R-:W5:Y:S08]  /*54d0*/  LDC.64 R22, c[0x0][0x388] ;  /* 0x0000e200ff167b82 */ /* 0x020f700000000a00 */
[----:B--2---:R-:W2:Y:S08]  /*54e0*/  LDC.64 R26, c[0x0][0x388] ;  /* 0x0000e200ff1a7b82 */ /* 0x004eb00000000a00 */
[----:B---3--:R-:W3:Y:S01]  /*54f0*/  LDC.64 R34, c[0x0][0x388] ;  /* 0x0000e200ff227b82 */ /* 0x008ee20000000a00 */
[----:B------:R1:W-:Y:S07]  /*5500*/  STG.E.U8 desc[UR22][R42.64+0xa6], R39 ;  /* 0x0000a6272a007986 */ /* 0x0003ee000c101116 */
[----:B----4-:R-:W4:Y:S01]  /*5510*/  LDC.64 R12, c[0x0][0x388] ;  /* 0x0000e200ff0c7b82 */ /* 0x010f220000000a00 */
[----:B------:R-:W-:Y:S01]  /*5520*/  LOP3.LUT R64, R147, R64, RZ, 0x3c, !PT ;  /* 0x0000004093407212 */ /* 0x000fe200078e3cff */
[----:B------:R-:W-:Y:S06]  /*5530*/  STG.E.U8 desc[UR22][R10.64+0xa7], R78 ;  /* 0x0000a74e0a007986 */ /* 0x000fec000c101116 */
[----:B------:R-:W4:Y:S01]  /*5540*/  LDC.64 R36, c[0x0][0x388] ;  /* 0x0000e200ff247b82 */ /* 0x000f220000000a00 */
[----:B------:R5:W-:Y:S07]  /*5550*/  STG.E.U8 desc[UR22][R28.64+0xa8], R107 ;  /* 0x0000a86b1c007986 */ /* 0x000bee000c101116 */
[----:B------:R-:W4:Y:S01]  /*5560*/  LDC.64 R58, c[0x0][0x388] ;  /* 0x0000e200ff3a7b82 */ /* 0x000f220000000a00 */
[----:B-1----:R1:W-:Y:S07]  /*5570*/  STG.E.U8 desc[UR22][R30.64+0xa9], R70 ;  /* 0x0000a9461e007986 */ /* 0x0023ee000c101116 */
[----:B------:R-:W4:Y:S01]  /*5580*/  LDC.64 R38, c[0x0][0x388] ;  /* 0x0000e200ff267b82 */ /* 0x000f220000000a00 */
[----:B------:R3:W-:Y:S07]  /*5590*/  STG.E.U8 desc[UR22][R32.64+0xaa], R71 ;  /* 0x0000aa4720007986 */ /* 0x0007ee000c101116 */
[----:B------:R-:W4:Y:S01]  /*55a0*/  LDC.64 R42, c[0x0][0x388] ;  /* 0x0000e200ff2a7b82 */ /* 0x000f220000000a00 */
[----:B------:R-:W-:Y:S07]  /*55b0*/  STG.E.U8 desc[UR22][R40.64+0xab], R64 ;  /* 0x0000ab4028007986 */ /* 0x000fee000c101116 */
[----:B------:R-:W4:Y:S01]  /*55c0*/  LDC.64 R60, c[0x0][0x388] ;  /* 0x0000e200ff3c7b82 */ /* 0x000f220000000a00 */
[----:B------:R-:W-:Y:S01]  /*55d0*/  STG.E.U8 desc[UR22][R44.64+0xac], R72 ;  /* 0x0000ac482c007986 */ /* 0x000fe2000c101116 */
[----:B------:R-:W-:-:S03]  /*55e0*/  LOP3.LUT R89, R24, R89, RZ, 0x3c, !PT ;  /* 0x0000005918597212 */ /* 0x000fc600078e3cff */
[----:B0-----:R0:W-:Y:S04]  /*55f0*/  STG.E.U8 desc[UR22][R14.64+0xad], R69 ;  /* 0x0000ad450e007986 */ /* 0x0011e8000c101116 */
[----:B------:R-:W-:Y:S01]  /*5600*/  STG.E.U8 desc[UR22][R18.64+0xae], R68 ;  /* 0x0000ae4412007986 */ /* 0x000fe2000c101116 */
[----:B------:R-:W0:Y:S03]  /*5610*/  LDC.64 R62, c[0x0][0x388] ;  /* 0x0000e200ff3e7b82 */ /* 0x000e260000000a00 */
[----:B------:R-:W-:Y:S04]  /*5620*/  STG.E.U8 desc[UR22][R20.64+0xaf], R77 ;  /* 0x0000af4d14007986 */ /* 0x000fe8000c101116 */
[----:B------:R-:W-:Y:S01]  /*5630*/  STG.E.U8 desc[UR22][R48.64+0xb0], R120 ;  /* 0x0000b07830007986 */ /* 0x000fe2000c101116 */
[----:B------:R-:W0:Y:S03]  /*5640*/  LDC.64 R66, c[0x0][0x388] ;  /* 0x0000e200ff427b82 */ /* 0x000e260000000a00 */
[----:B------:R-:W-:Y:S01]  /*5650*/  STG.E.U8 desc[UR22][R50.64+0xb1], R92 ;  /* 0x0000b15c32007986 */ /* 0x000fe2000c101116 */
[----:B-----5:R-:W-:-:S03]  /*5660*/  LOP3.LUT R29, R2, UR8, RZ, 0x3c, !PT ;  /* 0x00000008021d7c12 */ /* 0x020fc6000f8e3cff */
[----:B------:R-:W-:Y:S01]  /*5670*/  STG.E.U8 desc[UR22][R52.64+0xb2], R16 ;  /* 0x0000b21034007986 */ /* 0x000fe2000c101116 */
[----:B------:R-:W5:Y:S01]  /*5680*/  LDC.64 R10, c[0x0][0x388] ;  /* 0x0000e200ff0a7b82 */ /* 0x000f620000000a00 */
[----:B-1----:R-:W-:Y:S02]  /*5690*/  LOP3.LUT R31, R7, UR10, RZ, 0x3c, !PT ;  /* 0x0000000a071f7c12 */ /* 0x002fe4000f8e3cff */
[----:B------:R-:W-:Y:S01]  /*56a0*/  STG.E.U8 desc[UR22][R22.64+0xb3], R87 ;  /* 0x0000b35716007986 */ /* 0x000fe2000c101116 */
[----:B------:R-:W-:-:S03]  /*56b0*/  LOP3.LUT R25, R25, UR6, RZ, 0x3c, !PT ;  /* 0x0000000619197c12 */ /* 0x000fc6000f8e3cff */
[----:B--2---:R-:W-:Y:S01]  /*56c0*/  STG.E.U8 desc[UR22][R26.64+0xb4], R89 ;  /* 0x0000b4591a007986 */ /* 0x004fe2000c101116 */
[----:B------:R-:W1:Y:S03]  /*56d0*/  LDC.64 R2, c[0x0][0x388] ;  /* 0x0000e200ff027b82 */ /* 0x000e660000000a00 */
[----:B---3--:R-:W-:Y:S01]  /*56e0*/  STG.E.U8 desc[UR22][R34.64+0xb5], R146 ;  /* 0x0000b59222007986 */ /* 0x008fe2000c101116 */
[----:B------:R-:W-:-:S03]  /*56f0*/  LOP3.LUT R33, R17, UR11, RZ, 0x3c, !PT ;  /* 0x0000000b11217c12 */ /* 0x000fc6000f8e3cff */
[----:B----4-:R2:W-:Y:S01]  /*5700*/  STG.E.U8 desc[UR22][R12.64+0xb6], R55 ;  /* 0x0000b6370c007986 */ /* 0x0105e2000c101116 */
[----:B------:R-:W3:Y:S03]  /*5710*/  LDC.64 R6, c[0x0][0x388] ;  /* 0x0000e200ff067b82 */ /* 0x000ee60000000a00 */
[----:B------:R-:W-:Y:S05]  /*5720*/  STG.E.U8 desc[UR22][R36.64+0xb7], R0 ;  /* 0x0000b70024007986 */ /* 0x000fea000c101116 */
[----:B0-----:R-:W0:Y:S01]  /*5730*/  LDC.64 R14, c[0x0][0x388] ;  /* 0x0000e200ff0e7b82 */ /* 0x001e220000000a00 */
[----:B------:R4:W-:Y:S07]  /*5740*/  STG.E.U8 desc[UR22][R58.64+0xb8], R25 ;  /* 0x0000b8193a007986 */ /* 0x0009ee000c101116 */
[----:B--2---:R-:W2:Y:S01]  /*5750*/  LDC.64 R12, c[0x0][0x388] ;  /* 0x0000e200ff0c7b82 */ /* 0x004ea20000000a00 */
[----:B------:R5:W-:Y:S07]  /*5760*/  STG.E.U8 desc[UR22][R38.64+0xb9], R29 ;  /* 0x0000b91d26007986 */ /* 0x000bee000c101116 */
[----:B------:R-:W0:Y:S01]  /*5770*/  LDC.64 R16, c[0x0][0x388] ;  /* 0x0000e200ff107b82 */ /* 0x000e220000000a00 */
[----:B------:R1:W-:Y:S07]  /*5780*/  STG.E.U8 desc[UR22][R42.64+0xba], R31 ;  /* 0x0000ba1f2a007986 */ /* 0x0003ee000c101116 */
[----:B------:R-:W0:Y:S01]  /*5790*/  LDC.64 R18, c[0x0][0x388] ;  /* 0x0000e200ff127b82 */ /* 0x000e220000000a00 */
[----:B------:R3:W-:Y:S07]  /*57a0*/  STG.E.U8 desc[UR22][R60.64+0xbb], R33 ;  /* 0x0000bb213c007986 */ /* 0x0007ee000c101116 */
[----:B------:R-:W0:Y:S01]  /*57b0*/  LDC.64 R20, c[0x0][0x388] ;  /* 0x0000e200ff147b82 */ /* 0x000e220000000a00 */
[----:B------:R-:W-:-:S07]  /*57c0*/  LOP3.LUT R41, R5, UR37, RZ, 0x3c, !PT ;  /* 0x0000002505297c12 */ /* 0x000fce000f8e3cff */
[----:B------:R-:W0:Y:S08]  /*57d0*/  LDC.64 R22, c[0x0][0x388] ;  /* 0x0000e200ff167b82 */ /* 0x000e300000000a00 */
[----:B----4-:R-:W4:Y:S08]  /*57e0*/  LDC.64 R24, c[0x0][0x388] ;  /* 0x0000e200ff187b82 */ /* 0x010f300000000a00 */
[----:B------:R-:W4:Y:S08]  /*57f0*/  LDC.64 R26, c[0x0][0x388] ;  /* 0x0000e200ff1a7b82 */ /* 0x000f300000000a00 */
[----:B-----5:R-:W5:Y:S08]  /*5800*/  LDC.64 R28, c[0x0][0x388] ;  /* 0x0000e200ff1c7b82 */ /* 0x020f700000000a00 */
[----:B-1----:R-:W1:Y:S08]  /*5810*/  LDC.64 R30, c[0x0][0x388] ;  /* 0x0000e200ff1e7b82 */ /* 0x002e700000000a00 */
[----:B---3--:R-:W3:Y:S08]  /*5820*/  LDC.64 R32, c[0x0][0x388] ;  /* 0x0000e200ff207b82 */ /* 0x008ef00000000a00 */
[----:B------:R-:W3:Y:S01]  /*5830*/  LDC.64 R34, c[0x0][0x388] ;  /* 0x0000e200ff227b82 */ /* 0x000ee20000000a00 */
[----:B------:R-:W-:Y:S07]  /*5840*/  STG.E.U8 desc[UR22][R62.64+0xbc], R57 ;  /* 0x0000bc393e007986 */ /* 0x000fee000c101116 */
[----:B------:R-:W3:Y:S01]  /*5850*/  LDC.64 R36, c[0x0][0x388] ;  /* 0x0000e200ff247b82 */ /* 0x000ee20000000a00 */
[----:B------:R-:W-:-:S07]  /*5860*/  LOP3.LUT R43, R132, UR36, RZ, 0x3c, !PT ;  /* 0x00000024842b7c12 */ /* 0x000fce000f8e3cff */
[----:B------:R-:W3:Y:S01]  /*5870*/  LDC.64 R4, c[0x0][0x388] ;  /* 0x0000e200ff047b82 */ /* 0x000ee20000000a00 */
[----:B------:R-:W-:Y:S01]  /*5880*/  STG.E.U8 desc[UR22][R66.64+0xbd], R65 ;  /* 0x0000bd4142007986 */ /* 0x000fe2000c101116 */
[----:B------:R-:W-:-:S06]  /*5890*/  LOP3.LUT R127, R127, UR35, RZ, 0x3c, !PT ;  /* 0x000000237f7f7c12 */ /* 0x000fcc000f8e3cff */
[----:B------:R-:W3:Y:S01]  /*58a0*/  LDC.64 R38, c[0x0][0x388] ;  /* 0x0000e200ff267b82 */ /* 0x000ee20000000a00 */
[----:B------:R-:W-:Y:S01]  /*58b0*/  STG.E.U8 desc[UR22][R10.64+0xbe], R94 ;  /* 0x0000be5e0a007986 */ /* 0x000fe2000c101116 */
[----:B------:R-:W-:Y:S02]  /*58c0*/  LOP3.LUT R115, R115, UR34, RZ, 0x3c, !PT ;  /* 0x0000002273737c12 */ /* 0x000fe4000f8e3cff */
[----:B------:R-:W-:Y:S01]  /*58d0*/  LOP3.LUT R45, R112, UR33, RZ, 0x3c, !PT ;  /* 0x00000021702d7c12 */ /* 0x000fe2000f8e3cff */
[----:B------:R4:W-:Y:S01]  /*58e0*/  STG.E.U8 desc[UR22][R2.64+0xbf], R118 ;  /* 0x0000bf7602007986 */ /* 0x0009e2000c101116 */
[----:B------:R-:W-:-:S03]  /*58f0*/  LOP3.LUT R121, R121, UR32, RZ, 0x3c, !PT ;  /* 0x0000002079797c12 */ /* 0x000fc6000f8e3cff */
[----:B------:R-:W-:Y:S04]  /*5900*/  STG.E.U8 desc[UR22][R6.64+0xc0], R41 ;  /* 0x0000c02906007986 */ /* 0x000fe8000c101116 */
[----:B--2---:R-:W-:Y:S04]  /*5910*/  STG.E.U8 desc[UR22][R12.64+0xc1], R43 ;  /* 0x0000c12b0c007986 */ /* 0x004fe8000c101116 */
[----:B0-----:R-:W-:Y:S04]  /*5920*/  STG.E.U8 desc[UR22][R14.64+0xc2], R127 ;  /* 0x0000c27f0e007986 */ /* 0x001fe8000c101116 */
[----:B------:R-:W-:Y:S04]  /*5930*/  STG.E.U8 desc[UR22][R16.64+0xc3], R115 ;  /* 0x0000c37310007986 */ /* 0x000fe8000c101116 */
[----:B------:R-:W-:Y:S04]  /*5940*/  STG.E.U8 desc[UR22][R18.64+0xc4], R45 ;  /* 0x0000c42d12007986 */ /* 0x000fe8000c101116 */
[----:B------:R-:W-:Y:S04]  /*5950*/  STG.E.U8 desc[UR22][R20.64+0xc5], R121 ;  /* 0x0000c57914007986 */ /* 0x000fe8000c101116 */
[----:B------:R-:W-:Y:S01]  /*5960*/  STG.E.U8 desc[UR22][R22.64+0xc6], R86 ;  /* 0x0000c65616007986 */ /* 0x000fe2000c101116 */
[----:B----4-:R-:W-:-:S03]  /*5970*/  LOP3.LUT R3, R46, UR31, RZ, 0x3c, !PT ;  /* 0x0000001f2e037c12 */ /* 0x010fc6000f8e3cff */
[----:B------:R-:W-:Y:S04]  /*5980*/  STG.E.U8 desc[UR22][R24.64+0xc7], R90 ;  /* 0x0000c75a18007986 */ /* 0x000fe8000c101116 */
[----:B------:R-:W-:Y:S04]  /*5990*/  STG.E.U8 desc[UR22][R26.64+0xc8], R9 ;  /* 0x0000c8091a007986 */ /* 0x000fe8000c101116 */
[----:B-----5:R-:W-:Y:S04]  /*59a0*/  STG.E.U8 desc[UR22][R28.64+0xc9], R8 ;  /* 0x0000c9081c007986 */ /* 0x020fe8000c101116 */
[----:B-1----:R-:W-:Y:S04]  /*59b0*/  STG.E.U8 desc[UR22][R30.64+0xca], R142 ;  /* 0x0000ca8e1e007986 */ /* 0x002fe8000c101116 */
[----:B---3--:R-:W-:Y:S04]  /*59c0*/  STG.E.U8 desc[UR22][R32.64+0xcb], R138 ;  /* 0x0000cb8a20007986 */ /* 0x008fe8000c101116 */
[----:B------:R-:W-:Y:S04]  /*59d0*/  STG.E.U8 desc[UR22][R34.64+0xcc], R136 ;  /* 0x0000cc8822007986 */ /* 0x000fe8000c101116 */
[----:B------:R-:W-:Y:S04]  /*59e0*/  STG.E.U8 desc[UR22][R36.64+0xcd], R130 ;  /* 0x0000cd8224007986 */ /* 0x000fe8000c101116 */
[----:B------:R-:W-:Y:S04]  /*59f0*/  STG.E.U8 desc[UR22][R4.64+0xce], R119 ;  /* 0x0000ce7704007986 */ /* 0x000fe8000c101116 */
[----:B------:R-:W-:Y:S01]  /*5a00*/  STG.E.U8 desc[UR22][R38.64+0xcf], R3 ;  /* 0x0000cf0326007986 */ /* 0x000fe2000c101116 */
[----:B------:R-:W-:Y:S05]  /*5a10*/  EXIT ;  /* 0x000000000000794d */ /* 0x000fea0003800000 */
.L_x_22:
        /* <DEDUP_REMOVED lines=14> */
.L_x_24:


//--------------------- .nv.shared._Z12GPU_ARIA_CTRPhS_S_jjS_ --------------------------
	.section	.nv.shared._Z12GPU_ARIA_CTRPhS_S_jjS_,"aw",@nobits
	.sectionflags	@""
.nv.shared._Z12GPU_ARIA_CTRPhS_S_jjS_:
	.zero		1232


//--------------------- .nv.shared.reserved.0     --------------------------
	.section	.nv.shared.reserved.0,"aw",@nobits
	.weak		__nv_reservedSMEM_offset_0_alias
	.size		__nv_reservedSMEM_offset_0_alias, 0, 64
	.other		__nv_reservedSMEM_offset_0_alias,@"STO_CUDA_RESERVED_SHARED STV_DEFAULT"
__nv_reservedSMEM_offset_0_alias:
	.zero		0
	.zero		64


//--------------------- .nv.constant0._Z12GPU_ARIA_CTRPhS_S_jjS_ --------------------------
	.section	.nv.constant0._Z12GPU_ARIA_CTRPhS_S_jjS_,"a",@progbits
	.sectionflags	@""
	.align	4
.nv.constant0._Z12GPU_ARIA_CTRPhS_S_jjS_:
	.zero		936


//--------------------- .nv.constant0._Z17Enc_KEY_ExpansionPhS_ --------------------------
	.section	.nv.constant0._Z17Enc_KEY_ExpansionPhS_,"a",@progbits
	.sectionflags	@""
	.align	4
.nv.constant0._Z17Enc_KEY_ExpansionPhS_:
	.zero		912


//--------------------- SYMBOLS --------------------------

	.type		.nv.reservedSmem.offset0,@object
	.size		.nv.reservedSmem.offset0,0x4
	.type		.nv.reservedSmem.cap,@object
	.size		.nv.reservedSmem.cap,0x4
